def matmul_kernel(
    a_ptr,
    b_ptr,
    c_ptr,
    M,
    N,
    K,
    stride_am,
    stride_ak,
    stride_bk,
    stride_bn,
    stride_cm,
    stride_cn,
    BLOCK_M: tl.constexpr,
    BLOCK_N: tl.constexpr,
    BLOCK_K: tl.constexpr,
    GROUP_M: tl.constexpr,
):
    pid = tl.program_id(axis=0)
    num_pid_m = tl.cdiv(M, BLOCK_M)
    num_pid_n = tl.cdiv(N, BLOCK_N)
    num_pid_in_group = GROUP_M * num_pid_n
    group_id = pid // num_pid_in_group
    first_pid_m = group_id * GROUP_M
    group_size_m = min(num_pid_m - first_pid_m, GROUP_M)
    pid_m = first_pid_m + ((pid % num_pid_in_group) % group_size_m)
    pid_n = (pid % num_pid_in_group) // group_size_m

    offs_am = (pid_m * BLOCK_M + tl.arange(0, BLOCK_M)) % M
    offs_bn = (pid_n * BLOCK_N + tl.arange(0, BLOCK_N)) % N
    offs_k = tl.arange(0, BLOCK_K)
    a_ptrs = a_ptr + offs_am[:, None] * stride_am + offs_k[None, :] * stride_ak
    b_ptrs = b_ptr + offs_k[:, None] * stride_bk + offs_bn[None, :] * stride_bn

    acc = tl.zeros((BLOCK_M, BLOCK_N), dtype=tl.float32)
    for kk in range(0, tl.cdiv(K, BLOCK_K)):
        a = tl.load(a_ptrs, mask=offs_k[None, :] < K - kk * BLOCK_K, other=0.0)
        b = tl.load(b_ptrs, mask=offs_k[:, None] < K - kk * BLOCK_K, other=0.0)
        acc = tl.dot(a, b, acc)
        a_ptrs += BLOCK_K * stride_ak
        b_ptrs += BLOCK_K * stride_bk

    c = acc.to(c_ptr.dtype.element_ty)
    offs_cm = pid_m * BLOCK_M + tl.arange(0, BLOCK_M)
    offs_cn = pid_n * BLOCK_N + tl.arange(0, BLOCK_N)
    c_ptrs = c_ptr + offs_cm[:, None] * stride_cm + offs_cn[None, :] * stride_cn
    mask = (offs_cm[:, None] < M) & (offs_cn[None, :] < N)
    tl.store(c_ptrs, c, mask=mask)

# config = {"BLOCK_K": 32, "BLOCK_M": 128, "BLOCK_N": 512, "GROUP_M": 8, "arch": "sm_100", "dtype": "fp8e5m2", "num_ctas": 1, "num_stages": 3, "num_warps": 8}
# arch = sm_100


// ===== COMPILED SASS (sm_100a) =====

	.target	sm_100a

	.elftype	@"ET_EXEC"


//--------------------- .note.nv.tkinfo           --------------------------
	.section	.note.nv.tkinfo,"",@"SHT_NOTE"
	.sectionflags	@"SHF_NOTE_NV_TKINFO"
	.tkinfo
        /*0018*/ 	.word	0x00000081
        /*0030*/ 	.string	""
        /*0030*/ 	.string	"ptxas-blackwell"
        /*0030*/ 	.string	"Cuda compilation tools, release 12.9, V12.9.86"
        /*0030*/ 	.string	"Build cuda_12.9.r12.9/compiler.36037853_0"
        /*0030*/ 	.string	"-v  -suppress-debug-info  -lineinfo  -arch sm_100a "



//--------------------- .note.nv.cuver            --------------------------
	.section	.note.nv.cuver,"",@"SHT_NOTE"
	.sectionflags	@"SHF_NOTE_NV_CUVER"
        /*0018*/ 	.short	0x0001
        /*001a*/ 	.short	0x0064
        /*001c*/ 	.short	0x0001
        /*001e*/ 	.short	0x0000
        /*0020*/ 	.short	0x0001
        /*0022*/ 	.short	0x0000


//--------------------- .nv.info                  --------------------------
	.section	.nv.info,"",@"SHT_CUDA_INFO"
	.align	4


	//----- nvinfo : EIATTR_REGCOUNT
	.align		4
        /*0000*/ 	.byte	0x04, 0x2f
        /*0002*/ 	.short	(.L_4 - .L_3)
	.align		4
.L_3:
        /*0004*/ 	.word	index@(matmul_kernel)
        /*0008*/ 	.word	0x000000ff


	//----- nvinfo : EIATTR_FRAME_SIZE
	.align		4
.L_4:
        /*000c*/ 	.byte	0x04, 0x11
        /*000e*/ 	.short	(.L_6 - .L_5)
	.align		4
.L_5:
        /*0010*/ 	.word	index@($__internal_2_$__cuda_sm10x_tcgen05_guardrail_trap_unallocated_columns_being_dealloced)
        /*0014*/ 	.word	0x00000000


	//----- nvinfo : EIATTR_FRAME_SIZE
	.align		4
.L_6:
        /*0018*/ 	.byte	0x04, 0x11
        /*001a*/ 	.short	(.L_8 - .L_7)
	.align		4
.L_7:
        /*001c*/ 	.word	index@($__internal_1_$__cuda_sm10x_tcgen05_guardrail_trap_phase_invalid_during_alloc)
        /*0020*/ 	.word	0x00000000


	//----- nvinfo : EIATTR_FRAME_SIZE
	.align		4
.L_8:
        /*0024*/ 	.byte	0x04, 0x11
        /*0026*/ 	.short	(.L_10 - .L_9)
	.align		4
.L_9:
        /*0028*/ 	.word	index@($__internal_0_$__cuda_sm10x_tcgen05_guardrail_trap_col_being_dealloced_not_returned_by_alloc)
        /*002c*/ 	.word	0x00000000


	//----- nvinfo : EIATTR_FRAME_SIZE
	.align		4
.L_10:
        /*0030*/ 	.byte	0x04, 0x11
        /*0032*/ 	.short	(.L_12 - .L_11)
	.align		4
.L_11:
        /*0034*/ 	.word	index@(matmul_kernel)
        /*0038*/ 	.word	0x00000000


	//----- nvinfo : EIATTR_MIN_STACK_SIZE
	.align		4
.L_12:
        /*003c*/ 	.byte	0x04, 0x12
        /*003e*/ 	.short	(.L_14 - .L_13)
	.align		4
.L_13:
        /*0040*/ 	.word	index@(matmul_kernel)
        /*0044*/ 	.word	0x00000000
.L_14:


//--------------------- .nv.info.matmul_kernel    --------------------------
	.section	.nv.info.matmul_kernel,"",@"SHT_CUDA_INFO"
	.sectionflags	@""
	.align	4


	//----- nvinfo : EIATTR_CUDA_API_VERSION
	.align		4
        /*0000*/ 	.byte	0x04, 0x37
        /*0002*/ 	.short	(.L_16 - .L_15)
.L_15:
        /*0004*/ 	.word	0x00000081


	//----- nvinfo : EIATTR_KPARAM_INFO
	.align		4
.L_16:
        /*0008*/ 	.byte	0x04, 0x17
        /*000a*/ 	.short	(.L_18 - .L_17)
.L_17:
        /*000c*/ 	.word	0x00000000
        /*0010*/ 	.short	0x000d
        /*0012*/ 	.short	0x0048
        /*0014*/ 	.byte	0x00, 0xf4, 0x21, 0x00


	//----- nvinfo : EIATTR_KPARAM_INFO
	.align		4
.L_18:
        /*0018*/ 	.byte	0x04, 0x17
        /*001a*/ 	.short	(.L_20 - .L_19)
.L_19:
        /*001c*/ 	.word	0x00000000
        /*0020*/ 	.short	0x000c
        /*0022*/ 	.short	0x0040
        /*0024*/ 	.byte	0x00, 0xf4, 0x21, 0x00


	//----- nvinfo : EIATTR_KPARAM_INFO
	.align		4
.L_20:
        /*0028*/ 	.byte	0x04, 0x17
        /*002a*/ 	.short	(.L_22 - .L_21)
.L_21:
        /*002c*/ 	.word	0x00000000
        /*0030*/ 	.short	0x000b
        /*0032*/ 	.short	0x0038
        /*0034*/ 	.byte	0x00, 0xf0, 0x11, 0x00


	//----- nvinfo : EIATTR_KPARAM_INFO
	.align		4
.L_22:
        /*0038*/ 	.byte	0x04, 0x17
        /*003a*/ 	.short	(.L_24 - .L_23)
.L_23:
        /*003c*/ 	.word	0x00000000
        /*0040*/ 	.short	0x000a
        /*0042*/ 	.short	0x0034
        /*0044*/ 	.byte	0x00, 0xf0, 0x11, 0x00


	//----- nvinfo : EIATTR_KPARAM_INFO
	.align		4
.L_24:
        /*0048*/ 	.byte	0x04, 0x17
        /*004a*/ 	.short	(.L_26 - .L_25)
.L_25:
        /*004c*/ 	.word	0x00000000
        /*0050*/ 	.short	0x0009
        /*0052*/ 	.short	0x0030
        /*0054*/ 	.byte	0x00, 0xf0, 0x11, 0x00


	//----- nvinfo : EIATTR_KPARAM_INFO
	.align		4
.L_26:
        /*0058*/ 	.byte	0x04, 0x17
        /*005a*/ 	.short	(.L_28 - .L_27)
.L_27:
        /*005c*/ 	.word	0x00000000
        /*0060*/ 	.short	0x0008
        /*0062*/ 	.short	0x002c
        /*0064*/ 	.byte	0x00, 0xf0, 0x11, 0x00


	//----- nvinfo : EIATTR_KPARAM_INFO
	.align		4
.L_28:
        /*0068*/ 	.byte	0x04, 0x17
        /*006a*/ 	.short	(.L_30 - .L_29)
.L_29:
        /*006c*/ 	.word	0x00000000
        /*0070*/ 	.short	0x0007
        /*0072*/ 	.short	0x0028
        /*0074*/ 	.byte	0x00, 0xf0, 0x11, 0x00


	//----- nvinfo : EIATTR_KPARAM_INFO
	.align		4
.L_30:
        /*0078*/ 	.byte	0x04, 0x17
        /*007a*/ 	.short	(.L_32 - .L_31)
.L_31:
        /*007c*/ 	.word	0x00000000
        /*0080*/ 	.short	0x0006
        /*0082*/ 	.short	0x0024
        /*0084*/ 	.byte	0x00, 0xf0, 0x11, 0x00


	//----- nvinfo : EIATTR_KPARAM_INFO
	.align		4
.L_32:
        /*0088*/ 	.byte	0x04, 0x17
        /*008a*/ 	.short	(.L_34 - .L_33)
.L_33:
        /*008c*/ 	.word	0x00000000
        /*0090*/ 	.short	0x0005
        /*0092*/ 	.short	0x0020
        /*0094*/ 	.byte	0x00, 0xf0, 0x11, 0x00


	//----- nvinfo : EIATTR_KPARAM_INFO
	.align		4
.L_34:
        /*0098*/ 	.byte	0x04, 0x17
        /*009a*/ 	.short	(.L_36 - .L_35)
.L_35:
        /*009c*/ 	.word	0x00000000
        /*00a0*/ 	.short	0x0004
        /*00a2*/ 	.short	0x001c
        /*00a4*/ 	.byte	0x00, 0xf0, 0x11, 0x00


	//----- nvinfo : EIATTR_KPARAM_INFO
	.align		4
.L_36:
        /*00a8*/ 	.byte	0x04, 0x17
        /*00aa*/ 	.short	(.L_38 - .L_37)
.L_37:
        /*00ac*/ 	.word	0x00000000
        /*00b0*/ 	.short	0x0003
        /*00b2*/ 	.short	0x0018
        /*00b4*/ 	.byte	0x00, 0xf0, 0x11, 0x00


	//----- nvinfo : EIATTR_KPARAM_INFO
	.align		4
.L_38:
        /*00b8*/ 	.byte	0x04, 0x17
        /*00ba*/ 	.short	(.L_40 - .L_39)
.L_39:
        /*00bc*/ 	.word	0x00000000
        /*00c0*/ 	.short	0x0002
        /*00c2*/ 	.short	0x0010
        /*00c4*/ 	.byte	0x00, 0xf4, 0x21, 0x00


	//----- nvinfo : EIATTR_KPARAM_INFO
	.align		4
.L_40:
        /*00c8*/ 	.byte	0x04, 0x17
        /*00ca*/ 	.short	(.L_42 - .L_41)
.L_41:
        /*00cc*/ 	.word	0x00000000
        /*00d0*/ 	.short	0x0001
        /*00d2*/ 	.short	0x0008
        /*00d4*/ 	.byte	0x00, 0xf4, 0x21, 0x00


	//----- nvinfo : EIATTR_KPARAM_INFO
	.align		4
.L_42:
        /*00d8*/ 	.byte	0x04, 0x17
        /*00da*/ 	.short	(.L_44 - .L_43)
.L_43:
        /*00dc*/ 	.word	0x00000000
        /*00e0*/ 	.short	0x0000
        /*00e2*/ 	.short	0x0000
        /*00e4*/ 	.byte	0x00, 0xf4, 0x21, 0x00


	//----- nvinfo : EIATTR_AT_ENTRY_FRAGMENTS
	.align		4
.L_44:
        /*00e8*/ 	.byte	0x04, 0x4f
        /*00ea*/ 	.short	(.L_46 - .L_45)


	//   ....[0]....
.L_45:
        /*00ec*/ 	.word	0x00000004


	//----- nvinfo : EIATTR_RESERVED_SMEM_USED
	.align		4
.L_46:
        /*00f0*/ 	.byte	0x01, 0x41
	.zero		2


	//----- nvinfo : EIATTR_SPARSE_MMA_MASK
	.align		4
        /*00f4*/ 	.byte	0x03, 0x50
        /*00f6*/ 	.short	0x0000


	//----- nvinfo : EIATTR_TCGEN05_1CTA_USED
	.align		4
        /*00f8*/ 	.byte	0x01, 0x51
	.zero		2


	//----- nvinfo : EIATTR_MAXREG_COUNT
	.align		4
        /*00fc*/ 	.byte	0x03, 0x1b
        /*00fe*/ 	.short	0x00ff


	//----- nvinfo : EIATTR_NUM_BARRIERS
	.align		4
        /*0100*/ 	.byte	0x02, 0x4c
        /*0102*/ 	.byte	0x01
	.zero		1


	//----- nvinfo : EIATTR_INT_WARP_WIDE_INSTR_OFFSETS
	.align		4
        /*0104*/ 	.byte	0x04, 0x31
        /*0106*/ 	.short	(.L_48 - .L_47)


	//   ....[0]....
.L_47:
        /*0108*/ 	.word	0x00004000


	//   ....[1]....
        /*010c*/ 	.word	0x00004030


	//   ....[2]....
        /*0110*/ 	.word	0x00005bf0


	//   ....[3]....
        /*0114*/ 	.word	0x000141f0


	//   ....[4]....
        /*0118*/ 	.word	0x00014240


	//----- nvinfo : EIATTR_COOP_GROUP_MASK_REGIDS
	.align		4
.L_48:
        /*011c*/ 	.byte	0x04, 0x29
        /*011e*/ 	.short	(.L_50 - .L_49)


	//   ....[0]....
.L_49:
        /*0120*/ 	.word	0xffffffff


	//   ....[1]....
        /*0124*/ 	.word	0xffffffff


	//   ....[2]....
        /*0128*/ 	.word	0xffffffff


	//   ....[3]....
        /*012c*/ 	.word	0xffffffff


	//----- nvinfo : EIATTR_COOP_GROUP_INSTR_OFFSETS
	.align		4
.L_50:
        /*0130*/ 	.byte	0x04, 0x28
        /*0132*/ 	.short	(.L_52 - .L_51)


	//   ....[0]....
.L_51:
        /*0134*/ 	.word	0x00000070


	//   ....[1]....
        /*0138*/ 	.word	0x00000330


	//   ....[2]....
        /*013c*/ 	.word	0x00014080


	//   ....[3]....
        /*0140*/ 	.word	0x000142f0


	//----- nvinfo : EIATTR_VRC_CTA_INIT_COUNT
	.align		4
.L_52:
        /*0144*/ 	.byte	0x02, 0x4a
        /*0146*/ 	.byte	0x80
	.zero		1


	//----- nvinfo : EIATTR_MBARRIER_INSTR_OFFSETS
	.align		4
        /*0148*/ 	.byte	0x04, 0x39
        /*014a*/ 	.short	(.L_54 - .L_53)


	//   ....[0]....
.L_53:
        /*014c*/ 	.word	0x00004110
        /*0150*/ 	.word	0x000000ff
        /*0154*/ 	.word	0x00000000
        /*0158*/ 	.short	0x0100
        /*015a*/ 	.byte	0x15
	.zero		1


	//   ....[1]....
        /*015c*/ 	.word	0x00005c20
        /*0160*/ 	.word	0x000000ff
        /*0164*/ 	.word	0x0000a008
        /*0168*/ 	.short	0x0100
        /*016a*/ 	.byte	0x0b
	.zero		1


	//   ....[2]....
        /*016c*/ 	.word	0x000070a0
        /*0170*/ 	.word	0x000000ff
        /*0174*/ 	.word	0x00000000
        /*0178*/ 	.short	0x010a
        /*017a*/ 	.byte	0x15
	.zero		1


	//   ....[3]....
        /*017c*/ 	.word	0x00008ff0
        /*0180*/ 	.word	0x000000ff
        /*0184*/ 	.word	0x00000000
        /*0188*/ 	.short	0x010a
        /*018a*/ 	.byte	0x15
	.zero		1


	//   ....[4]....
        /*018c*/ 	.word	0x00009130
        /*0190*/ 	.word	0x000000ff
        /*0194*/ 	.word	0x0000a000
        /*0198*/ 	.short	0x0108
        /*019a*/ 	.byte	0x0b
	.zero		1


	//   ....[5]....
        /*019c*/ 	.word	0x000091c0
        /*01a0*/ 	.word	0x000000ff
        /*01a4*/ 	.word	0x0000a008
        /*01a8*/ 	.short	0x0108
        /*01aa*/ 	.byte	0x0b
	.zero		1


	//   ....[6]....
        /*01ac*/ 	.word	0x00014310
        /*01b0*/ 	.word	0x000000ff
        /*01b4*/ 	.word	0x00000000
        /*01b8*/ 	.short	0x010a
        /*01ba*/ 	.byte	0x15
	.zero		1


	//   ....[7]....
        /*01bc*/ 	.word	0x00014340
        /*01c0*/ 	.word	0x000000ff
        /*01c4*/ 	.word	0x00000000
        /*01c8*/ 	.short	0x010a
        /*01ca*/ 	.byte	0x15
	.zero		1


	//----- nvinfo : EIATTR_NUM_MBARRIERS
	.align		4
.L_54:
        /*01cc*/ 	.byte	0x03, 0x38
        /*01ce*/ 	.short	0x0002


	//----- nvinfo : EIATTR_EXIT_INSTR_OFFSETS
	.align		4
        /*01d0*/ 	.byte	0x04, 0x1c
        /*01d2*/ 	.short	(.L_56 - .L_55)


	//   ....[0]....
.L_55:
        /*01d4*/ 	.word	0x00014300


	//----- nvinfo : EIATTR_REQNTID
	.align		4
.L_56:
        /*01d8*/ 	.byte	0x04, 0x10
        /*01da*/ 	.short	(.L_58 - .L_57)
.L_57:
        /*01dc*/ 	.word	0x00000100
        /*01e0*/ 	.word	0x00000001
        /*01e4*/ 	.word	0x00000001


	//----- nvinfo : EIATTR_CRS_STACK_SIZE
	.align		4
.L_58:
        /*01e8*/ 	.byte	0x04, 0x1e
        /*01ea*/ 	.short	(.L_60 - .L_59)
.L_59:
        /*01ec*/ 	.word	0x00000000


	//----- nvinfo : EIATTR_CBANK_PARAM_SIZE
	.align		4
.L_60:
        /*01f0*/ 	.byte	0x03, 0x19
        /*01f2*/ 	.short	0x0050


	//----- nvinfo : EIATTR_PARAM_CBANK
	.align		4
        /*01f4*/ 	.byte	0x04, 0x0a
        /*01f6*/ 	.short	(.L_62 - .L_61)
	.align		4
.L_61:
        /*01f8*/ 	.word	index@(.nv.constant0.matmul_kernel)
        /*01fc*/ 	.short	0x0380
        /*01fe*/ 	.short	0x0050


	//----- nvinfo : EIATTR_SW_WAR
	.align		4
.L_62:
        /*0200*/ 	.byte	0x04, 0x36
        /*0202*/ 	.short	(.L_64 - .L_63)
.L_63:
        /*0204*/ 	.word	0x00000008
.L_64:


//--------------------- .nv.compat                --------------------------
	.section	.nv.compat,"",@"SHT_CUDA_COMPAT_INFO"
	.align	4
        /*0000*/ 	.byte	0x02, 0x02, 0x02, 0x00, 0x02, 0x05, 0x05, 0x00, 0x02, 0x03, 0x00, 0x00, 0x02, 0x06, 0x01, 0x00


//--------------------- .nv.callgraph             --------------------------
	.section	.nv.callgraph,"",@"SHT_CUDA_CALLGRAPH"
	.align	4
	.sectionentsize	8
	.align		4
        /*0000*/ 	.word	0x00000000
	.align		4
        /*0004*/ 	.word	0xffffffff
	.align		4
        /*0008*/ 	.word	0x00000000
	.align		4
        /*000c*/ 	.word	0xfffffffe
	.align		4
        /*0010*/ 	.word	0x00000000
	.align		4
        /*0014*/ 	.word	0xfffffffd
	.align		4
        /*0018*/ 	.word	0x00000000
	.align		4
        /*001c*/ 	.word	0xfffffffc


//--------------------- .text.matmul_kernel       --------------------------
	.section	.text.matmul_kernel,"ax",@progbits
	.align	128
        .global         matmul_kernel
        .type           matmul_kernel,@function
        .size           matmul_kernel,(.L_x_20 - matmul_kernel)
        .other          matmul_kernel,@"STO_CUDA_ENTRY STV_DEFAULT"
matmul_kernel:
.text.matmul_kernel:
[----:B------:R-:W0:Y:S01]  /*0000*/  LDC R1, c[0x0][0x37c] ;  /* 0x0000df00ff017b82 */ /* 0x000e220000000800 */
[----:B------:R-:W1:Y:S01]  /*0010*/  S2R R181, SR_TID.X ;  /* 0x0000000000b57919 */ /* 0x000e620000002100 */
[----:B------:R-:W2:Y:S01]  /*0020*/  LDCU.64 UR24, c[0x0][0x358] ;  /* 0x00006b00ff1877ac */ /* 0x000ea20008000a00 */
[----:B-1----:R-:W-:-:S13]  /*0030*/  ISETP.GE.U32.AND P0, PT, R181, 0x20, PT ;  /* 0x00000020b500780c */ /* 0x002fda0003f06070 */
[----:B------:R-:W-:Y:S02]  /*0040*/  VOTEU.ANY UP0, P0 ;  /* 0x0000000000ff7886 */ /* 0x000fe40000000100 */
[----:B0-2---:R-:W-:Y:S05]  /*0050*/  BRA.U UP0, `(.L_x_0) ;  /* 0x0000000100b87547 */ /* 0x005fea000b800000 */
[----:B------:R-:W0:Y:S01]  /*0060*/  S2UR UR6, SR_CgaCtaId ;  /* 0x00000000000679c3 */ /* 0x000e220000008800 */
[----:B------:R-:W-:Y:S01]  /*0070*/  NOP ;  /* 0x0000000000007918 */ /* 0x000fe20000000000 */
[----:B------:R-:W-:Y:S02]  /*0080*/  UMOV UR4, 0x40 ;  /* 0x0000004000047882 */ /* 0x000fe40000000000 */
[----:B0-----:R-:W-:-:S09]  /*0090*/  ULEA UR4, UR6, UR4, 0x18 ;  /* 0x0000000406047291 */ /* 0x001fd2000f8ec0ff */
[----:B------:R-:W0:Y:S01]  /*00a0*/  LDS.U8 R0, [UR4] ;  /* 0x00000004ff007984 */ /* 0x000e220008000000 */
[----:B------:R-:W-:Y:S02]  /*00b0*/  UMOV UR4, 0x400 ;  /* 0x0000040000047882 */ /* 0x000fe40000000000 */
[----:B------:R-:W-:Y:S01]  /*00c0*/  ULEA UR4, UR6, UR4, 0x18 ;  /* 0x0000000406047291 */ /* 0x000fe2000f8ec0ff */
[----:B0-----:R-:W-:-:S13]  /*00d0*/  ISETP.NE.AND P0, PT, R0, RZ, PT ;  /* 0x000000ff0000720c */ /* 0x001fda0003f05270 */
[----:B------:R-:W-:Y:S05]  /*00e0*/  @P0 BRA `(.L_x_1) ;  /* 0x00000000007c0947 */ /* 0x000fea0003800000 */
[----:B------:R-:W-:-:S13]  /*00f0*/  ELECT P0, URZ, PT ;  /* 0x0000000000ff782f */ /* 0x000fda0003800000 */
[----:B------:R-:W-:Y:S05]  /*0100*/  @!P0 BRA `(.L_x_2) ;  /* 0x0000000000848947 */ /* 0x000fea0003800000 */
[----:B------:R-:W-:Y:S01]  /*0110*/  UMOV UR5, 0x10 ;  /* 0x0000001000057882 */ /* 0x000fe20000000000 */
[----:B------:R-:W-:Y:S02]  /*0120*/  IMAD.MOV.U32 R4, RZ, RZ, 0x1 ;  /* 0x00000001ff047424 */ /* 0x000fe400078e00ff */
[----:B------:R-:W-:Y:S02]  /*0130*/  IMAD.MOV.U32 R5, RZ, RZ, 0xffff ;  /* 0x0000ffffff057424 */ /* 0x000fe400078e00ff */
[----:B------:R-:W-:Y:S04]  /*0140*/  DEPBAR.LE SB0, 0x36 ;  /* 0x00008d800000791a */ /* 0x000fe80000000000 */
[----:B------:R-:W0:Y:S02]  /*0150*/  UTCATOMSWS.FIND_AND_SET.ALIGN UP1, UR5, UR5 ;  /* 0x00000005000575e3 */ /* 0x000e240008020800 */
[----:B0-----:R-:W-:-:S04]  /*0160*/  PLOP3.LUT P0, PT, PT, PT, UP1, 0x80, 0x8 ;  /* 0x000000000008781c */ /* 0x001fc80003f0f018 */
[----:B------:R-:W-:-:S04]  /*0170*/  SEL R0, RZ, 0xffffffff, !P0 ;  /* 0xffffffffff007807 */ /* 0x000fc80004000000 */
[----:B------:R-:W-:Y:S01]  /*0180*/  ISETP.NE.AND P0, PT, R0, RZ, PT ;  /* 0x000000ff0000720c */ /* 0x000fe20003f05270 */
[----:B------:R-:W-:-:S12]  /*0190*/  IMAD.U32 R0, RZ, RZ, UR5 ;  /* 0x00000005ff007e24 */ /* 0x000fd8000f8e00ff */
[----:B------:R-:W-:Y:S05]  /*01a0*/  @P0 BRA `(.L_x_3) ;  /* 0x0000000000240947 */ /* 0x000fea0003800000 */
.L_x_4:
[----:B------:R-:W-:Y:S05]  /*01b0*/  NANOSLEEP 0x64 ;  /* 0x000000640000795d */ /* 0x000fea0003800000 */
[----:B------:R-:W-:-:S05]  /*01c0*/  UMOV UR5, 0x10 ;  /* 0x0000001000057882 */ /* 0x000fca0000000000 */
[----:B------:R-:W-:Y:S04]  /*01d0*/  DEPBAR.LE SB0, 0x36 ;  /* 0x00008d800000791a */ /* 0x000fe80000000000 */
[----:B------:R-:W0:Y:S02]  /*01e0*/  UTCATOMSWS.FIND_AND_SET.ALIGN UP1, UR5, UR5 ;  /* 0x00000005000575e3 */ /* 0x000e240008020800 */
[----:B0-----:R-:W-:-:S04]  /*01f0*/  PLOP3.LUT P0, PT, PT, PT, UP1, 0x80, 0x8 ;  /* 0x000000000008781c */ /* 0x001fc80003f0f018 */
[----:B------:R-:W-:-:S04]  /*0200*/  SEL R0, RZ, 0xffffffff, !P0 ;  /* 0xffffffffff007807 */ /* 0x000fc80004000000 */
[----:B------:R-:W-:Y:S01]  /*0210*/  ISETP.NE.AND P0, PT, R0, RZ, PT ;  /* 0x000000ff0000720c */ /* 0x000fe20003f05270 */
[----:B------:R-:W-:-:S12]  /*0220*/  IMAD.U32 R0, RZ, RZ, UR5 ;  /* 0x00000005ff007e24 */ /* 0x000fd8000f8e00ff */
[----:B------:R-:W-:Y:S05]  /*0230*/  @!P0 BRA `(.L_x_4) ;  /* 0xfffffffc00dc8947 */ /* 0x000fea000383ffff */
.L_x_3:
[C---:B------:R-:W-:Y:S01]  /*0240*/  VIADD R3, R0.reuse, 0x10 ;  /* 0x0000001000037836 */ /* 0x040fe20000000000 */
[----:B------:R-:W-:Y:S01]  /*0250*/  UMOV UR5, 0x50 ;  /* 0x0000005000057882 */ /* 0x000fe20000000000 */
[----:B------:R-:W-:Y:S01]  /*0260*/  SHF.L.U32 R2, R5, R0, RZ ;  /* 0x0000000005027219 */ /* 0x000fe200000006ff */
[----:B------:R-:W-:Y:S01]  /*0270*/  ULEA UR5, UR6, UR5, 0x18 ;  /* 0x0000000506057291 */ /* 0x000fe2000f8ec0ff */
[----:B------:R-:W-:Y:S01]  /*0280*/  IMAD.SHL.U32 R0, R0, 0x20, RZ ;  /* 0x0000002000007824 */ /* 0x000fe200078e00ff */
[----:B------:R-:W-:-:S04]  /*0290*/  SHF.L.U32 R3, R4, R3, RZ ;  /* 0x0000000304037219 */ /* 0x000fc800000006ff */
[----:B------:R-:W-:-:S05]  /*02a0*/  LOP3.LUT R2, R3, R2, RZ, 0xfc, !PT ;  /* 0x0000000203027212 */ /* 0x000fca00078efcff */
[----:B------:R0:W-:Y:S04]  /*02b0*/  ATOMS.OR RZ, [UR5], R2 ;  /* 0x00000002ffff798c */ /* 0x0001e8000b000005 */
[----:B------:R0:W-:Y:S01]  /*02c0*/  STS [UR4], R0 ;  /* 0x00000000ff007988 */ /* 0x0001e20008000804 */
[----:B------:R-:W-:Y:S05]  /*02d0*/  BRA `(.L_x_2) ;  /* 0x0000000000107947 */ /* 0x000fea0003800000 */
.L_x_1:
[----:B------:R-:W-:Y:S01]  /*02e0*/  IMAD.MOV.U32 R0, RZ, RZ, -0x1 ;  /* 0xffffffffff007424 */ /* 0x000fe200078e00ff */
[----:B------:R-:W-:-:S04]  /*02f0*/  MOV R2, 0x320 ;  /* 0x0000032000027802 */ /* 0x000fc80000000f00 */
[----:B------:R0:W-:Y:S03]  /*0300*/  STS [UR4], R0 ;  /* 0x00000000ff007988 */ /* 0x0001e60008000804 */
[----:B0-----:R-:W-:Y:S05]  /*0310*/  CALL.REL.NOINC `($__internal_1_$__cuda_sm10x_tcgen05_guardrail_trap_phase_invalid_during_alloc) ;  /* 0x0000014000207944 */ /* 0x001fea0003c00000 */
.L_x_2:
[----:B------:R-:W-:Y:S05]  /*0320*/  WARPSYNC.ALL ;  /* 0x0000000000007948 */ /* 0x000fea0003800000 */
[----:B------:R-:W-:Y:S01]  /*0330*/  NOP ;  /* 0x0000000000007918 */ /* 0x000fe20000000000 */
.L_x_0:
[----:B------:R-:W1:Y:S01]  /*0340*/  LDC.64 R20, c[0x0][0x398] ;  /* 0x0000e600ff147b82 */ /* 0x000e620000000a00 */
[----:B------:R-:W2:Y:S01]  /*0350*/  S2R R5, SR_CTAID.X ;  /* 0x0000000000057919 */ /* 0x000ea20000002500 */
[----:B------:R-:W-:Y:S01]  /*0360*/  UMOV UR11, 0x400 ;  /* 0x00000400000b7882 */ /* 0x000fe20000000000 */
[----:B------:R-:W3:Y:S01]  /*0370*/  LDCU UR4, c[0x0][0x3a4] ;  /* 0x00007480ff0477ac */ /* 0x000ee20008000800 */
[----:B------:R-:W4:Y:S04]  /*0380*/  LDCU.128 UR12, c[0x0][0x380] ;  /* 0x00007000ff0c77ac */ /* 0x000f280008000c00 */
[----:B------:R-:W5:Y:S08]  /*0390*/  S2UR UR6, SR_CgaCtaId ;  /* 0x00000000000679c3 */ /* 0x000f700000008800 */
[----:B------:R-:W0:Y:S02]  /*03a0*/  LDC.64 R124, c[0x0][0x3a8] ;  /* 0x0000ea00ff7c7b82 */ /* 0x000e240000000a00 */
[----:B01----:R-:W-:Y:S01]  /*03b0*/  VIADD R0, R21, 0x1ff ;  /* 0x000001ff15007836 */ /* 0x003fe20000000000 */
[----:B------:R-:W-:-:S05]  /*03c0*/  IABS R14, R20 ;  /* 0x00000014000e7213 */ /* 0x000fca0000000000 */
[----:B------:R-:W0:Y:S01]  /*03d0*/  LDC R192, c[0x0][0x3a0] ;  /* 0x0000e800ffc07b82 */ /* 0x000e220000000800 */
[----:B------:R-:W-:Y:S01]  /*03e0*/  SHF.R.S32.HI R3, RZ, 0x1f, R0 ;  /* 0x0000001fff037819 */ /* 0x000fe20000011400 */
[----:B-----5:R-:W-:-:S03]  /*03f0*/  ULEA UR11, UR6, UR11, 0x18 ;  /* 0x0000000b060b7291 */ /* 0x020fc6000f8ec0ff */
[----:B------:R-:W-:Y:S02]  /*0400*/  LEA.HI R3, R3, R0, RZ, 0x9 ;  /* 0x0000000003037211 */ /* 0x000fe400078f48ff */
[----:B--2---:R-:W-:Y:S01]  /*0410*/  IABS R8, R5 ;  /* 0x0000000500087213 */ /* 0x004fe20000000000 */
[----:B------:R-:W-:Y:S01]  /*0420*/  UIADD3 UR16, UPT, UPT, UR11, 0xa000, URZ ;  /* 0x0000a0000b107890 */ /* 0x000fe2000fffe0ff */
[----:B------:R-:W-:-:S05]  /*0430*/  SHF.R.S32.HI R3, RZ, 0x9, R3 ;  /* 0x00000009ff037819 */ /* 0x000fca0000011403 */
[----:B------:R-:W-:-:S05]  /*0440*/  IMAD.SHL.U32 R4, R3, 0x8, RZ ;  /* 0x0000000803047824 */ /* 0x000fca00078e00ff */
[-C--:B------:R-:W-:Y:S02]  /*0450*/  IABS R7, R4.reuse ;  /* 0x0000000400077213 */ /* 0x080fe40000000000 */
[----:B------:R-:W-:Y:S02]  /*0460*/  IABS R10, R4 ;  /* 0x00000004000a7213 */ /* 0x000fe40000000000 */
[----:B------:R-:W1:Y:S08]  /*0470*/  I2F.RP R0, R7 ;  /* 0x0000000700007306 */ /* 0x000e700000209400 */
[----:B-1----:R-:W1:Y:S02]  /*0480*/  MUFU.RCP R0, R0 ;  /* 0x0000000000007308 */ /* 0x002e640000001000 */
[----:B-1----:R-:W-:-:S02]  /*0490*/  VIADD R2, R0, 0xffffffe ;  /* 0x0ffffffe00027836 */ /* 0x002fc40000000000 */
[----:B------:R-:W-:-:S04]  /*04a0*/  IMAD.MOV R0, RZ, RZ, -R10 ;  /* 0x000000ffff007224 */ /* 0x000fc800078e0a0a */
[----:B------:R1:W2:Y:S02]  /*04b0*/  F2I.FTZ.U32.TRUNC.NTZ R3, R2 ;  /* 0x0000000200037305 */ /* 0x0002a4000021f000 */
[----:B-1----:R-:W-:Y:S02]  /*04c0*/  IMAD.MOV.U32 R2, RZ, RZ, RZ ;  /* 0x000000ffff027224 */ /* 0x002fe400078e00ff */
[----:B--2---:R-:W-:-:S04]  /*04d0*/  IMAD.MOV R6, RZ, RZ, -R3 ;  /* 0x000000ffff067224 */ /* 0x004fc800078e0a03 */
[----:B------:R-:W-:Y:S02]  /*04e0*/  IMAD R9, R6, R7, RZ ;  /* 0x0000000706097224 */ /* 0x000fe400078e02ff */
[----:B------:R-:W-:Y:S02]  /*04f0*/  IMAD.MOV.U32 R6, RZ, RZ, R8 ;  /* 0x000000ffff067224 */ /* 0x000fe400078e0008 */
[----:B------:R-:W-:-:S06]  /*0500*/  IMAD.HI.U32 R3, R3, R9, R2 ;  /* 0x0000000903037227 */ /* 0x000fcc00078e0002 */
[----:B------:R-:W-:-:S04]  /*0510*/  IMAD.HI.U32 R3, R3, R6, RZ ;  /* 0x0000000603037227 */ /* 0x000fc800078e00ff */
[----:B------:R-:W-:Y:S01]  /*0520*/  IMAD R0, R3, R0, R6 ;  /* 0x0000000003007224 */ /* 0x000fe200078e0206 */
[----:B------:R-:W-:Y:S04]  /*0530*/  BAR.SYNC.DEFER_BLOCKING 0x0 ;  /* 0x0000000000007b1d */ /* 0x000fe80000010000 */
[----:B------:R-:W-:-:S13]  /*0540*/  ISETP.GT.U32.AND P1, PT, R7, R0, PT ;  /* 0x000000000700720c */ /* 0x000fda0003f24070 */
[----:B------:R-:W-:Y:S02]  /*0550*/  @!P1 IMAD.IADD R0, R0, 0x1, -R7 ;  /* 0x0000000100009824 */ /* 0x000fe400078e0a07 */
[----:B------:R-:W-:Y:S01]  /*0560*/  @!P1 VIADD R3, R3, 0x1 ;  /* 0x0000000103039836 */ /* 0x000fe20000000000 */
[----:B------:R-:W-:Y:S02]  /*0570*/  ISETP.NE.AND P1, PT, R4, RZ, PT ;  /* 0x000000ff0400720c */ /* 0x000fe40003f25270 */
[----:B------:R-:W-:Y:S02]  /*0580*/  ISETP.GE.U32.AND P0, PT, R0, R7, PT ;  /* 0x000000070000720c */ /* 0x000fe40003f06070 */
[----:B------:R-:W-:-:S04]  /*0590*/  LOP3.LUT R0, R5, R4, RZ, 0x3c, !PT ;  /* 0x0000000405007212 */ /* 0x000fc800078e3cff */
[----:B------:R-:W-:Y:S01]  /*05a0*/  ISETP.GE.AND P2, PT, R0, RZ, PT ;  /* 0x000000ff0000720c */ /* 0x000fe20003f46270 */
[----:B------:R-:W-:-:S06]  /*05b0*/  VIADD R0, R20, 0x7f ;  /* 0x0000007f14007836 */ /* 0x000fcc0000000000 */
[----:B------:R-:W-:-:S04]  /*05c0*/  @P0 VIADD R3, R3, 0x1 ;  /* 0x0000000103030836 */ /* 0x000fc80000000000 */
[----:B------:R-:W-:Y:S01]  /*05d0*/  IMAD.MOV.U32 R2, RZ, RZ, R3 ;  /* 0x000000ffff027224 */ /* 0x000fe200078e0003 */
[----:B------:R-:W-:-:S03]  /*05e0*/  SHF.R.S32.HI R3, RZ, 0x1f, R0 ;  /* 0x0000001fff037819 */ /* 0x000fc60000011400 */
[----:B------:R-:W-:Y:S01]  /*05f0*/  @!P2 IMAD.MOV R2, RZ, RZ, -R2 ;  /* 0x000000ffff02a224 */ /* 0x000fe200078e0a02 */
[----:B------:R-:W-:Y:S02]  /*0600*/  @!P1 LOP3.LUT R2, RZ, R4, RZ, 0x33, !PT ;  /* 0x00000004ff029212 */ /* 0x000fe400078e33ff */
[----:B------:R-:W-:-:S03]  /*0610*/  LEA.HI R3, R3, R0, RZ, 0x7 ;  /* 0x0000000003037211 */ /* 0x000fc600078f38ff */
[----:B------:R-:W-:Y:S02]  /*0620*/  IMAD.SHL.U32 R9, R2, 0x8, RZ ;  /* 0x0000000802097824 */ /* 0x000fe400078e00ff */
[----:B------:R-:W-:-:S03]  /*0630*/  IMAD.MOV R2, RZ, RZ, -R2 ;  /* 0x000000ffff027224 */ /* 0x000fc600078e0a02 */
[----:B------:R-:W-:Y:S01]  /*0640*/  LEA.HI.SX32 R3, R3, -R9, 0x19 ;  /* 0x8000000903037211 */ /* 0x000fe200078fcaff */
[----:B------:R-:W-:Y:S02]  /*0650*/  IMAD R10, R4, R2, R5 ;  /* 0x00000002040a7224 */ /* 0x000fe400078e0205 */
[----:B------:R-:W-:Y:S01]  /*0660*/  IMAD.MOV.U32 R2, RZ, RZ, RZ ;  /* 0x000000ffff027224 */ /* 0x000fe200078e00ff */
[----:B------:R-:W-:Y:S02]  /*0670*/  VIMNMX R11, PT, PT, R3, 0x8, PT ;  /* 0x00000008030b7848 */ /* 0x000fe40003fe0100 */
[----:B------:R-:W-:Y:S02]  /*0680*/  IABS R7, R10 ;  /* 0x0000000a00077213 */ /* 0x000fe40000000000 */
[-C--:B------:R-:W-:Y:S02]  /*0690*/  IABS R8, R11.reuse ;  /* 0x0000000b00087213 */ /* 0x080fe40000000000 */
[----:B------:R-:W-:-:S02]  /*06a0*/  IABS R4, R11 ;  /* 0x0000000b00047213 */ /* 0x000fc40000000000 */
[----:B------:R-:W1:Y:S08]  /*06b0*/  I2F.RP R0, R8 ;  /* 0x0000000800007306 */ /* 0x000e700000209400 */
[----:B-1----:R-:W1:Y:S02]  /*06c0*/  MUFU.RCP R0, R0 ;  /* 0x0000000000007308 */ /* 0x002e640000001000 */
[----:B-1----:R-:W-:-:S06]  /*06d0*/  VIADD R3, R0, 0xffffffe ;  /* 0x0ffffffe00037836 */ /* 0x002fcc0000000000 */
[----:B------:R-:W1:Y:S02]  /*06e0*/  F2I.FTZ.U32.TRUNC.NTZ R3, R3 ;  /* 0x0000000300037305 */ /* 0x000e64000021f000 */
[----:B-1----:R-:W-:-:S04]  /*06f0*/  IMAD.MOV R6, RZ, RZ, -R3 ;  /* 0x000000ffff067224 */ /* 0x002fc800078e0a03 */
[----:B------:R-:W-:-:S04]  /*0700*/  IMAD.MOV.U32 R5, RZ, RZ, R6 ;  /* 0x000000ffff057224 */ /* 0x000fc800078e0006 */
[----:B------:R-:W-:-:S04]  /*0710*/  IMAD R5, R5, R8, RZ ;  /* 0x0000000805057224 */ /* 0x000fc800078e02ff */
[----:B------:R-:W-:-:S04]  /*0720*/  IMAD.HI.U32 R2, R3, R5, R2 ;  /* 0x0000000503027227 */ /* 0x000fc800078e0002 */
[----:B------:R-:W-:Y:S02]  /*0730*/  IMAD.MOV R3, RZ, RZ, -R4 ;  /* 0x000000ffff037224 */ /* 0x000fe400078e0a04 */
[----:B------:R-:W-:Y:S01]  /*0740*/  IMAD.HI.U32 R0, R2, R7, RZ ;  /* 0x0000000702007227 */ /* 0x000fe200078e00ff */
[----:B------:R-:W1:Y:S01]  /*0750*/  I2F.RP R4, R14 ;  /* 0x0000000e00047306 */ /* 0x000e620000209400 */
[----:B------:R-:W-:Y:S02]  /*0760*/  IABS R2, R21 ;  /* 0x0000001500027213 */ /* 0x000fe40000000000 */
[----:B------:R-:W-:-:S05]  /*0770*/  IMAD R3, R0, R3, R7 ;  /* 0x0000000300037224 */ /* 0x000fca00078e0207 */
[----:B------:R-:W-:Y:S01]  /*0780*/  ISETP.GT.U32.AND P1, PT, R8, R3, PT ;  /* 0x000000030800720c */ /* 0x000fe20003f24070 */
[----:B------:R-:W2:Y:S08]  /*0790*/  I2F.RP R6, R2 ;  /* 0x0000000200067306 */ /* 0x000eb00000209400 */
[----:B-1----:R-:W1:Y:S04]  /*07a0*/  MUFU.RCP R4, R4 ;  /* 0x0000000400047308 */ /* 0x002e680000001000 */
[----:B------:R-:W-:-:S02]  /*07b0*/  @!P1 IMAD.IADD R3, R3, 0x1, -R8 ;  /* 0x0000000103039824 */ /* 0x000fc400078e0a08 */
[----:B------:R-:W-:Y:S01]  /*07c0*/  @!P1 VIADD R0, R0, 0x1 ;  /* 0x0000000100009836 */ /* 0x000fe20000000000 */
[----:B------:R-:W-:Y:S01]  /*07d0*/  ISETP.NE.AND P1, PT, R11, RZ, PT ;  /* 0x000000ff0b00720c */ /* 0x000fe20003f25270 */
[----:B--2---:R-:W2:Y:S01]  /*07e0*/  MUFU.RCP R6, R6 ;  /* 0x0000000600067308 */ /* 0x004ea20000001000 */
[----:B------:R-:W-:Y:S02]  /*07f0*/  ISETP.GE.U32.AND P0, PT, R3, R8, PT ;  /* 0x000000080300720c */ /* 0x000fe40003f06070 */
[----:B------:R-:W-:-:S04]  /*0800*/  LOP3.LUT R3, R10, R11, RZ, 0x3c, !PT ;  /* 0x0000000b0a037212 */ /* 0x000fc800078e3cff */
[----:B------:R-:W-:Y:S01]  /*0810*/  ISETP.GE.AND P2, PT, R3, RZ, PT ;  /* 0x000000ff0300720c */ /* 0x000fe20003f46270 */
[----:B-1----:R-:W-:Y:S01]  /*0820*/  VIADD R5, R4, 0xffffffe ;  /* 0x0ffffffe04057836 */ /* 0x002fe20000000000 */
[----:B------:R-:W-:Y:S02]  /*0830*/  SHF.R.U32.HI R4, RZ, 0x5, R181 ;  /* 0x00000005ff047819 */ /* 0x000fe400000116b5 */
[----:B------:R-:W-:-:S03]  /*0840*/  LOP3.LUT R3, R181, 0x7f, RZ, 0xc0, !PT ;  /* 0x0000007fb5037812 */ /* 0x000fc600078ec0ff */
[----:B------:R-:W-:Y:S01]  /*0850*/  @P0 VIADD R0, R0, 0x1 ;  /* 0x0000000100000836 */ /* 0x000fe20000000000 */
[----:B------:R-:W1:Y:S01]  /*0860*/  F2I.FTZ.U32.TRUNC.NTZ R5, R5 ;  /* 0x0000000500057305 */ /* 0x000e62000021f000 */
[----:B------:R-:W-:Y:S01]  /*0870*/  R2UR UR7, R4 ;  /* 0x00000000040772ca */ /* 0x000fe200000e0000 */
[----:B--2---:R-:W-:Y:S02]  /*0880*/  VIADD R6, R6, 0xffffffe ;  /* 0x0ffffffe06067836 */ /* 0x004fe40000000000 */
[----:B------:R-:W-:Y:S02]  /*0890*/  IMAD.MOV.U32 R8, RZ, RZ, R0 ;  /* 0x000000ffff087224 */ /* 0x000fe400078e0000 */
[----:B------:R-:W-:Y:S02]  /*08a0*/  IMAD.MOV.U32 R4, RZ, RZ, RZ ;  /* 0x000000ffff047224 */ /* 0x000fe400078e00ff */
[----:B------:R-:W-:Y:S01]  /*08b0*/  @!P2 IMAD.MOV R8, RZ, RZ, -R8 ;  /* 0x000000ffff08a224 */ /* 0x000fe200078e0a08 */
[----:B------:R-:W-:Y:S01]  /*08c0*/  @!P1 LOP3.LUT R8, RZ, R11, RZ, 0x33, !PT ;  /* 0x0000000bff089212 */ /* 0x000fe200078e33ff */
[----:B------:R2:W5:Y:S04]  /*08d0*/  F2I.FTZ.U32.TRUNC.NTZ R7, R6 ;  /* 0x0000000600077305 */ /* 0x000568000021f000 */
[----:B------:R-:W-:Y:S01]  /*08e0*/  IMAD.MOV R0, RZ, RZ, -R8 ;  /* 0x000000ffff007224 */ /* 0x000fe200078e0a08 */
[----:B------:R-:W-:Y:S01]  /*08f0*/  USHF.L.U32 UR5, UR7, 0x6, URZ ;  /* 0x0000000607057899 */ /* 0x000fe200080006ff */
[----:B-1----:R-:W-:-:S02]  /*0900*/  IMAD.MOV R13, RZ, RZ, -R5 ;  /* 0x000000ffff0d7224 */ /* 0x002fc400078e0a05 */
[----:B------:R-:W-:Y:S01]  /*0910*/  IMAD R0, R11, R0, R10 ;  /* 0x000000000b007224 */ /* 0x000fe200078e020a */
[----:B------:R-:W-:Y:S01]  /*0920*/  ULOP3.LUT UR5, UR5, 0x100, URZ, 0xc0, !UPT ;  /* 0x0000010005057892 */ /* 0x000fe2000f8ec0ff */
[----:B------:R-:W1:Y:S01]  /*0930*/  LDS R11, [UR11] ;  /* 0x0000000bff0b7984 */ /* 0x000e620008000800 */
[----:B--2---:R-:W-:Y:S02]  /*0940*/  IMAD.MOV.U32 R6, RZ, RZ, RZ ;  /* 0x000000ffff067224 */ /* 0x004fe400078e00ff */
[----:B------:R-:W-:Y:S02]  /*0950*/  IMAD.IADD R0, R9, 0x1, R0 ;  /* 0x0000000109007824 */ /* 0x000fe400078e0200 */
[----:B------:R-:W-:Y:S02]  /*0960*/  IMAD R9, R13, R14, RZ ;  /* 0x0000000e0d097224 */ /* 0x000fe400078e02ff */
[----:B------:R-:W-:Y:S01]  /*0970*/  IMAD R190, R0, 0x80, R3 ;  /* 0x0000008000be7824 */ /* 0x000fe200078e0203 */
[----:B------:R-:W-:Y:S01]  /*0980*/  SHF.R.U32.HI R3, RZ, 0x5, R181 ;  /* 0x00000005ff037819 */ /* 0x000fe200000116b5 */
[----:B------:R-:W-:-:S03]  /*0990*/  IMAD.HI.U32 R4, R5, R9, R4 ;  /* 0x0000000905047227 */ /* 0x000fc600078e0004 */
[----:B------:R-:W-:Y:S01]  /*09a0*/  IABS R9, R190 ;  /* 0x000000be00097213 */ /* 0x000fe20000000000 */
[----:B------:R-:W-:Y:S01]  /*09b0*/  IMAD.SHL.U32 R0, R8, 0x200, RZ ;  /* 0x0000020008007824 */ /* 0x000fe200078e00ff */
[----:B------:R-:W-:Y:S01]  /*09c0*/  SGXT.U32 R3, R3, 0x3 ;  /* 0x000000030303781a */ /* 0x000fe20000000000 */
[----:B-----5:R-:W-:Y:S02]  /*09d0*/  IMAD.MOV R5, RZ, RZ, -R7 ;  /* 0x000000ffff057224 */ /* 0x020fe400078e0a07 */
[----:B------:R-:W-:Y:S01]  /*09e0*/  IMAD.HI.U32 R4, R4, R9, RZ ;  /* 0x0000000904047227 */ /* 0x000fe200078e00ff */
[----:B------:R-:W-:-:S03]  /*09f0*/  LOP3.LUT R12, R0, R3, RZ, 0xfc, !PT ;  /* 0x00000003000c7212 */ /* 0x000fc600078efcff */
[----:B------:R-:W-:Y:S01]  /*0a00*/  IMAD R5, R5, R2, RZ ;  /* 0x0000000205057224 */ /* 0x000fe200078e02ff */
[C---:B------:R-:W-:Y:S01]  /*0a10*/  LOP3.LUT R15, R12.reuse, 0x8, RZ, 0xfc, !PT ;  /* 0x000000080c0f7812 */ /* 0x040fe200078efcff */
[----:B------:R-:W-:Y:S01]  /*0a20*/  IMAD.MOV R4, RZ, RZ, -R4 ;  /* 0x000000ffff047224 */ /* 0x000fe200078e0a04 */
[----:B------:R-:W-:Y:S01]  /*0a30*/  LOP3.LUT R16, R12, 0x10, RZ, 0xfc, !PT ;  /* 0x000000100c107812 */ /* 0x000fe200078efcff */
[----:B------:R-:W-:Y:S01]  /*0a40*/  VIADD R10, R0, UR7 ;  /* 0x00000007000a7c36 */ /* 0x000fe20008000000 */
[----:B------:R-:W-:Y:S01]  /*0a50*/  IABS R8, R15 ;  /* 0x0000000f00087213 */ /* 0x000fe20000000000 */
[----:B------:R-:W-:Y:S01]  /*0a60*/  IMAD.HI.U32 R5, R7, R5, R6 ;  /* 0x0000000507057227 */ /* 0x000fe200078e0006 */
[----:B------:R-:W-:Y:S02]  /*0a70*/  IABS R6, R16 ;  /* 0x0000001000067213 */ /* 0x000fe40000000000 */
[----:B------:R-:W-:Y:S01]  /*0a80*/  LOP3.LUT R18, R12, 0x20, RZ, 0xfc, !PT ;  /* 0x000000200c127812 */ /* 0x000fe200078efcff */
[----:B------:R-:W-:Y:S01]  /*0a90*/  IMAD R3, R14, R4, R9 ;  /* 0x000000040e037224 */ /* 0x000fe200078e0209 */
[----:B------:R-:W-:Y:S01]  /*0aa0*/  LOP3.LUT R19, R12, 0x28, RZ, 0xfc, !PT ;  /* 0x000000280c137812 */ /* 0x000fe200078efcff */
[----:B------:R-:W-:Y:S01]  /*0ab0*/  VIADD R17, R10, 0x18 ;  /* 0x000000180a117836 */ /* 0x000fe20000000000 */
[----:B------:R-:W-:Y:S01]  /*0ac0*/  ISETP.GE.AND P0, PT, R15, RZ, PT ;  /* 0x000000ff0f00720c */ /* 0x000fe20003f06270 */
[----:B------:R-:W-:Y:S01]  /*0ad0*/  IMAD.HI.U32 R4, R5, R8, RZ ;  /* 0x0000000805047227 */ /* 0x000fe200078e00ff */
[----:B------:R-:W-:-:S02]  /*0ae0*/  ISETP.GT.U32.AND P1, PT, R14, R3, PT ;  /* 0x000000030e00720c */ /* 0x000fc40003f24070 */
[----:B------:R-:W-:Y:S01]  /*0af0*/  IABS R13, R17 ;  /* 0x00000011000d7213 */ /* 0x000fe20000000000 */
[----:B------:R-:W-:Y:S01]  /*0b00*/  IMAD.MOV R9, RZ, RZ, -R4 ;  /* 0x000000ffff097224 */ /* 0x000fe200078e0a04 */
[----:B-1----:R-:W-:Y:S01]  /*0b10*/  R2UR UR10, R11 ;  /* 0x000000000b0a72ca */ /* 0x002fe200000e0000 */
[----:B------:R-:W-:Y:S01]  /*0b20*/  IMAD.MOV.U32 R11, RZ, RZ, R6 ;  /* 0x000000ffff0b7224 */ /* 0x000fe200078e0006 */
[----:B------:R-:W-:Y:S01]  /*0b30*/  IABS R15, R18 ;  /* 0x00000012000f7213 */ /* 0x000fe20000000000 */
[C---:B------:R-:W-:Y:S01]  /*0b40*/  IMAD.HI.U32 R7, R5.reuse, R13, RZ ;  /* 0x0000000d05077227 */ /* 0x040fe200078e00ff */
[----:B------:R-:W-:Y:S02]  /*0b50*/  ISETP.GE.AND P3, PT, R16, RZ, PT ;  /* 0x000000ff1000720c */ /* 0x000fe40003f66270 */
[----:B------:R-:W-:Y:S01]  /*0b60*/  LOP3.LUT R24, R12, 0x60, RZ, 0xfc, !PT ;  /* 0x000000600c187812 */ /* 0x000fe200078efcff */
[----:B------:R-:W-:Y:S01]  /*0b70*/  IMAD R4, R2, R9, R8 ;  /* 0x0000000902047224 */ /* 0x000fe200078e0208 */
[----:B------:R-:W-:Y:S01]  /*0b80*/  LOP3.LUT R25, R12, 0x68, RZ, 0xfc, !PT ;  /* 0x000000680c197812 */ /* 0x000fe200078efcff */
[----:B------:R-:W-:Y:S01]  /*0b90*/  IMAD.HI.U32 R6, R5, R11, RZ ;  /* 0x0000000b05067227 */ /* 0x000fe200078e00ff */
[----:B------:R-:W-:-:S02]  /*0ba0*/  IABS R22, R24 ;  /* 0x0000001800167213 */ /* 0x000fc40000000000 */
[----:B------:R-:W-:Y:S01]  /*0bb0*/  ISETP.GT.U32.AND P4, PT, R2, R4, PT ;  /* 0x000000040200720c */ /* 0x000fe20003f84070 */
[----:B------:R-:W-:Y:S01]  /*0bc0*/  IMAD.MOV R7, RZ, RZ, -R7 ;  /* 0x000000ffff077224 */ /* 0x000fe200078e0a07 */
[----:B------:R-:W-:Y:S01]  /*0bd0*/  LOP3.LUT R26, R12, 0x70, RZ, 0xfc, !PT ;  /* 0x000000700c1a7812 */ /* 0x000fe200078efcff */
[----:B------:R-:W-:Y:S01]  /*0be0*/  @!P1 IMAD.IADD R3, R3, 0x1, -R14 ;  /* 0x0000000103039824 */ /* 0x000fe200078e0a0e */
[----:B------:R-:W-:Y:S01]  /*0bf0*/  ISETP.GE.AND P1, PT, R190, RZ, PT ;  /* 0x000000ffbe00720c */ /* 0x000fe20003f26270 */
[----:B------:R-:W-:Y:S01]  /*0c00*/  IMAD.MOV R6, RZ, RZ, -R6 ;  /* 0x000000ffff067224 */ /* 0x000fe200078e0a06 */
[----:B------:R-:W-:Y:S01]  /*0c10*/  IABS R69, R25 ;  /* 0x0000001900457213 */ /* 0x000fe20000000000 */
[----:B------:R-:W-:Y:S01]  /*0c20*/  IMAD R7, R2, R7, R13 ;  /* 0x0000000702077224 */ /* 0x000fe200078e020d */
[----:B------:R-:W-:Y:S01]  /*0c30*/  ISETP.GT.U32.AND P2, PT, R14, R3, PT ;  /* 0x000000030e00720c */ /* 0x000fe20003f44070 */
[C---:B------:R-:W-:Y:S01]  /*0c40*/  IMAD R6, R2.reuse, R6, R11 ;  /* 0x0000000602067224 */ /* 0x040fe200078e020b */
[----:B------:R-:W-:Y:S01]  /*0c50*/  IABS R11, R19 ;  /* 0x00000013000b7213 */ /* 0x000fe20000000000 */
[----:B------:R-:W-:Y:S01]  /*0c60*/  IMAD.HI.U32 R8, R5, R15, RZ ;  /* 0x0000000f05087227 */ /* 0x000fe200078e00ff */
[----:B------:R-:W-:-:S02]  /*0c70*/  ISETP.GT.U32.AND P5, PT, R2, R7, PT ;  /* 0x000000070200720c */ /* 0x000fc40003fa4070 */
[----:B------:R-:W-:Y:S01]  /*0c80*/  ISETP.GT.U32.AND P6, PT, R2, R6, PT ;  /* 0x000000060200720c */ /* 0x000fe20003fc4070 */
[----:B------:R-:W-:Y:S01]  /*0c90*/  @!P4 IMAD.IADD R4, R4, 0x1, -R2 ;  /* 0x000000010404c824 */ /* 0x000fe200078e0a02 */
[----:B------:R-:W-:Y:S01]  /*0ca0*/  LOP3.LUT R13, R12, 0x30, RZ, 0xfc, !PT ;  /* 0x000000300c0d7812 */ /* 0x000fe200078efcff */
[----:B------:R-:W-:Y:S01]  /*0cb0*/  IMAD.HI.U32 R9, R5, R11, RZ ;  /* 0x0000000b05097227 */ /* 0x000fe200078e00ff */
[----:B------:R-:W-:Y:S02]  /*0cc0*/  IABS R68, R26 ;  /* 0x0000001a00447213 */ /* 0x000fe40000000000 */
[----:B------:R-:W-:Y:S01]  /*0cd0*/  ISETP.GT.U32.AND P4, PT, R2, R4, PT ;  /* 0x000000040200720c */ /* 0x000fe20003f84070 */
[----:B------:R-:W-:Y:S01]  /*0ce0*/  @!P2 IMAD.IADD R3, R3, 0x1, -R14 ;  /* 0x000000010303a824 */ /* 0x000fe200078e0a0e */
[----:B------:R-:W-:Y:S01]  /*0cf0*/  ISETP.NE.AND P2, PT, R20, RZ, PT ;  /* 0x000000ff1400720c */ /* 0x000fe20003f45270 */
[----:B------:R-:W-:Y:S01]  /*0d00*/  IMAD.MOV R8, RZ, RZ, -R8 ;  /* 0x000000ffff087224 */ /* 0x000fe200078e0a08 */
[----:B------:R-:W-:Y:S01]  /*0d10*/  IABS R14, R13 ;  /* 0x0000000d000e7213 */ /* 0x000fe20000000000 */
[--C-:B------:R-:W-:Y:S01]  /*0d20*/  @!P5 IMAD.IADD R7, R7, 0x1, -R2.reuse ;  /* 0x000000010707d824 */ /* 0x100fe200078e0a02 */
[----:B------:R-:W-:Y:S01]  /*0d30*/  ISETP.GE.AND P5, PT, R17, RZ, PT ;  /* 0x000000ff1100720c */ /* 0x000fe20003fa6270 */
[----:B------:R-:W-:Y:S01]  /*0d40*/  IMAD.MOV R9, RZ, RZ, -R9 ;  /* 0x000000ffff097224 */ /* 0x000fe200078e0a09 */
[----:B------:R-:W-:Y:S01]  /*0d50*/  LOP3.LUT R32, R12, 0x168, RZ, 0xfc, !PT ;  /* 0x000001680c207812 */ /* 0x000fe200078efcff */
[----:B------:R-:W-:Y:S01]  /*0d60*/  @!P6 IMAD.IADD R6, R6, 0x1, -R2 ;  /* 0x000000010606e824 */ /* 0x000fe200078e0a02 */
[C---:B------:R-:W-:Y:S01]  /*0d70*/  ISETP.GT.U32.AND P6, PT, R2.reuse, R7, PT ;  /* 0x000000070200720c */ /* 0x040fe20003fc4070 */
[C---:B------:R-:W-:Y:S01]  /*0d80*/  IMAD R8, R2.reuse, R8, R15 ;  /* 0x0000000802087224 */ /* 0x040fe200078e020f */
[----:B------:R-:W-:Y:S01]  /*0d90*/  IABS R33, R32 ;  /* 0x0000002000217213 */ /* 0x000fe20000000000 */
[----:B------:R-:W-:Y:S01]  /*0da0*/  IMAD R9, R2, R9, R11 ;  /* 0x0000000902097224 */ /* 0x000fe200078e020b */
[C---:B------:R-:W-:Y:S01]  /*0db0*/  LOP3.LUT R34, R12.reuse, 0x170, RZ, 0xfc, !PT ;  /* 0x000001700c227812 */ /* 0x040fe200078efcff */
[----:B------:R-:W-:Y:S01]  /*0dc0*/  IMAD.HI.U32 R11, R5, R14, RZ ;  /* 0x0000000e050b7227 */ /* 0x000fe200078e00ff */
[----:B------:R-:W-:-:S02]  /*0dd0*/  LOP3.LUT R30, R12, 0x160, RZ, 0xfc, !PT ;  /* 0x000001600c1e7812 */ /* 0x000fc400078efcff */
[----:B------:R-:W-:Y:S01]  /*0de0*/  IABS R35, R34 ;  /* 0x0000002200237213 */ /* 0x000fe20000000000 */
[----:B------:R-:W-:Y:S01]  /*0df0*/  @!P1 IMAD.MOV R3, RZ, RZ, -R3 ;  /* 0x000000ffff039224 */ /* 0x000fe200078e0a03 */
[----:B------:R-:W-:Y:S01]  /*0e00*/  @!P2 LOP3.LUT R3, RZ, R20, RZ, 0x33, !PT ;  /* 0x00000014ff03a212 */ /* 0x000fe200078e33ff */
[--C-:B------:R-:W-:Y:S01]  /*0e10*/  @!P4 IMAD.IADD R4, R4, 0x1, -R2.reuse ;  /* 0x000000010404c824 */ /* 0x100fe200078e0a02 */
[C---:B------:R-:W-:Y:S01]  /*0e20*/  ISETP.GT.U32.AND P1, PT, R2.reuse, R6, PT ;  /* 0x000000060200720c */ /* 0x040fe20003f24070 */
[----:B------:R-:W-:Y:S01]  /*0e30*/  IMAD.MOV R11, RZ, RZ, -R11 ;  /* 0x000000ffff0b7224 */ /* 0x000fe200078e0a0b */
[C---:B------:R-:W-:Y:S01]  /*0e40*/  ISETP.GT.U32.AND P2, PT, R2.reuse, R8, PT ;  /* 0x000000080200720c */ /* 0x040fe20003f44070 */
[----:B------:R-:W-:Y:S01]  /*0e50*/  @!P6 IMAD.IADD R7, R7, 0x1, -R2 ;  /* 0x000000010707e824 */ /* 0x000fe200078e0a02 */
[C---:B------:R-:W-:Y:S01]  /*0e60*/  ISETP.GT.U32.AND P4, PT, R2.reuse, R9, PT ;  /* 0x000000090200720c */ /* 0x040fe20003f84070 */
[----:B------:R-:W-:Y:S01]  /*0e70*/  IMAD R11, R2, R11, R14 ;  /* 0x0000000b020b7224 */ /* 0x000fe200078e020e */
[----:B------:R-:W-:Y:S01]  /*0e80*/  LOP3.LUT R14, R12, 0x40, RZ, 0xfc, !PT ;  /* 0x000000400c0e7812 */ /* 0x000fe200078efcff */
[----:B------:R-:W-:Y:S01]  /*0e90*/  VIADD R16, R10, 0x38 ;  /* 0x000000380a107836 */ /* 0x000fe20000000000 */
[----:B------:R-:W-:Y:S01]  /*0ea0*/  LOP3.LUT R20, R12, 0x50, RZ, 0xfc, !PT ;  /* 0x000000500c147812 */ /* 0x000fe200078efcff */
[----:B------:R-:W-:Y:S01]  /*0eb0*/  @!P5 IMAD.MOV R7, RZ, RZ, -R7 ;  /* 0x000000ffff07d224 */ /* 0x000fe200078e0a07 */
[----:B------:R-:W-:Y:S01]  /*0ec0*/  ISETP.GT.U32.AND P5, PT, R2, R11, PT ;  /* 0x0000000b0200720c */ /* 0x000fe20003fa4070 */
[----:B------:R-:W-:Y:S01]  /*0ed0*/  @!P0 IMAD.MOV R4, RZ, RZ, -R4 ;  /* 0x000000ffff048224 */ /* 0x000fe200078e0a04 */
[----:B------:R-:W-:Y:S01]  /*0ee0*/  IABS R15, R16 ;  /* 0x00000010000f7213 */ /* 0x000fe20000000000 */
[--C-:B------:R-:W-:Y:S01]  /*0ef0*/  @!P1 IMAD.IADD R6, R6, 0x1, -R2.reuse ;  /* 0x0000000106069824 */ /* 0x100fe200078e0a02 */
[----:B------:R-:W-:Y:S01]  /*0f00*/  ISETP.GE.AND P1, PT, R18, RZ, PT ;  /* 0x000000ff1200720c */ /* 0x000fe20003f26270 */
[--C-:B------:R-:W-:Y:S01]  /*0f10*/  @!P2 IMAD.IADD R8, R8, 0x1, -R2.reuse ;  /* 0x000000010808a824 */ /* 0x100fe200078e0a02 */
[----:B------:R-:W-:Y:S01]  /*0f20*/  ISETP.GE.AND P2, PT, R13, RZ, PT ;  /* 0x000000ff0d00720c */ /* 0x000fe20003f46270 */
[----:B------:R-:W-:Y:S01]  /*0f30*/  @!P4 IMAD.IADD R9, R9, 0x1, -R2 ;  /* 0x000000010909c824 */ /* 0x000fe200078e0a02 */
[----:B------:R-:W-:Y:S01]  /*0f40*/  ISETP.GE.AND P6, PT, R19, RZ, PT ;  /* 0x000000ff1300720c */ /* 0x000fe20003fc6270 */
[----:B------:R-:W-:Y:S01]  /*0f50*/  @!P3 IMAD.MOV R6, RZ, RZ, -R6 ;  /* 0x000000ffff06b224 */ /* 0x000fe200078e0a06 */
[C---:B------:R-:W-:Y:S01]  /*0f60*/  ISETP.GT.U32.AND P0, PT, R2.reuse, R8, PT ;  /* 0x000000080200720c */ /* 0x040fe20003f04070 */
[----:B------:R-:W-:Y:S01]  /*0f70*/  IMAD.HI.U32 R13, R5, R15, RZ ;  /* 0x0000000f050d7227 */ /* 0x000fe200078e00ff */
[----:B------:R-:W-:-:S02]  /*0f80*/  ISETP.GT.U32.AND P3, PT, R2, R9, PT ;  /* 0x000000090200720c */ /* 0x000fc40003f64070 */
[----:B------:R-:W-:Y:S01]  /*0f90*/  IABS R17, R14 ;  /* 0x0000000e00117213 */ /* 0x000fe20000000000 */
[----:B------:R-:W-:Y:S01]  /*0fa0*/  IMAD.MOV R13, RZ, RZ, -R13 ;  /* 0x000000ffff0d7224 */ /* 0x000fe200078e0a0d */
[----:B------:R-:W-:Y:S01]  /*0fb0*/  IABS R19, R20 ;  /* 0x0000001400137213 */ /* 0x000fe20000000000 */
[--C-:B------:R-:W-:Y:S01]  /*0fc0*/  @!P5 IMAD.IADD R11, R11, 0x1, -R2.reuse ;  /* 0x000000010b0bd824 */ /* 0x100fe200078e0a02 */
[----:B------:R-:W-:Y:S01]  /*0fd0*/  ISETP.GE.AND P4, PT, R16, RZ, PT ;  /* 0x000000ff1000720c */ /* 0x000fe20003f86270 */
[----:B------:R-:W-:Y:S01]  /*0fe0*/  IMAD R13, R2, R13, R15 ;  /* 0x0000000d020d7224 */ /* 0x000fe200078e020f */
[----:B------:R-:W-:Y:S01]  /*0ff0*/  LOP3.LUT R15, R12, 0x48, RZ, 0xfc, !PT ;  /* 0x000000480c0f7812 */ /* 0x000fe200078efcff */
[----:B------:R-:W-:Y:S01]  /*1000*/  IMAD.HI.U32 R16, R5, R19, RZ ;  /* 0x0000001305107227 */ /* 0x000fe200078e00ff */
[----:B------:R-:W-:Y:S02]  /*1010*/  ISETP.GT.U32.AND P5, PT, R2, R11, PT ;  /* 0x0000000b0200720c */ /* 0x000fe40003fa4070 */
[----:B------:R-:W-:Y:S01]  /*1020*/  IABS R18, R15 ;  /* 0x0000000f00127213 */ /* 0x000fe20000000000 */
[--C-:B------:R-:W-:Y:S01]  /*1030*/  @!P0 IMAD.IADD R8, R8, 0x1, -R2.reuse ;  /* 0x0000000108088824 */ /* 0x100fe200078e0a02 */
[----:B------:R-:W-:Y:S01]  /*1040*/  ISETP.GE.AND P0, PT, R14, RZ, PT ;  /* 0x000000ff0e00720c */ /* 0x000fe20003f06270 */
[----:B------:R-:W-:Y:S01]  /*1050*/  @!P3 IMAD.IADD R9, R9, 0x1, -R2 ;  /* 0x000000010909b824 */ /* 0x000fe200078e0a02 */
[----:B------:R-:W-:Y:S01]  /*1060*/  ISETP.GT.U32.AND P3, PT, R2, R13, PT ;  /* 0x0000000d0200720c */ /* 0x000fe20003f64070 */
[----:B------:R-:W-:Y:S01]  /*1070*/  IMAD.HI.U32 R14, R5, R17, RZ ;  /* 0x00000011050e7227 */ /* 0x000fe200078e00ff */
[----:B------:R-:W-:-:S03]  /*1080*/  IABS R31, R30 ;  /* 0x0000001e001f7213 */ /* 0x000fc60000000000 */
[----:B------:R-:W-:Y:S02]  /*1090*/  IMAD.MOV R14, RZ, RZ, -R14 ;  /* 0x000000ffff0e7224 */ /* 0x000fe400078e0a0e */
[----:B------:R-:W-:Y:S02]  /*10a0*/  IMAD.MOV R16, RZ, RZ, -R16 ;  /* 0x000000ffff107224 */ /* 0x000fe400078e0a10 */
[----:B------:R-:W-:Y:S01]  /*10b0*/  @!P1 IMAD.MOV R8, RZ, RZ, -R8 ;  /* 0x000000ffff089224 */ /* 0x000fe200078e0a08 */
[----:B------:R-:W-:Y:S01]  /*10c0*/  ISETP.GE.AND P1, PT, R15, RZ, PT ;  /* 0x000000ff0f00720c */ /* 0x000fe20003f26270 */
[----:B------:R-:W-:-:S04]  /*10d0*/  IMAD.HI.U32 R15, R5, R18, RZ ;  /* 0x00000012050f7227 */ /* 0x000fc800078e00ff */
[C---:B------:R-:W-:Y:S02]  /*10e0*/  IMAD R14, R2.reuse, R14, R17 ;  /* 0x0000000e020e7224 */ /* 0x040fe400078e0211 */
[--C-:B------:R-:W-:Y:S02]  /*10f0*/  @!P5 IMAD.IADD R11, R11, 0x1, -R2.reuse ;  /* 0x000000010b0bd824 */ /* 0x100fe400078e0a02 */
[C---:B------:R-:W-:Y:S01]  /*1100*/  IMAD R16, R2.reuse, R16, R19 ;  /* 0x0000001002107224 */ /* 0x040fe200078e0213 */
[----:B------:R-:W-:Y:S01]  /*1110*/  ISETP.GT.U32.AND P5, PT, R2, R14, PT ;  /* 0x0000000e0200720c */ /* 0x000fe20003fa4070 */
[----:B------:R-:W-:Y:S01]  /*1120*/  @!P6 IMAD.MOV R9, RZ, RZ, -R9 ;  /* 0x000000ffff09e224 */ /* 0x000fe200078e0a09 */
[----:B------:R-:W-:Y:S01]  /*1130*/  ISETP.GE.AND P6, PT, R20, RZ, PT ;  /* 0x000000ff1400720c */ /* 0x000fe20003fc6270 */
[----:B------:R-:W-:Y:S02]  /*1140*/  @!P3 IMAD.IADD R13, R13, 0x1, -R2 ;  /* 0x000000010d0db824 */ /* 0x000fe400078e0a02 */
[----:B------:R-:W-:-:S02]  /*1150*/  IMAD.MOV R15, RZ, RZ, -R15 ;  /* 0x000000ffff0f7224 */ /* 0x000fc400078e0a0f */
[----:B------:R-:W-:Y:S01]  /*1160*/  VIADD R20, R10, 0x58 ;  /* 0x000000580a147836 */ /* 0x000fe20000000000 */
[----:B------:R-:W-:Y:S01]  /*1170*/  BAR.SYNC.DEFER_BLOCKING 0x0 ;  /* 0x0000000000007b1d */ /* 0x000fe20000010000 */
[----:B------:R-:W-:Y:S01]  /*1180*/  @!P2 IMAD.MOV R11, RZ, RZ, -R11 ;  /* 0x000000ffff0ba224 */ /* 0x000fe200078e0a0b */
[C---:B------:R-:W-:Y:S01]  /*1190*/  ISETP.GT.U32.AND P2, PT, R2.reuse, R16, PT ;  /* 0x000000100200720c */ /* 0x040fe20003f44070 */
[C---:B------:R-:W-:Y:S01]  /*11a0*/  IMAD R15, R2.reuse, R15, R18 ;  /* 0x0000000f020f7224 */ /* 0x040fe200078e0212 */
[----:B------:R-:W-:Y:S01]  /*11b0*/  ISETP.GT.U32.AND P3, PT, R2, R13, PT ;  /* 0x0000000d0200720c */ /* 0x000fe20003f64070 */
[----:B------:R-:W-:Y:S01]  /*11c0*/  @!P5 IMAD.IADD R14, R14, 0x1, -R2 ;  /* 0x000000010e0ed824 */ /* 0x000fe200078e0a02 */
[----:B------:R-:W-:Y:S01]  /*11d0*/  IABS R18, R20 ;  /* 0x0000001400127213 */ /* 0x000fe20000000000 */
[----:B------:R-:W-:-:S03]  /*11e0*/  IMAD.HI.U32 R19, R5, R69, RZ ;  /* 0x0000004505137227 */ /* 0x000fc600078e00ff */
[----:B------:R-:W-:Y:S01]  /*11f0*/  ISETP.GT.U32.AND P5, PT, R2, R14, PT ;  /* 0x0000000e0200720c */ /* 0x000fe20003fa4070 */
[----:B------:R-:W-:-:S04]  /*1200*/  IMAD.HI.U32 R17, R5, R18, RZ ;  /* 0x0000001205117227 */ /* 0x000fc800078e00ff */
[----:B------:R-:W-:Y:S02]  /*1210*/  IMAD.MOV R17, RZ, RZ, -R17 ;  /* 0x000000ffff117224 */ /* 0x000fe400078e0a11 */
[--C-:B------:R-:W-:Y:S02]  /*1220*/  @!P2 IMAD.IADD R16, R16, 0x1, -R2.reuse ;  /* 0x000000011010a824 */ /* 0x100fe400078e0a02 */
[----:B------:R-:W-:Y:S01]  /*1230*/  @!P3 IMAD.IADD R13, R13, 0x1, -R2 ;  /* 0x000000010d0db824 */ /* 0x000fe200078e0a02 */
[C---:B------:R-:W-:Y:S01]  /*1240*/  ISETP.GT.U32.AND P3, PT, R2.reuse, R15, PT ;  /* 0x0000000f0200720c */ /* 0x040fe20003f64070 */
[C---:B------:R-:W-:Y:S01]  /*1250*/  IMAD R17, R2.reuse, R17, R18 ;  /* 0x0000001102117224 */ /* 0x040fe200078e0212 */
[----:B------:R-:W-:Y:S01]  /*1260*/  ISETP.GT.U32.AND P2, PT, R2, R16, PT ;  /* 0x000000100200720c */ /* 0x000fe20003f44070 */
[----:B------:R-:W-:-:S04]  /*1270*/  IMAD.HI.U32 R18, R5, R22, RZ ;  /* 0x0000001605127227 */ /* 0x000fc800078e00ff */
[----:B------:R-:W-:Y:S01]  /*1280*/  @!P4 IMAD.MOV R13, RZ, RZ, -R13 ;  /* 0x000000ffff0dc224 */ /* 0x000fe200078e0a0d */
[----:B------:R-:W-:Y:S01]  /*1290*/  ISETP.GE.AND P4, PT, R20, RZ, PT ;  /* 0x000000ff1400720c */ /* 0x000fe20003f86270 */
[----:B------:R-:W-:Y:S02]  /*12a0*/  IMAD.MOV R23, RZ, RZ, -R18 ;  /* 0x000000ffff177224 */ /* 0x000fe400078e0a12 */
[----:B------:R-:W-:-:S04]  /*12b0*/  IMAD.HI.U32 R20, R5, R68, RZ ;  /* 0x0000004405147227 */ /* 0x000fc800078e00ff */
[----:B------:R-:W-:Y:S02]  /*12c0*/  IMAD.MOV R19, RZ, RZ, -R19 ;  /* 0x000000ffff137224 */ /* 0x000fe400078e0a13 */
[----:B------:R-:W-:Y:S01]  /*12d0*/  IMAD R18, R2, R23, R22 ;  /* 0x0000001702127224 */ /* 0x000fe200078e0216 */
[----:B------:R-:W-:Y:S01]  /*12e0*/  LOP3.LUT R22, R12, 0x80, RZ, 0xfc, !PT ;  /* 0x000000800c167812 */ /* 0x000fe200078efcff */
[----:B------:R-:W-:Y:S02]  /*12f0*/  IMAD.MOV R23, RZ, RZ, -R20 ;  /* 0x000000ffff177224 */ /* 0x000fe400078e0a14 */
[----:B------:R-:W-:Y:S01]  /*1300*/  IMAD R69, R2, R19, R69 ;  /* 0x0000001302457224 */ /* 0x000fe200078e0245 */
[----:B------:R-:W-:Y:S01]  /*1310*/  IABS R74, R22 ;  /* 0x00000016004a7213 */ /* 0x000fe20000000000 */
[----:B------:R-:W-:Y:S01]  /*1320*/  @!P5 IMAD.IADD R14, R14, 0x1, -R2 ;  /* 0x000000010e0ed824 */ /* 0x000fe200078e0a02 */
[C---:B------:R-:W-:Y:S01]  /*1330*/  ISETP.GT.U32.AND P5, PT, R2.reuse, R17, PT ;  /* 0x000000110200720c */ /* 0x040fe20003fa4070 */
[----:B------:R-:W-:Y:S01]  /*1340*/  IMAD R68, R2, R23, R68 ;  /* 0x0000001702447224 */ /* 0x000fe200078e0244 */
[----:B------:R-:W-:Y:S01]  /*1350*/  LOP3.LUT R23, R12, 0x88, RZ, 0xfc, !PT ;  /* 0x000000880c177812 */ /* 0x000fe200078efcff */
[----:B------:R-:W-:Y:S01]  /*1360*/  @!P2 IMAD.IADD R16, R16, 0x1, -R2 ;  /* 0x000000011010a824 */ /* 0x000fe200078e0a02 */
[----:B------:R-:W-:Y:S01]  /*1370*/  ISETP.GT.U32.AND P2, PT, R2, R69, PT ;  /* 0x000000450200720c */ /* 0x000fe20003f44070 */
[----:B------:R-:W-:Y:S01]  /*1380*/  VIADD R20, R10, 0x78 ;  /* 0x000000780a147836 */ /* 0x000fe20000000000 */
[----:B------:R-:W-:Y:S01]  /*1390*/  IABS R83, R23 ;  /* 0x0000001700537213 */ /* 0x000fe20000000000 */
[----:B------:R-:W-:Y:S01]  /*13a0*/  @!P0 IMAD.MOV R14, RZ, RZ, -R14 ;  /* 0x000000ffff0e8224 */ /* 0x000fe200078e0a0e */
[C---:B------:R-:W-:Y:S01]  /*13b0*/  ISETP.GT.U32.AND P0, PT, R2.reuse, R18, PT ;  /* 0x000000120200720c */ /* 0x040fe20003f04070 */
[----:B------:R-:W-:Y:S01]  /*13c0*/  @!P6 IMAD.MOV R16, RZ, RZ, -R16 ;  /* 0x000000ffff10e224 */ /* 0x000fe200078e0a10 */
[----:B------:R-:W-:Y:S01]  /*13d0*/  ISETP.GT.U32.AND P6, PT, R2, R68, PT ;  /* 0x000000440200720c */ /* 0x000fe20003fc4070 */
[--C-:B------:R-:W-:Y:S01]  /*13e0*/  @!P3 IMAD.IADD R15, R15, 0x1, -R2.reuse ;  /* 0x000000010f0fb824 */ /* 0x100fe200078e0a02 */
[----:B------:R-:W-:Y:S01]  /*13f0*/  IABS R75, R20 ;  /* 0x00000014004b7213 */ /* 0x000fe20000000000 */
[----:B------:R-:W-:-:S02]  /*1400*/  @!P5 IMAD.IADD R17, R17, 0x1, -R2 ;  /* 0x000000011111d824 */ /* 0x000fc400078e0a02 */
[----:B------:R-:W-:Y:S01]  /*1410*/  VIADD R28, R10, 0x158 ;  /* 0x000001580a1c7836 */ /* 0x000fe20000000000 */
[C---:B------:R-:W-:Y:S01]  /*1420*/  ISETP.GT.U32.AND P3, PT, R2.reuse, R15, PT ;  /* 0x0000000f0200720c */ /* 0x040fe20003f64070 */
[----:B------:R-:W-:Y:S01]  /*1430*/  IMAD.HI.U32 R19, R5, R75, RZ ;  /* 0x0000004b05137227 */ /* 0x000fe200078e00ff */
[----:B------:R-:W-:Y:S02]  /*1440*/  ISETP.GT.U32.AND P5, PT, R2, R17, PT ;  /* 0x000000110200720c */ /* 0x000fe40003fa4070 */
[----:B------:R-:W-:Y:S01]  /*1450*/  IABS R29, R28 ;  /* 0x0000001c001d7213 */ /* 0x000fe20000000000 */
[--C-:B------:R-:W-:Y:S02]  /*1460*/  @!P2 IMAD.IADD R69, R69, 0x1, -R2.reuse ;  /* 0x000000014545a824 */ /* 0x100fe400078e0a02 */
[----:B------:R-:W-:Y:S02]  /*1470*/  IMAD.MOV R19, RZ, RZ, -R19 ;  /* 0x000000ffff137224 */ /* 0x000fe400078e0a13 */
[--C-:B------:R-:W-:Y:S01]  /*1480*/  @!P0 IMAD.IADD R18, R18, 0x1, -R2.reuse ;  /* 0x0000000112128824 */ /* 0x100fe200078e0a02 */
[----:B------:R-:W-:Y:S01]  /*1490*/  ISETP.GE.AND P0, PT, R20, RZ, PT ;  /* 0x000000ff1400720c */ /* 0x000fe20003f06270 */
[----:B------:R-:W-:Y:S01]  /*14a0*/  @!P6 IMAD.IADD R68, R68, 0x1, -R2 ;  /* 0x000000014444e824 */ /* 0x000fe200078e0a02 */
[C---:B------:R-:W-:Y:S01]  /*14b0*/  ISETP.GT.U32.AND P6, PT, R2.reuse, R69, PT ;  /* 0x000000450200720c */ /* 0x040fe20003fc4070 */
[C---:B------:R-:W-:Y:S01]  /*14c0*/  IMAD R75, R2.reuse, R19, R75 ;  /* 0x00000013024b7224 */ /* 0x040fe200078e024b */
[----:B------:R-:W-:Y:S01]  /*14d0*/  ISETP.GT.U32.AND P2, PT, R2, R18, PT ;  /* 0x000000120200720c */ /* 0x000fe20003f44070 */
[----:B------:R-:W-:-:S04]  /*14e0*/  IMAD.HI.U32 R19, R5, R74, RZ ;  /* 0x0000004a05137227 */ /* 0x000fc800078e00ff */
[----:B------:R-:W-:Y:S02]  /*14f0*/  IMAD.MOV R19, RZ, RZ, -R19 ;  /* 0x000000ffff137224 */ /* 0x000fe400078e0a13 */
[----:B------:R-:W-:Y:S01]  /*1500*/  @!P5 IMAD.IADD R17, R17, 0x1, -R2 ;  /* 0x000000011111d824 */ /* 0x000fe200078e0a02 */
[----:B------:R-:W-:Y:S01]  /*1510*/  ISETP.GE.AND P5, PT, R26, RZ, PT ;  /* 0x000000ff1a00720c */ /* 0x000fe20003fa6270 */
[----:B------:R-:W-:Y:S01]  /*1520*/  IMAD R74, R2, R19, R74 ;  /* 0x00000013024a7224 */ /* 0x000fe200078e024a */
[----:B------:R-:W-:Y:S01]  /*1530*/  LOP3.LUT R26, R12, 0xc0, RZ, 0xfc, !PT ;  /* 0x000000c00c1a7812 */ /* 0x000fe200078efcff */
[--C-:B------:R-:W-:Y:S02]  /*1540*/  @!P6 IMAD.IADD R69, R69, 0x1, -R2.reuse ;  /* 0x000000014545e824 */ /* 0x100fe400078e0a02 */
[--C-:B------:R-:W-:Y:S01]  /*1550*/  @!P3 IMAD.IADD R15, R15, 0x1, -R2.reuse ;  /* 0x000000010f0fb824 */ /* 0x100fe200078e0a02 */
[C---:B------:R-:W-:Y:S01]  /*1560*/  ISETP.GT.U32.AND P6, PT, R2.reuse, R74, PT ;  /* 0x0000004a0200720c */ /* 0x040fe20003fc4070 */
[----:B------:R-:W-:Y:S01]  /*1570*/  @!P4 IMAD.MOV R17, RZ, RZ, -R17 ;  /* 0x000000ffff11c224 */ /* 0x000fe200078e0a11 */
[----:B------:R-:W-:Y:S01]  /*1580*/  ISETP.GT.U32.AND P4, PT, R2, R68, PT ;  /* 0x000000440200720c */ /* 0x000fe20003f84070 */
[----:B------:R-:W-:Y:S01]  /*1590*/  @!P2 IMAD.IADD R18, R18, 0x1, -R2 ;  /* 0x000000011212a824 */ /* 0x000fe200078e0a02 */
[----:B------:R-:W-:Y:S01]  /*15a0*/  ISETP.GT.U32.AND P2, PT, R2, R75, PT ;  /* 0x0000004b0200720c */ /* 0x000fe20003f44070 */
[----:B------:R-:W-:Y:S01]  /*15b0*/  @!P1 IMAD.MOV R15, RZ, RZ, -R15 ;  /* 0x000000ffff0f9224 */ /* 0x000fe200078e0a0f */
[----:B------:R-:W-:Y:S01]  /*15c0*/  ISETP.GE.AND P3, PT, R24, RZ, PT ;  /* 0x000000ff1800720c */ /* 0x000fe20003f66270 */
[----:B------:R-:W-:Y:S01]  /*15d0*/  IMAD.HI.U32 R19, R5, R83, RZ ;  /* 0x0000005305137227 */ /* 0x000fe200078e00ff */
[----:B------:R-:W-:-:S02]  /*15e0*/  LOP3.LUT R24, R12, 0x90, RZ, 0xfc, !PT ;  /* 0x000000900c187812 */ /* 0x000fc400078efcff */
[----:B------:R-:W-:Y:S01]  /*15f0*/  ISETP.GE.AND P1, PT, R25, RZ, PT ;  /* 0x000000ff1900720c */ /* 0x000fe20003f26270 */
[----:B------:R-:W-:Y:S01]  /*1600*/  VIADD R25, R10, 0x98 ;  /* 0x000000980a197836 */ /* 0x000fe20000000000 */
[----:B------:R-:W-:Y:S01]  /*1610*/  IABS R82, R24 ;  /* 0x0000001800527213 */ /* 0x000fe20000000000 */
[--C-:B------:R-:W-:Y:S01]  /*1620*/  @!P6 IMAD.IADD R74, R74, 0x1, -R2.reuse ;  /* 0x000000014a4ae824 */ /* 0x100fe200078e0a02 */
[----:B------:R-:W-:Y:S01]  /*1630*/  IABS R106, R26 ;  /* 0x0000001a006a7213 */ /* 0x000fe20000000000 */
[--C-:B------:R-:W-:Y:S01]  /*1640*/  @!P4 IMAD.IADD R68, R68, 0x1, -R2.reuse ;  /* 0x000000014444c824 */ /* 0x100fe200078e0a02 */
[----:B------:R-:W-:Y:S01]  /*1650*/  IABS R89, R25 ;  /* 0x0000001900597213 */ /* 0x000fe20000000000 */
[----:B------:R-:W-:Y:S01]  /*1660*/  IMAD.HI.U32 R20, R5, R82, RZ ;  /* 0x0000005205147227 */ /* 0x000fe200078e00ff */
[----:B------:R-:W-:Y:S02]  /*1670*/  ISETP.GE.AND P4, PT, R22, RZ, PT ;  /* 0x000000ff1600720c */ /* 0x000fe40003f86270 */
[----:B------:R-:W-:Y:S01]  /*1680*/  ISETP.GT.U32.AND P6, PT, R2, R74, PT ;  /* 0x0000004a0200720c */ /* 0x000fe20003fc4070 */
[----:B------:R-:W-:Y:S01]  /*1690*/  @!P2 IMAD.IADD R75, R75, 0x1, -R2 ;  /* 0x000000014b4ba824 */ /* 0x000fe200078e0a02 */
[----:B------:R-:W-:Y:S01]  /*16a0*/  ISETP.GE.AND P2, PT, R23, RZ, PT ;  /* 0x000000ff1700720c */ /* 0x000fe20003f46270 */
[----:B------:R-:W-:-:S04]  /*16b0*/  IMAD.HI.U32 R22, R5, R89, RZ ;  /* 0x0000005905167227 */ /* 0x000fc800078e00ff */
[----:B------:R-:W-:Y:S01]  /*16c0*/  IMAD.MOV R23, RZ, RZ, -R20 ;  /* 0x000000ffff177224 */ /* 0x000fe200078e0a14 */
[----:B------:R-:W-:Y:S01]  /*16d0*/  LOP3.LUT R20, R12, 0xa0, RZ, 0xfc, !PT ;  /* 0x000000a00c147812 */ /* 0x000fe200078efcff */
[----:B------:R-:W-:Y:S02]  /*16e0*/  IMAD.MOV R22, RZ, RZ, -R22 ;  /* 0x000000ffff167224 */ /* 0x000fe400078e0a16 */
[C---:B------:R-:W-:Y:S01]  /*16f0*/  IMAD R82, R2.reuse, R23, R82 ;  /* 0x0000001702527224 */ /* 0x040fe200078e0252 */
[----:B------:R-:W-:Y:S01]  /*1700*/  IABS R88, R20 ;  /* 0x0000001400587213 */ /* 0x000fe20000000000 */
[----:B------:R-:W-:Y:S01]  /*1710*/  IMAD R89, R2, R22, R89 ;  /* 0x0000001602597224 */ /* 0x000fe200078e0259 */
[----:B------:R-:W-:Y:S01]  /*1720*/  LOP3.LUT R22, R12, 0xa8, RZ, 0xfc, !PT ;  /* 0x000000a80c167812 */ /* 0x000fe200078efcff */
[----:B------:R-:W-:Y:S01]  /*1730*/  @!P5 IMAD.MOV R68, RZ, RZ, -R68 ;  /* 0x000000ffff44d224 */ /* 0x000fe200078e0a44 */
[----:B------:R-:W-:Y:S01]  /*1740*/  ISETP.GT.U32.AND P5, PT, R2, R82, PT ;  /* 0x000000520200720c */ /* 0x000fe20003fa4070 */
[----:B------:R-:W-:Y:S01]  /*1750*/  @!P6 IMAD.IADD R74, R74, 0x1, -R2 ;  /* 0x000000014a4ae824 */ /* 0x000fe200078e0a02 */
[C---:B------:R-:W-:Y:S01]  /*1760*/  ISETP.GT.U32.AND P6, PT, R2.reuse, R89, PT ;  /* 0x000000590200720c */ /* 0x040fe20003fc4070 */
[----:B------:R-:W-:Y:S01]  /*1770*/  IMAD.MOV R19, RZ, RZ, -R19 ;  /* 0x000000ffff137224 */ /* 0x000fe200078e0a13 */
[----:B------:R-:W-:Y:S01]  /*1780*/  IABS R101, R22 ;  /* 0x0000001600657213 */ /* 0x000fe20000000000 */
[----:B------:R-:W-:Y:S01]  /*1790*/  @!P3 IMAD.MOV R18, RZ, RZ, -R18 ;  /* 0x000000ffff12b224 */ /* 0x000fe200078e0a12 */
[C---:B------:R-:W-:Y:S01]  /*17a0*/  ISETP.GT.U32.AND P3, PT, R2.reuse, R75, PT ;  /* 0x0000004b0200720c */ /* 0x040fe20003f64070 */
[----:B------:R-:W-:-:S02]  /*17b0*/  IMAD R83, R2, R19, R83 ;  /* 0x0000001302537224 */ /* 0x000fc400078e0253 */
[----:B------:R-:W-:-:S04]  /*17c0*/  IMAD.HI.U32 R19, R5, R88, RZ ;  /* 0x0000005805137227 */ /* 0x000fc800078e00ff */
[--C-:B------:R-:W-:Y:S02]  /*17d0*/  @!P5 IMAD.IADD R82, R82, 0x1, -R2.reuse ;  /* 0x000000015252d824 */ /* 0x100fe400078e0a02 */
[----:B------:R-:W-:Y:S02]  /*17e0*/  @!P6 IMAD.IADD R89, R89, 0x1, -R2 ;  /* 0x000000015959e824 */ /* 0x000fe400078e0a02 */
[----:B------:R-:W-:Y:S01]  /*17f0*/  IMAD.MOV R23, RZ, RZ, -R19 ;  /* 0x000000ffff177224 */ /* 0x000fe200078e0a13 */
[----:B------:R-:W-:Y:S01]  /*1800*/  ISETP.GT.U32.AND P6, PT, R2, R82, PT ;  /* 0x000000520200720c */ /* 0x000fe20003fc4070 */
[----:B------:R-:W-:-:S04]  /*1810*/  IMAD.HI.U32 R19, R5, R101, RZ ;  /* 0x0000006505137227 */ /* 0x000fc800078e00ff */
[----:B------:R-:W-:Y:S02]  /*1820*/  IMAD.MOV R19, RZ, RZ, -R19 ;  /* 0x000000ffff137224 */ /* 0x000fe400078e0a13 */
[----:B------:R-:W-:Y:S01]  /*1830*/  @!P1 IMAD.MOV R69, RZ, RZ, -R69 ;  /* 0x000000ffff459224 */ /* 0x000fe200078e0a45 */
[C---:B------:R-:W-:Y:S01]  /*1840*/  ISETP.GT.U32.AND P1, PT, R2.reuse, R83, PT ;  /* 0x000000530200720c */ /* 0x040fe20003f24070 */
[----:B------:R-:W-:Y:S02]  /*1850*/  IMAD R101, R2, R19, R101 ;  /* 0x0000001302657224 */ /* 0x000fe400078e0265 */
[--C-:B------:R-:W-:Y:S01]  /*1860*/  @!P3 IMAD.IADD R75, R75, 0x1, -R2.reuse ;  /* 0x000000014b4bb824 */ /* 0x100fe200078e0a02 */
[----:B------:R-:W-:Y:S01]  /*1870*/  ISETP.GE.AND P3, PT, R24, RZ, PT ;  /* 0x000000ff1800720c */ /* 0x000fe20003f66270 */
[----:B------:R-:W-:Y:S01]  /*1880*/  @!P6 IMAD.IADD R82, R82, 0x1, -R2 ;  /* 0x000000015252e824 */ /* 0x000fe200078e0a02 */
[----:B------:R-:W-:Y:S01]  /*1890*/  ISETP.GT.U32.AND P6, PT, R2, R101, PT ;  /* 0x000000650200720c */ /* 0x000fe20003fc4070 */
[----:B------:R-:W-:Y:S01]  /*18a0*/  @!P0 IMAD.MOV R75, RZ, RZ, -R75 ;  /* 0x000000ffff4b8224 */ /* 0x000fe200078e0a4b */
[----:B------:R-:W-:Y:S01]  /*18b0*/  LOP3.LUT R24, R12, 0xb0, RZ, 0xfc, !PT ;  /* 0x000000b00c187812 */ /* 0x000fe200078efcff */
[C---:B------:R-:W-:Y:S01]  /*18c0*/  IMAD R88, R2.reuse, R23, R88 ;  /* 0x0000001702587224 */ /* 0x040fe200078e0258 */
[----:B------:R-:W-:Y:S01]  /*18d0*/  ISETP.GT.U32.AND P0, PT, R2, R89, PT ;  /* 0x000000590200720c */ /* 0x000fe20003f04070 */
[----:B------:R-:W-:Y:S01]  /*18e0*/  @!P4 IMAD.MOV R74, RZ, RZ, -R74 ;  /* 0x000000ffff4ac224 */ /* 0x000fe200078e0a4a */
[----:B------:R-:W-:Y:S01]  /*18f0*/  IABS R100, R24 ;  /* 0x0000001800647213 */ /* 0x000fe20000000000 */
[----:B------:R-:W-:Y:S01]  /*1900*/  @!P1 IMAD.IADD R83, R83, 0x1, -R2 ;  /* 0x0000000153539824 */ /* 0x000fe200078e0a02 */
[----:B------:R-:W-:Y:S01]  /*1910*/  ISETP.GE.AND P1, PT, R25, RZ, PT ;  /* 0x000000ff1900720c */ /* 0x000fe20003f26270 */
[----:B------:R-:W-:-:S02]  /*1920*/  VIADD R25, R10, 0xb8 ;  /* 0x000000b80a197836 */ /* 0x000fc40000000000 */
[----:B------:R-:W-:Y:S01]  /*1930*/  IMAD.HI.U32 R19, R5, R100, RZ ;  /* 0x0000006405137227 */ /* 0x000fe200078e00ff */
[C---:B------:R-:W-:Y:S02]  /*1940*/  ISETP.GT.U32.AND P5, PT, R2.reuse, R83, PT ;  /* 0x000000530200720c */ /* 0x040fe40003fa4070 */
[----:B------:R-:W-:Y:S01]  /*1950*/  IABS R107, R25 ;  /* 0x00000019006b7213 */ /* 0x000fe20000000000 */
[----:B------:R-:W-:Y:S02]  /*1960*/  @!P6 IMAD.IADD R101, R101, 0x1, -R2 ;  /* 0x000000016565e824 */ /* 0x000fe400078e0a02 */
[----:B------:R-:W-:Y:S02]  /*1970*/  IMAD.MOV R23, RZ, RZ, -R19 ;  /* 0x000000ffff177224 */ /* 0x000fe400078e0a13 */
[----:B------:R-:W-:Y:S01]  /*1980*/  IMAD.HI.U32 R19, R5, R107, RZ ;  /* 0x0000006b05137227 */ /* 0x000fe200078e00ff */
[----:B------:R-:W-:-:S03]  /*1990*/  ISETP.GT.U32.AND P6, PT, R2, R101, PT ;  /* 0x000000650200720c */ /* 0x000fc60003fc4070 */
[--C-:B------:R-:W-:Y:S01]  /*19a0*/  @!P0 IMAD.IADD R89, R89, 0x1, -R2.reuse ;  /* 0x0000000159598824 */ /* 0x100fe200078e0a02 */
[----:B------:R-:W-:Y:S01]  /*19b0*/  ISETP.GE.AND P0, PT, R20, RZ, PT ;  /* 0x000000ff1400720c */ /* 0x000fe20003f06270 */
[----:B------:R-:W-:Y:S02]  /*19c0*/  IMAD.MOV R20, RZ, RZ, -R19 ;  /* 0x000000ffff147224 */ /* 0x000fe400078e0a13 */
[----:B------:R-:W-:Y:S01]  /*19d0*/  @!P5 IMAD.IADD R83, R83, 0x1, -R2 ;  /* 0x000000015353d824 */ /* 0x000fe200078e0a02 */
[C---:B------:R-:W-:Y:S01]  /*19e0*/  ISETP.GT.U32.AND P5, PT, R2.reuse, R88, PT ;  /* 0x000000580200720c */ /* 0x040fe20003fa4070 */
[----:B------:R-:W-:Y:S01]  /*19f0*/  IMAD R107, R2, R20, R107 ;  /* 0x00000014026b7224 */ /* 0x000fe200078e026b */
[----:B------:R-:W-:Y:S01]  /*1a00*/  LOP3.LUT R20, R12, 0xc8, RZ, 0xfc, !PT ;  /* 0x000000c80c147812 */ /* 0x000fe200078efcff */
[C---:B------:R-:W-:Y:S02]  /*1a10*/  IMAD R100, R2.reuse, R23, R100 ;  /* 0x0000001702647224 */ /* 0x040fe400078e0264 */
[----:B------:R-:W-:Y:S01]  /*1a20*/  @!P6 IMAD.IADD R101, R101, 0x1, -R2 ;  /* 0x000000016565e824 */ /* 0x000fe200078e0a02 */
[----:B------:R-:W-:Y:S01]  /*1a30*/  ISETP.GT.U32.AND P6, PT, R2, R107, PT ;  /* 0x0000006b0200720c */ /* 0x000fe20003fc4070 */
[----:B------:R-:W-:Y:S01]  /*1a40*/  IMAD.HI.U32 R19, R5, R106, RZ ;  /* 0x0000006a05137227 */ /* 0x000fe200078e00ff */
[----:B------:R-:W-:-:S03]  /*1a50*/  IABS R105, R20 ;  /* 0x0000001400697213 */ /* 0x000fc60000000000 */
[----:B------:R-:W-:Y:S01]  /*1a60*/  @!P2 IMAD.MOV R83, RZ, RZ, -R83 ;  /* 0x000000ffff53a224 */ /* 0x000fe200078e0a53 */
[----:B------:R-:W-:Y:S01]  /*1a70*/  ISETP.GT.U32.AND P2, PT, R2, R100, PT ;  /* 0x000000640200720c */ /* 0x000fe20003f44070 */
[--C-:B------:R-:W-:Y:S01]  /*1a80*/  @!P5 IMAD.IADD R88, R88, 0x1, -R2.reuse ;  /* 0x000000015858d824 */ /* 0x100fe200078e0a02 */
[----:B------:R-:W-:Y:S01]  /*1a90*/  ISETP.GE.AND P5, PT, R22, RZ, PT ;  /* 0x000000ff1600720c */ /* 0x000fe20003fa6270 */
[----:B------:R-:W-:Y:S02]  /*1aa0*/  IMAD.MOV R19, RZ, RZ, -R19 ;  /* 0x000000ffff137224 */ /* 0x000fe400078e0a13 */
[----:B------:R-:W-:Y:S01]  /*1ab0*/  VIADD R22, R10, 0xd8 ;  /* 0x000000d80a167836 */ /* 0x000fe20000000000 */
[C---:B------:R-:W-:Y:S01]  /*1ac0*/  ISETP.GT.U32.AND P4, PT, R2.reuse, R88, PT ;  /* 0x000000580200720c */ /* 0x040fe20003f84070 */
[----:B------:R-:W-:Y:S02]  /*1ad0*/  @!P6 IMAD.IADD R107, R107, 0x1, -R2 ;  /* 0x000000016b6be824 */ /* 0x000fe400078e0a02 */
[C---:B------:R-:W-:Y:S01]  /*1ae0*/  IMAD R106, R2.reuse, R19, R106 ;  /* 0x00000013026a7224 */ /* 0x040fe200078e026a */
[----:B------:R-:W-:Y:S01]  /*1af0*/  IABS R108, R22 ;  /* 0x00000016006c7213 */ /* 0x000fe20000000000 */
[----:B------:R-:W-:Y:S01]  /*1b00*/  IMAD.HI.U32 R19, R5, R105, RZ ;  /* 0x0000006905137227 */ /* 0x000fe200078e00ff */
[----:B------:R-:W-:-:S03]  /*1b10*/  ISETP.GT.U32.AND P6, PT, R2, R107, PT ;  /* 0x0000006b0200720c */ /* 0x000fc60003fc4070 */
[----:B------:R-:W-:Y:S01]  /*1b20*/  @!P5 IMAD.MOV R101, RZ, RZ, -R101 ;  /* 0x000000ffff65d224 */ /* 0x000fe200078e0a65 */
[----:B------:R-:W-:Y:S01]  /*1b30*/  ISETP.GT.U32.AND P5, PT, R2, R106, PT ;  /* 0x0000006a0200720c */ /* 0x000fe20003fa4070 */
[----:B------:R-:W-:Y:S02]  /*1b40*/  IMAD.MOV R19, RZ, RZ, -R19 ;  /* 0x000000ffff137224 */ /* 0x000fe400078e0a13 */
[--C-:B------:R-:W-:Y:S02]  /*1b50*/  @!P2 IMAD.IADD R100, R100, 0x1, -R2.reuse ;  /* 0x000000016464a824 */ /* 0x100fe400078e0a02 */
[----:B------:R-:W-:Y:S01]  /*1b60*/  @!P4 IMAD.IADD R88, R88, 0x1, -R2 ;  /* 0x000000015858c824 */ /* 0x000fe200078e0a02 */
[----:B------:R-:W-:Y:S01]  /*1b70*/  ISETP.GE.AND P4, PT, R26, RZ, PT ;  /* 0x000000ff1a00720c */ /* 0x000fe20003f86270 */
[C---:B------:R-:W-:Y:S01]  /*1b80*/  IMAD R105, R2.reuse, R19, R105 ;  /* 0x0000001302697224 */ /* 0x040fe200078e0269 */
[----:B------:R-:W-:Y:S01]  /*1b90*/  ISETP.GT.U32.AND P2, PT, R2, R100, PT ;  /* 0x000000640200720c */ /* 0x000fe20003f44070 */
[----:B------:R-:W-:Y:S01]  /*1ba0*/  @!P0 IMAD.MOV R88, RZ, RZ, -R88 ;  /* 0x000000ffff588224 */ /* 0x000fe200078e0a58 */
[----:B------:R-:W-:Y:S01]  /*1bb0*/  ISETP.GE.AND P0, PT, R20, RZ, PT ;  /* 0x000000ff1400720c */ /* 0x000fe20003f06270 */
[--C-:B------:R-:W-:Y:S01]  /*1bc0*/  @!P6 IMAD.IADD R107, R107, 0x1, -R2.reuse ;  /* 0x000000016b6be824 */ /* 0x100fe200078e0a02 */
[----:B------:R-:W-:Y:S01]  /*1bd0*/  ISETP.GT.U32.AND P6, PT, R2, R105, PT ;  /* 0x000000690200720c */ /* 0x000fe20003fc4070 */
[----:B------:R-:W-:Y:S01]  /*1be0*/  @!P5 IMAD.IADD R106, R106, 0x1, -R2 ;  /* 0x000000016a6ad824 */ /* 0x000fe200078e0a02 */
[----:B------:R-:W-:Y:S01]  /*1bf0*/  LOP3.LUT R20, R12, 0xd0, RZ, 0xfc, !PT ;  /* 0x000000d00c147812 */ /* 0x000fe200078efcff */
[----:B------:R-:W-:Y:S01]  /*1c00*/  @!P3 IMAD.MOV R82, RZ, RZ, -R82 ;  /* 0x000000ffff52b224 */ /* 0x000fe200078e0a52 */
[----:B------:R-:W-:Y:S01]  /*1c10*/  ISETP.GE.AND P3, PT, R24, RZ, PT ;  /* 0x000000ff1800720c */ /* 0x000fe20003f66270 */
[----:B------:R-:W-:Y:S01]  /*1c20*/  @!P1 IMAD.MOV R89, RZ, RZ, -R89 ;  /* 0x000000ffff599224 */ /* 0x000fe200078e0a59 */
[----:B------:R-:W-:Y:S01]  /*1c30*/  IABS R104, R20 ;  /* 0x0000001400687213 */ /* 0x000fe20000000000 */
[----:B------:R-:W-:Y:S01]  /*1c40*/  VIADD R26, R10, 0xf8 ;  /* 0x000000f80a1a7836 */ /* 0x000fe20000000000 */
[----:B------:R-:W-:Y:S01]  /*1c50*/  ISETP.GT.U32.AND P5, PT, R2, R106, PT ;  /* 0x0000006a0200720c */ /* 0x000fe20003fa4070 */
[----:B------:R-:W-:Y:S01]  /*1c60*/  @!P2 IMAD.IADD R100, R100, 0x1, -R2 ;  /* 0x000000016464a824 */ /* 0x000fe200078e0a02 */
[----:B------:R-:W-:Y:S01]  /*1c70*/  LOP3.LUT R24, R12, 0xe0, RZ, 0xfc, !PT ;  /* 0x000000e00c187812 */ /* 0x000fe200078efcff */
[----:B------:R-:W-:Y:S01]  /*1c80*/  IMAD.HI.U32 R19, R5, R104, RZ ;  /* 0x0000006805137227 */ /* 0x000fe200078e00ff */
[----:B------:R-:W-:-:S02]  /*1c90*/  ISETP.GE.AND P2, PT, R20, RZ, PT ;  /* 0x000000ff1400720c */ /* 0x000fc40003f46270 */
[----:B------:R-:W-:Y:S01]  /*1ca0*/  IABS R111, R24 ;  /* 0x00000018006f7213 */ /* 0x000fe20000000000 */
[----:B------:R-:W-:Y:S01]  /*1cb0*/  @!P6 IMAD.IADD R105, R105, 0x1, -R2 ;  /* 0x000000016969e824 */ /* 0x000fe200078e0a02 */
[----:B------:R-:W-:Y:S01]  /*1cc0*/  ISETP.GE.AND P1, PT, R25, RZ, PT ;  /* 0x000000ff1900720c */ /* 0x000fe20003f26270 */
[----:B------:R-:W-:Y:S01]  /*1cd0*/  IMAD.HI.U32 R20, R5, R108, RZ ;  /* 0x0000006c05147227 */ /* 0x000fe200078e00ff */
[----:B------:R-:W-:Y:S02]  /*1ce0*/  IABS R116, R26 ;  /* 0x0000001a00747213 */ /* 0x000fe40000000000 */
[C---:B------:R-:W-:Y:S01]  /*1cf0*/  ISETP.GT.U32.AND P6, PT, R2.reuse, R105, PT ;  /* 0x000000690200720c */ /* 0x040fe20003fc4070 */
[----:B------:R-:W-:Y:S02]  /*1d00*/  IMAD.MOV R19, RZ, RZ, -R19 ;  /* 0x000000ffff137224 */ /* 0x000fe400078e0a13 */
[----:B------:R-:W-:Y:S02]  /*1d10*/  IMAD.MOV R23, RZ, RZ, -R20 ;  /* 0x000000ffff177224 */ /* 0x000fe400078e0a14 */
[----:B------:R-:W-:-:S02]  /*1d20*/  IMAD R104, R2, R19, R104 ;  /* 0x0000001302687224 */ /* 0x000fc400078e0268 */
[----:B------:R-:W-:-:S04]  /*1d30*/  IMAD.HI.U32 R19, R5, R111, RZ ;  /* 0x0000006f05137227 */ /* 0x000fc800078e00ff */
[----:B------:R-:W-:Y:S02]  /*1d40*/  IMAD R108, R2, R23, R108 ;  /* 0x00000017026c7224 */ /* 0x000fe400078e026c */
[----:B------:R-:W-:Y:S01]  /*1d50*/  @!P5 IMAD.IADD R106, R106, 0x1, -R2 ;  /* 0x000000016a6ad824 */ /* 0x000fe200078e0a02 */
[C---:B------:R-:W-:Y:S01]  /*1d60*/  ISETP.GT.U32.AND P5, PT, R2.reuse, R104, PT ;  /* 0x000000680200720c */ /* 0x040fe20003fa4070 */
[----:B------:R-:W-:Y:S02]  /*1d70*/  IMAD.MOV R19, RZ, RZ, -R19 ;  /* 0x000000ffff137224 */ /* 0x000fe400078e0a13 */
[----:B------:R-:W-:Y:S01]  /*1d80*/  @!P4 IMAD.MOV R106, RZ, RZ, -R106 ;  /* 0x000000ffff6ac224 */ /* 0x000fe200078e0a6a */
[C---:B------:R-:W-:Y:S01]  /*1d90*/  ISETP.GT.U32.AND P4, PT, R2.reuse, R108, PT ;  /* 0x0000006c0200720c */ /* 0x040fe20003f84070 */
[----:B------:R-:W-:Y:S02]  /*1da0*/  IMAD R111, R2, R19, R111 ;  /* 0x00000013026f7224 */ /* 0x000fe400078e026f */
[----:B------:R-:W-:-:S02]  /*1db0*/  @!P6 IMAD.IADD R105, R105, 0x1, -R2 ;  /* 0x000000016969e824 */ /* 0x000fc400078e0a02 */
[----:B------:R-:W-:Y:S01]  /*1dc0*/  @!P3 IMAD.MOV R100, RZ, RZ, -R100 ;  /* 0x000000ffff64b224 */ /* 0x000fe200078e0a64 */
[----:B------:R-:W-:Y:S01]  /*1dd0*/  ISETP.GT.U32.AND P6, PT, R2, R111, PT ;  /* 0x0000006f0200720c */ /* 0x000fe20003fc4070 */
[----:B------:R-:W-:Y:S01]  /*1de0*/  @!P1 IMAD.MOV R107, RZ, RZ, -R107 ;  /* 0x000000ffff6b9224 */ /* 0x000fe200078e0a6b */
[----:B------:R-:W-:Y:S01]  /*1df0*/  ISETP.GE.AND P3, PT, R22, RZ, PT ;  /* 0x000000ff1600720c */ /* 0x000fe20003f66270 */
[--C-:B------:R-:W-:Y:S01]  /*1e00*/  @!P5 IMAD.IADD R104, R104, 0x1, -R2.reuse ;  /* 0x000000016868d824 */ /* 0x100fe200078e0a02 */
[----:B------:R-:W-:Y:S01]  /*1e10*/  ISETP.GE.AND P1, PT, R24, RZ, PT ;  /* 0x000000ff1800720c */ /* 0x000fe20003f26270 */
[----:B------:R-:W-:Y:S01]  /*1e20*/  @!P0 IMAD.MOV R105, RZ, RZ, -R105 ;  /* 0x000000ffff698224 */ /* 0x000fe200078e0a69 */
[----:B------:R-:W-:Y:S01]  /*1e30*/  LOP3.LUT R22, R12, 0xe8, RZ, 0xfc, !PT ;  /* 0x000000e80c167812 */ /* 0x000fe200078efcff */
[--C-:B------:R-:W-:Y:S01]  /*1e40*/  @!P4 IMAD.IADD R108, R108, 0x1, -R2.reuse ;  /* 0x000000016c6cc824 */ /* 0x100fe200078e0a02 */
[----:B------:R-:W-:Y:S01]  /*1e50*/  LOP3.LUT R24, R12, 0xf0, RZ, 0xfc, !PT ;  /* 0x000000f00c187812 */ /* 0x000fe200078efcff */
[----:B---3--:R-:W-:Y:S01]  /*1e60*/  IMAD R3, R3, UR4, RZ ;  /* 0x0000000403037c24 */ /* 0x008fe2000f8e02ff */
[----:B------:R-:W-:Y:S01]  /*1e70*/  IABS R110, R22 ;  /* 0x00000016006e7213 */ /* 0x000fe20000000000 */
[----:B------:R-:W-:Y:S01]  /*1e80*/  USHF.L.U32 UR4, UR7, 0x15, URZ ;  /* 0x0000001507047899 */ /* 0x000fe200080006ff */
[----:B------:R-:W-:Y:S01]  /*1e90*/  IABS R112, R24 ;  /* 0x0000001800707213 */ /* 0x000fe20000000000 */
[----:B------:R-:W-:Y:S01]  /*1ea0*/  @!P6 IMAD.IADD R111, R111, 0x1, -R2 ;  /* 0x000000016f6fe824 */ /* 0x000fe200078e0a02 */
[C---:B------:R-:W-:Y:S01]  /*1eb0*/  ISETP.GT.U32.AND P5, PT, R2.reuse, R104, PT ;  /* 0x000000680200720c */ /* 0x040fe20003fa4070 */
[C---:B------:R-:W-:Y:S01]  /*1ec0*/  IMAD.HI.U32 R19, R5.reuse, R110, RZ ;  /* 0x0000006e05137227 */ /* 0x040fe200078e00ff */
[----:B------:R-:W-:Y:S01]  /*1ed0*/  ISETP.GT.U32.AND P4, PT, R2, R108, PT ;  /* 0x0000006c0200720c */ /* 0x000fe20003f84070 */
[----:B------:R-:W-:Y:S01]  /*1ee0*/  ULOP3.LUT UR4, UR4, 0x600000, URZ, 0xc0, !UPT ;  /* 0x0060000004047892 */ /* 0x000fe2000f8ec0ff */
[----:B------:R-:W-:Y:S01]  /*1ef0*/  ISETP.GE.AND P0, PT, R22, RZ, PT ;  /* 0x000000ff1600720c */ /* 0x000fe20003f06270 */
[----:B------:R-:W-:Y:S01]  /*1f00*/  IMAD.HI.U32 R20, R5, R112, RZ ;  /* 0x0000007005147227 */ /* 0x000fe200078e00ff */
[----:B------:R-:W-:Y:S01]  /*1f10*/  ISETP.GT.U32.AND P6, PT, R2, R111, PT ;  /* 0x0000006f0200720c */ /* 0x000fe20003fc4070 */
[----:B------:R-:W-:-:S02]  /*1f20*/  UIADD3 UR20, UPT, UPT, UR5, UR4, UR10 ;  /* 0x0000000405147290 */ /* 0x000fc4000fffe00a */
[----:B------:R-:W-:Y:S02]  /*1f30*/  IMAD.MOV R19, RZ, RZ, -R19 ;  /* 0x000000ffff137224 */ /* 0x000fe400078e0a13 */
[----:B------:R-:W-:-:S04]  /*1f40*/  IMAD.HI.U32 R22, R5, R116, RZ ;  /* 0x0000007405167227 */ /* 0x000fc800078e00ff */
[----:B------:R-:W-:Y:S02]  /*1f50*/  IMAD.MOV R23, RZ, RZ, -R20 ;  /* 0x000000ffff177224 */ /* 0x000fe400078e0a14 */
[----:B------:R-:W-:Y:S01]  /*1f60*/  IMAD R110, R2, R19, R110 ;  /* 0x00000013026e7224 */ /* 0x000fe200078e026e */
[----:B------:R-:W-:Y:S01]  /*1f70*/  LOP3.LUT R19, R12, 0x100, RZ, 0xfc, !PT ;  /* 0x000001000c137812 */ /* 0x000fe200078efcff */
[----:B------:R-:W-:Y:S01]  /*1f80*/  @!P5 IMAD.IADD R104, R104, 0x1, -R2 ;  /* 0x000000016868d824 */ /* 0x000fe200078e0a02 */
[----:B------:R-:W-:Y:S01]  /*1f90*/  ISETP.GE.AND P5, PT, R24, RZ, PT ;  /* 0x000000ff1800720c */ /* 0x000fe20003fa6270 */
[----:B------:R-:W-:Y:S01]  /*1fa0*/  IMAD.MOV R25, RZ, RZ, -R22 ;  /* 0x000000ffff197224 */ /* 0x000fe200078e0a16 */
[----:B------:R-:W-:Y:S01]  /*1fb0*/  IABS R114, R19 ;  /* 0x0000001300727213 */ /* 0x000fe20000000000 */
[----:B------:R-:W-:Y:S01]  /*1fc0*/  IMAD R112, R2, R23, R112 ;  /* 0x0000001702707224 */ /* 0x000fe200078e0270 */
[----:B------:R-:W-:Y:S01]  /*1fd0*/  LOP3.LUT R22, R12, 0x108, RZ, 0xfc, !PT ;  /* 0x000001080c167812 */ /* 0x000fe200078efcff */
[----:B------:R-:W-:Y:S01]  /*1fe0*/  @!P4 IMAD.IADD R108, R108, 0x1, -R2 ;  /* 0x000000016c6cc824 */ /* 0x000fe200078e0a02 */
[C---:B------:R-:W-:Y:S01]  /*1ff0*/  ISETP.GT.U32.AND P4, PT, R2.reuse, R110, PT ;  /* 0x0000006e0200720c */ /* 0x040fe20003f84070 */
[C---:B------:R-:W-:Y:S01]  /*2000*/  IMAD R116, R2.reuse, R25, R116 ;  /* 0x0000001902747224 */ /* 0x040fe200078e0274 */
[----:B------:R-:W-:Y:S01]  /*2010*/  IABS R118, R22 ;  /* 0x0000001600767213 */ /* 0x000fe20000000000 */
[----:B------:R-:W-:Y:S01]  /*2020*/  @!P2 IMAD.MOV R104, RZ, RZ, -R104 ;  /* 0x000000ffff68a224 */ /* 0x000fe200078e0a68 */
[C---:B------:R-:W-:Y:S01]  /*2030*/  ISETP.GT.U32.AND P2, PT, R2.reuse, R112, PT ;  /* 0x000000700200720c */ /* 0x040fe20003f44070 */
[----:B------:R-:W-:Y:S01]  /*2040*/  @!P6 IMAD.IADD R111, R111, 0x1, -R2 ;  /* 0x000000016f6fe824 */ /* 0x000fe200078e0a02 */
[----:B------:R-:W-:Y:S01]  /*2050*/  ISETP.GT.U32.AND P6, PT, R2, R116, PT ;  /* 0x000000740200720c */ /* 0x000fe20003fc4070 */
[----:B------:R-:W-:Y:S01]  /*2060*/  IMAD.HI.U32 R20, R5, R118, RZ ;  /* 0x0000007605147227 */ /* 0x000fe200078e00ff */
[----:B------:R-:W-:-:S03]  /*2070*/  LOP3.LUT R24, R12, 0x110, RZ, 0xfc, !PT ;  /* 0x000001100c187812 */ /* 0x000fc600078efcff */
[----:B------:R-:W-:Y:S01]  /*2080*/  VIADD R25, R10, 0x118 ;  /* 0x000001180a197836 */ /* 0x000fe20000000000 */
[----:B------:R-:W-:Y:S01]  /*2090*/  IABS R120, R24 ;  /* 0x0000001800787213 */ /* 0x000fe20000000000 */
[----:B------:R-:W-:Y:S01]  /*20a0*/  @!P4 IMAD.IADD R110, R110, 0x1, -R2 ;  /* 0x000000016e6ec824 */ /* 0x000fe200078e0a02 */
[----:B------:R-:W-:Y:S01]  /*20b0*/  ISETP.GE.AND P4, PT, R19, RZ, PT ;  /* 0x000000ff1300720c */ /* 0x000fe20003f86270 */
[----:B------:R-:W-:Y:S01]  /*20c0*/  IMAD.HI.U32 R19, R5, R114, RZ ;  /* 0x0000007205137227 */ /* 0x000fe200078e00ff */
[----:B------:R-:W-:-:S03]  /*20d0*/  IABS R126, R25 ;  /* 0x00000019007e7213 */ /* 0x000fc60000000000 */
[--C-:B------:R-:W-:Y:S01]  /*20e0*/  @!P2 IMAD.IADD R112, R112, 0x1, -R2.reuse ;  /* 0x000000017070a824 */ /* 0x100fe200078e0a02 */
[----:B------:R-:W-:Y:S01]  /*20f0*/  ISETP.GT.U32.AND P2, PT, R2, R110, PT ;  /* 0x0000006e0200720c */ /* 0x000fe20003f44070 */
[----:B------:R-:W-:Y:S02]  /*2100*/  @!P6 IMAD.IADD R116, R116, 0x1, -R2 ;  /* 0x000000017474e824 */ /* 0x000fe400078e0a02 */
[----:B------:R-:W-:Y:S01]  /*2110*/  IMAD.MOV R19, RZ, RZ, -R19 ;  /* 0x000000ffff137224 */ /* 0x000fe200078e0a13 */
[C---:B------:R-:W-:Y:S01]  /*2120*/  ISETP.GT.U32.AND P6, PT, R2.reuse, R112, PT ;  /* 0x000000700200720c */ /* 0x040fe20003fc4070 */
[----:B------:R-:W-:Y:S01]  /*2130*/  @!P1 IMAD.MOV R111, RZ, RZ, -R111 ;  /* 0x000000ffff6f9224 */ /* 0x000fe200078e0a6f */
[C---:B------:R-:W-:Y:S01]  /*2140*/  ISETP.GT.U32.AND P1, PT, R2.reuse, R116, PT ;  /* 0x000000740200720c */ /* 0x040fe20003f24070 */
[----:B------:R-:W-:Y:S02]  /*2150*/  IMAD R114, R2, R19, R114 ;  /* 0x0000001302727224 */ /* 0x000fe400078e0272 */
[----:B------:R-:W-:-:S02]  /*2160*/  IMAD.MOV R19, RZ, RZ, -R20 ;  /* 0x000000ffff137224 */ /* 0x000fc400078e0a14 */
[----:B------:R-:W-:Y:S01]  /*2170*/  @!P3 IMAD.MOV R108, RZ, RZ, -R108 ;  /* 0x000000ffff6cb224 */ /* 0x000fe200078e0a6c */
[----:B------:R-:W-:Y:S01]  /*2180*/  ISETP.GE.AND P3, PT, R26, RZ, PT ;  /* 0x000000ff1a00720c */ /* 0x000fe20003f66270 */
[----:B------:R-:W-:Y:S01]  /*2190*/  IMAD R118, R2, R19, R118 ;  /* 0x0000001302767224 */ /* 0x000fe200078e0276 */
[----:B------:R-:W-:Y:S01]  /*21a0*/  LOP3.LUT R26, R12, 0x120, RZ, 0xfc, !PT ;  /* 0x000001200c1a7812 */ /* 0x000fe200078efcff */
[----:B------:R-:W-:-:S03]  /*21b0*/  IMAD.HI.U32 R19, R5, R120, RZ ;  /* 0x0000007805137227 */ /* 0x000fc600078e00ff */
[----:B------:R-:W-:Y:S01]  /*21c0*/  IABS R122, R26 ;  /* 0x0000001a007a7213 */ /* 0x000fe20000000000 */
[--C-:B------:R-:W-:Y:S01]  /*21d0*/  @!P6 IMAD.IADD R112, R112, 0x1, -R2.reuse ;  /* 0x000000017070e824 */ /* 0x100fe200078e0a02 */
[----:B------:R-:W-:Y:S01]  /*21e0*/  ISETP.GT.U32.AND P6, PT, R2, R118, PT ;  /* 0x000000760200720c */ /* 0x000fe20003fc4070 */
[----:B------:R-:W-:Y:S02]  /*21f0*/  IMAD.MOV R23, RZ, RZ, -R19 ;  /* 0x000000ffff177224 */ /* 0x000fe400078e0a13 */
[----:B------:R-:W-:Y:S01]  /*2200*/  @!P2 IMAD.IADD R110, R110, 0x1, -R2 ;  /* 0x000000016e6ea824 */ /* 0x000fe200078e0a02 */
[C---:B------:R-:W-:Y:S01]  /*2210*/  ISETP.GT.U32.AND P2, PT, R2.reuse, R114, PT ;  /* 0x000000720200720c */ /* 0x040fe20003f44070 */
[C---:B------:R-:W-:Y:S02]  /*2220*/  IMAD R120, R2.reuse, R23, R120 ;  /* 0x0000001702787224 */ /* 0x040fe400078e0278 */
[----:B------:R-:W-:Y:S02]  /*2230*/  @!P5 IMAD.MOV R112, RZ, RZ, -R112 ;  /* 0x000000ffff70d224 */ /* 0x000fe400078e0a70 */
[----:B------:R-:W-:Y:S01]  /*2240*/  IMAD.HI.U32 R19, R5, R126, RZ ;  /* 0x0000007e05137227 */ /* 0x000fe200078e00ff */
[----:B------:R-:W-:-:S03]  /*2250*/  ISETP.GT.U32.AND P5, PT, R2, R120, PT ;  /* 0x000000780200720c */ /* 0x000fc60003fa4070 */
[--C-:B------:R-:W-:Y:S02]  /*2260*/  @!P6 IMAD.IADD R118, R118, 0x1, -R2.reuse ;  /* 0x000000017676e824 */ /* 0x100fe400078e0a02 */
[----:B------:R-:W-:Y:S02]  /*2270*/  IMAD.MOV R19, RZ, RZ, -R19 ;  /* 0x000000ffff137224 */ /* 0x000fe400078e0a13 */
[----:B------:R-:W-:Y:S01]  /*2280*/  @!P2 IMAD.IADD R114, R114, 0x1, -R2 ;  /* 0x000000017272a824 */ /* 0x000fe200078e0a02 */
[C---:B------:R-:W-:Y:S01]  /*2290*/  ISETP.GT.U32.AND P6, PT, R2.reuse, R118, PT ;  /* 0x000000760200720c */ /* 0x040fe20003fc4070 */
[----:B------:R-:W-:Y:S01]  /*22a0*/  IMAD R126, R2, R19, R126 ;  /* 0x00000013027e7224 */ /* 0x000fe200078e027e */
[----:B------:R-:W-:Y:S01]  /*22b0*/  ISETP.GE.AND P2, PT, R24, RZ, PT ;  /* 0x000000ff1800720c */ /* 0x000fe20003f46270 */
[--C-:B------:R-:W-:Y:S01]  /*22c0*/  @!P1 IMAD.IADD R116, R116, 0x1, -R2.reuse ;  /* 0x0000000174749824 */ /* 0x100fe200078e0a02 */
[----:B------:R-:W-:Y:S01]  /*22d0*/  LOP3.LUT R24, R12, 0x130, RZ, 0xfc, !PT ;  /* 0x000001300c187812 */ /* 0x000fe200078efcff */
[----:B------:R-:W-:Y:S01]  /*22e0*/  @!P5 IMAD.IADD R120, R120, 0x1, -R2 ;  /* 0x000000017878d824 */ /* 0x000fe200078e0a02 */
[----:B------:R-:W-:Y:S01]  /*22f0*/  ISETP.GE.AND P1, PT, R22, RZ, PT ;  /* 0x000000ff1600720c */ /* 0x000fe20003f26270 */
[----:B------:R-:W-:Y:S01]  /*2300*/  @!P0 IMAD.MOV R110, RZ, RZ, -R110 ;  /* 0x000000ffff6e8224 */ /* 0x000fe200078e0a6e */
[----:B------:R-:W-:Y:S01]  /*2310*/  ISETP.GT.U32.AND P0, PT, R2, R114, PT ;  /* 0x000000720200720c */ /* 0x000fe20003f04070 */
[----:B------:R-:W-:Y:S01]  /*2320*/  IMAD.HI.U32 R20, R5, R122, RZ ;  /* 0x0000007a05147227 */ /* 0x000fe200078e00ff */
[----:B------:R-:W-:-:S02]  /*2330*/  IABS R130, R24 ;  /* 0x0000001800827213 */ /* 0x000fc40000000000 */
[----:B------:R-:W-:Y:S01]  /*2340*/  ISETP.GT.U32.AND P5, PT, R2, R120, PT ;  /* 0x000000780200720c */ /* 0x000fe20003fa4070 */
[----:B------:R-:W-:Y:S01]  /*2350*/  @!P6 IMAD.IADD R118, R118, 0x1, -R2 ;  /* 0x000000017676e824 */ /* 0x000fe200078e0a02 */
[----:B------:R-:W-:Y:S01]  /*2360*/  ISETP.GT.U32.AND P6, PT, R2, R126, PT ;  /* 0x0000007e0200720c */ /* 0x000fe20003fc4070 */
[----:B------:R-:W-:Y:S01]  /*2370*/  IMAD.MOV R23, RZ, RZ, -R20 ;  /* 0x000000ffff177224 */ /* 0x000fe200078e0a14 */
[----:B------:R-:W-:Y:S01]  /*2380*/  LOP3.LUT R22, R12, 0x128, RZ, 0xfc, !PT ;  /* 0x000001280c167812 */ /* 0x000fe200078efcff */
[----:B------:R-:W-:-:S03]  /*2390*/  IMAD.HI.U32 R20, R5, R130, RZ ;  /* 0x0000008205147227 */ /* 0x000fc600078e00ff */
[----:B------:R-:W-:Y:S01]  /*23a0*/  IABS R128, R22 ;  /* 0x0000001600807213 */ /* 0x000fe20000000000 */
[----:B------:R-:W-:Y:S02]  /*23b0*/  IMAD R122, R2, R23, R122 ;  /* 0x00000017027a7224 */ /* 0x000fe400078e027a */
[----:B------:R-:W-:Y:S02]  /*23c0*/  IMAD.MOV R23, RZ, RZ, -R20 ;  /* 0x000000ffff177224 */ /* 0x000fe400078e0a14 */
[----:B------:R-:W-:Y:S01]  /*23d0*/  @!P3 IMAD.MOV R116, RZ, RZ, -R116 ;  /* 0x000000ffff74b224 */ /* 0x000fe200078e0a74 */
[----:B------:R-:W-:Y:S01]  /*23e0*/  ISETP.GE.AND P3, PT, R25, RZ, PT ;  /* 0x000000ff1900720c */ /* 0x000fe20003f66270 */
[--C-:B------:R-:W-:Y:S01]  /*23f0*/  @!P6 IMAD.IADD R126, R126, 0x1, -R2.reuse ;  /* 0x000000017e7ee824 */ /* 0x100fe200078e0a02 */
[----:B------:R-:W-:Y:S01]  /*2400*/  ISETP.GE.AND P6, PT, R22, RZ, PT ;  /* 0x000000ff1600720c */ /* 0x000fe20003fc6270 */
[----:B------:R-:W-:Y:S01]  /*2410*/  @!P0 IMAD.IADD R114, R114, 0x1, -R2 ;  /* 0x0000000172728824 */ /* 0x000fe200078e0a02 */
[----:B------:R-:W-:Y:S01]  /*2420*/  ISETP.GE.AND P0, PT, R26, RZ, PT ;  /* 0x000000ff1a00720c */ /* 0x000fe20003f06270 */
[----:B------:R-:W-:Y:S01]  /*2430*/  @!P1 IMAD.MOV R118, RZ, RZ, -R118 ;  /* 0x000000ffff769224 */ /* 0x000fe200078e0a76 */
[----:B------:R-:W-:Y:S01]  /*2440*/  ISETP.GT.U32.AND P1, PT, R2, R126, PT ;  /* 0x0000007e0200720c */ /* 0x000fe20003f24070 */
[----:B------:R-:W-:Y:S01]  /*2450*/  @!P5 IMAD.IADD R120, R120, 0x1, -R2 ;  /* 0x000000017878d824 */ /* 0x000fe200078e0a02 */
[----:B------:R-:W-:Y:S01]  /*2460*/  LOP3.LUT R26, R12, 0x150, RZ, 0xfc, !PT ;  /* 0x000001500c1a7812 */ /* 0x000fe200078efcff */
[----:B------:R-:W-:Y:S01]  /*2470*/  IMAD R130, R2, R23, R130 ;  /* 0x0000001702827224 */ /* 0x000fe200078e0282 */
[----:B------:R-:W-:Y:S01]  /*2480*/  ISETP.GE.AND P5, PT, R24, RZ, PT ;  /* 0x000000ff1800720c */ /* 0x000fe20003fa6270 */
[----:B------:R-:W-:Y:S01]  /*2490*/  VIADD R25, R10, 0x138 ;  /* 0x000001380a197836 */ /* 0x000fe20000000000 */
[----:B------:R-:W-:Y:S01]  /*24a0*/  IABS R27, R26 ;  /* 0x0000001a001b7213 */ /* 0x000fe20000000000 */
[----:B------:R-:W-:Y:S01]  /*24b0*/  IMAD.HI.U32 R19, R5, R128, RZ ;  /* 0x0000008005137227 */ /* 0x000fe200078e00ff */
[----:B------:R-:W-:-:S02]  /*24c0*/  LOP3.LUT R24, R12, 0x148, RZ, 0xfc, !PT ;  /* 0x000001480c187812 */ /* 0x000fc400078efcff */
[----:B------:R-:W-:Y:S01]  /*24d0*/  IABS R22, R25 ;  /* 0x0000001900167213 */ /* 0x000fe20000000000 */
[----:B------:R-:W-:Y:S01]  /*24e0*/  @!P4 IMAD.MOV R114, RZ, RZ, -R114 ;  /* 0x000000ffff72c224 */ /* 0x000fe200078e0a72 */
[C---:B------:R-:W-:Y:S01]  /*24f0*/  ISETP.GT.U32.AND P4, PT, R2.reuse, R122, PT ;  /* 0x0000007a0200720c */ /* 0x040fe20003f84070 */
[----:B------:R-:W-:Y:S01]  /*2500*/  @!P2 IMAD.MOV R120, RZ, RZ, -R120 ;  /* 0x000000ffff78a224 */ /* 0x000fe200078e0a78 */
[----:B------:R-:W-:Y:S01]  /*2510*/  ISETP.GT.U32.AND P2, PT, R2, R130, PT ;  /* 0x000000820200720c */ /* 0x000fe20003f44070 */
[----:B------:R-:W-:Y:S02]  /*2520*/  IMAD.MOV R19, RZ, RZ, -R19 ;  /* 0x000000ffff137224 */ /* 0x000fe400078e0a13 */
[----:B------:R-:W-:Y:S01]  /*2530*/  IMAD.MOV.U32 R20, RZ, RZ, R22 ;  /* 0x000000ffff147224 */ /* 0x000fe200078e0016 */
[----:B------:R-:W-:Y:S01]  /*2540*/  LOP3.LUT R22, R12, 0x140, RZ, 0xfc, !PT ;  /* 0x000001400c167812 */ /* 0x000fe200078efcff */
[----:B------:R-:W-:Y:S02]  /*2550*/  IMAD R128, R2, R19, R128 ;  /* 0x0000001302807224 */ /* 0x000fe400078e0280 */
[----:B------:R-:W-:Y:S01]  /*2560*/  @!P1 IMAD.IADD R126, R126, 0x1, -R2 ;  /* 0x000000017e7e9824 */ /* 0x000fe200078e0a02 */
[----:B------:R-:W-:Y:S01]  /*2570*/  IABS R23, R22 ;  /* 0x0000001600177213 */ /* 0x000fe20000000000 */
[----:B------:R-:W-:Y:S01]  /*2580*/  IMAD.HI.U32 R19, R5, R20, RZ ;  /* 0x0000001405137227 */ /* 0x000fe200078e00ff */
[----:B------:R-:W-:-:S03]  /*2590*/  ISETP.GT.U32.AND P1, PT, R2, R128, PT ;  /* 0x000000800200720c */ /* 0x000fc60003f24070 */
[--C-:B------:R-:W-:Y:S02]  /*25a0*/  @!P4 IMAD.IADD R122, R122, 0x1, -R2.reuse ;  /* 0x000000017a7ac824 */ /* 0x100fe400078e0a02 */
[----:B------:R-:W-:Y:S02]  /*25b0*/  @!P2 IMAD.IADD R130, R130, 0x1, -R2 ;  /* 0x000000018282a824 */ /* 0x000fe400078e0a02 */
[----:B------:R-:W-:Y:S01]  /*25c0*/  IMAD.MOV R19, RZ, RZ, -R19 ;  /* 0x000000ffff137224 */ /* 0x000fe200078e0a13 */
[C---:B------:R-:W-:Y:S01]  /*25d0*/  ISETP.GT.U32.AND P4, PT, R2.reuse, R122, PT ;  /* 0x0000007a0200720c */ /* 0x040fe20003f84070 */
[----:B------:R-:W-:Y:S01]  /*25e0*/  @!P3 IMAD.MOV R126, RZ, RZ, -R126 ;  /* 0x000000ffff7eb224 */ /* 0x000fe200078e0a7e */
[C---:B------:R-:W-:Y:S01]  /*25f0*/  ISETP.GT.U32.AND P2, PT, R2.reuse, R130, PT ;  /* 0x000000820200720c */ /* 0x040fe20003f44070 */
[----:B------:R-:W-:Y:S01]  /*2600*/  IMAD R19, R2, R19, R20 ;  /* 0x0000001302137224 */ /* 0x000fe200078e0214 */
[----:B------:R-:W-:Y:S01]  /*2610*/  ISETP.GE.AND P3, PT, R25, RZ, PT ;  /* 0x000000ff1900720c */ /* 0x000fe20003f66270 */
[----:B------:R-:W-:Y:S01]  /*2620*/  IMAD.HI.U32 R20, R5, R23, RZ ;  /* 0x0000001705147227 */ /* 0x000fe200078e00ff */
[----:B------:R-:W-:-:S03]  /*2630*/  IABS R25, R24 ;  /* 0x0000001800197213 */ /* 0x000fc60000000000 */
[----:B------:R-:W-:Y:S02]  /*2640*/  @!P1 IMAD.IADD R128, R128, 0x1, -R2 ;  /* 0x0000000180809824 */ /* 0x000fe400078e0a02 */
[----:B------:R-:W-:Y:S02]  /*2650*/  IMAD.MOV R20, RZ, RZ, -R20 ;  /* 0x000000ffff147224 */ /* 0x000fe400078e0a14 */
[--C-:B------:R-:W-:Y:S01]  /*2660*/  @!P4 IMAD.IADD R122, R122, 0x1, -R2.reuse ;  /* 0x000000017a7ac824 */ /* 0x100fe200078e0a02 */
[C---:B------:R-:W-:Y:S01]  /*2670*/  ISETP.GT.U32.AND P1, PT, R2.reuse, R128, PT ;  /* 0x000000800200720c */ /* 0x040fe20003f24070 */
[----:B------:R-:W-:Y:S01]  /*2680*/  IMAD R23, R2, R20, R23 ;  /* 0x0000001402177224 */ /* 0x000fe200078e0217 */
[----:B------:R-:W-:Y:S01]  /*2690*/  ISETP.GE.AND P4, PT, R22, RZ, PT ;  /* 0x000000ff1600720c */ /* 0x000fe20003f86270 */
[----:B------:R-:W-:Y:S02]  /*26a0*/  @!P2 IMAD.IADD R130, R130, 0x1, -R2 ;  /* 0x000000018282a824 */ /* 0x000fe400078e0a02 */
[----:B------:R-:W-:Y:S01]  /*26b0*/  IMAD.HI.U32 R22, R5, R27, RZ ;  /* 0x0000001b05167227 */ /* 0x000fe200078e00ff */
[----:B------:R-:W-:-:S03]  /*26c0*/  ISETP.GT.U32.AND P2, PT, R2, R23, PT ;  /* 0x000000170200720c */ /* 0x000fc60003f44070 */
[----:B------:R-:W-:Y:S02]  /*26d0*/  IMAD.MOV R22, RZ, RZ, -R22 ;  /* 0x000000ffff167224 */ /* 0x000fe400078e0a16 */
[----:B------:R-:W-:-:S04]  /*26e0*/  IMAD.HI.U32 R20, R5, R25, RZ ;  /* 0x0000001905147227 */ /* 0x000fc800078e00ff */
[--C-:B------:R-:W-:Y:S01]  /*26f0*/  @!P1 IMAD.IADD R128, R128, 0x1, -R2.reuse ;  /* 0x0000000180809824 */ /* 0x100fe200078e0a02 */
[C---:B------:R-:W-:Y:S01]  /*2700*/  ISETP.GT.U32.AND P1, PT, R2.reuse, R19, PT ;  /* 0x000000130200720c */ /* 0x040fe20003f24070 */
[C---:B------:R-:W-:Y:S02]  /*2710*/  IMAD R27, R2.reuse, R22, R27 ;  /* 0x00000016021b7224 */ /* 0x040fe400078e021b */
[----:B------:R-:W-:Y:S02]  /*2720*/  @!P2 IMAD.IADD R23, R23, 0x1, -R2 ;  /* 0x000000011717a824 */ /* 0x000fe400078e0a02 */
[----:B------:R-:W-:Y:S01]  /*2730*/  IMAD.MOV R20, RZ, RZ, -R20 ;  /* 0x000000ffff147224 */ /* 0x000fe200078e0a14 */
[C---:B------:R-:W-:Y:S01]  /*2740*/  ISETP.GT.U32.AND P2, PT, R2.reuse, R27, PT ;  /* 0x0000001b0200720c */ /* 0x040fe20003f44070 */
[----:B------:R-:W-:Y:S02]  /*2750*/  @!P6 IMAD.MOV R128, RZ, RZ, -R128 ;  /* 0x000000ffff80e224 */ /* 0x000fe400078e0a80 */
[----:B------:R-:W-:-:S02]  /*2760*/  IMAD R25, R2, R20, R25 ;  /* 0x0000001402197224 */ /* 0x000fc400078e0219 */
[----:B------:R-:W-:-:S04]  /*2770*/  IMAD.HI.U32 R20, R5, R29, RZ ;  /* 0x0000001d05147227 */ /* 0x000fc800078e00ff */
[----:B------:R-:W-:Y:S01]  /*2780*/  @!P1 IMAD.IADD R19, R19, 0x1, -R2 ;  /* 0x0000000113139824 */ /* 0x000fe200078e0a02 */
[C---:B------:R-:W-:Y:S01]  /*2790*/  ISETP.GT.U32.AND P1, PT, R2.reuse, R25, PT ;  /* 0x000000190200720c */ /* 0x040fe20003f24070 */
[----:B------:R-:W-:Y:S02]  /*27a0*/  IMAD.MOV R20, RZ, RZ, -R20 ;  /* 0x000000ffff147224 */ /* 0x000fe400078e0a14 */
[----:B------:R-:W-:Y:S02]  /*27b0*/  @!P2 IMAD.IADD R27, R27, 0x1, -R2 ;  /* 0x000000011b1ba824 */ /* 0x000fe400078e0a02 */
[C---:B------:R-:W-:Y:S02]  /*27c0*/  IMAD R29, R2.reuse, R20, R29 ;  /* 0x00000014021d7224 */ /* 0x040fe400078e021d */
[----:B------:R-:W-:Y:S01]  /*27d0*/  IMAD.HI.U32 R20, R5, R33, RZ ;  /* 0x0000002105147227 */ /* 0x000fe200078e00ff */
[----:B------:R-:W-:-:S03]  /*27e0*/  ISETP.GT.U32.AND P6, PT, R2, R27, PT ;  /* 0x0000001b0200720c */ /* 0x000fc60003fc4070 */
[----:B------:R-:W-:Y:S02]  /*27f0*/  IMAD.MOV R20, RZ, RZ, -R20 ;  /* 0x000000ffff147224 */ /* 0x000fe400078e0a14 */
[----:B------:R-:W-:Y:S01]  /*2800*/  @!P1 IMAD.IADD R25, R25, 0x1, -R2 ;  /* 0x0000000119199824 */ /* 0x000fe200078e0a02 */
[C---:B------:R-:W-:Y:S01]  /*2810*/  ISETP.GT.U32.AND P1, PT, R2.reuse, R19, PT ;  /* 0x000000130200720c */ /* 0x040fe20003f24070 */
[C---:B------:R-:W-:Y:S02]  /*2820*/  IMAD R33, R2.reuse, R20, R33 ;  /* 0x0000001402217224 */ /* 0x040fe400078e0221 */
[----:B------:R-:W-:Y:S01]  /*2830*/  IMAD.HI.U32 R20, R5, R35, RZ ;  /* 0x0000002305147227 */ /* 0x000fe200078e00ff */
[----:B------:R-:W-:-:S03]  /*2840*/  ISETP.GT.U32.AND P2, PT, R2, R25, PT ;  /* 0x000000190200720c */ /* 0x000fc60003f44070 */
[----:B------:R-:W-:Y:S01]  /*2850*/  @!P6 IMAD.IADD R27, R27, 0x1, -R2 ;  /* 0x000000011b1be824 */ /* 0x000fe200078e0a02 */
[----:B------:R-:W-:Y:S01]  /*2860*/  ISETP.GE.AND P6, PT, R26, RZ, PT ;  /* 0x000000ff1a00720c */ /* 0x000fe20003fc6270 */
[----:B------:R-:W-:Y:S01]  /*2870*/  @!P0 IMAD.MOV R122, RZ, RZ, -R122 ;  /* 0x000000ffff7a8224 */ /* 0x000fe200078e0a7a */
[----:B------:R-:W-:Y:S01]  /*2880*/  ISETP.GT.U32.AND P0, PT, R2, R23, PT ;  /* 0x000000170200720c */ /* 0x000fe20003f04070 */
[----:B------:R-:W-:Y:S01]  /*2890*/  IMAD.MOV R20, RZ, RZ, -R20 ;  /* 0x000000ffff147224 */ /* 0x000fe200078e0a14 */
[----:B------:R-:W-:Y:S01]  /*28a0*/  LOP3.LUT R26, R12, 0x180, RZ, 0xfc, !PT ;  /* 0x000001800c1a7812 */ /* 0x000fe200078efcff */
[----:B------:R-:W-:-:S03]  /*28b0*/  IMAD.HI.U32 R22, R5, R31, RZ ;  /* 0x0000001f05167227 */ /* 0x000fc600078e00ff */
[----:B------:R-:W-:Y:S01]  /*28c0*/  IABS R37, R26 ;  /* 0x0000001a00257213 */ /* 0x000fe20000000000 */
[--C-:B------:R-:W-:Y:S01]  /*28d0*/  @!P2 IMAD.IADD R25, R25, 0x1, -R2.reuse ;  /* 0x000000011919a824 */ /* 0x100fe200078e0a02 */
[C---:B------:R-:W-:Y:S01]  /*28e0*/  ISETP.GT.U32.AND P2, PT, R2.reuse, R33, PT ;  /* 0x000000210200720c */ /* 0x040fe20003f44070 */
[C---:B------:R-:W-:Y:S02]  /*28f0*/  IMAD R35, R2.reuse, R20, R35 ;  /* 0x0000001402237224 */ /* 0x040fe400078e0223 */
[----:B------:R-:W-:Y:S02]  /*2900*/  @!P6 IMAD.MOV R27, RZ, RZ, -R27 ;  /* 0x000000ffff1be224 */ /* 0x000fe400078e0a1b */
[----:B------:R-:W-:Y:S01]  /*2910*/  @!P0 IMAD.IADD R23, R23, 0x1, -R2 ;  /* 0x0000000117178824 */ /* 0x000fe200078e0a02 */
[----:B------:R-:W-:Y:S01]  /*2920*/  ISETP.GT.U32.AND P6, PT, R2, R35, PT ;  /* 0x000000230200720c */ /* 0x000fe20003fc4070 */
[----:B------:R-:W-:Y:S01]  /*2930*/  IMAD.MOV R22, RZ, RZ, -R22 ;  /* 0x000000ffff167224 */ /* 0x000fe200078e0a16 */
[----:B------:R-:W-:Y:S01]  /*2940*/  ISETP.GE.AND P0, PT, R24, RZ, PT ;  /* 0x000000ff1800720c */ /* 0x000fe20003f06270 */
[----:B------:R-:W-:-:S02]  /*2950*/  VIADD R24, R10, 0x178 ;  /* 0x000001780a187836 */ /* 0x000fc40000000000 */
[----:B------:R-:W-:Y:S01]  /*2960*/  @!P5 IMAD.MOV R130, RZ, RZ, -R130 ;  /* 0x000000ffff82d224 */ /* 0x000fe200078e0a82 */
[C---:B------:R-:W-:Y:S01]  /*2970*/  ISETP.GT.U32.AND P5, PT, R2.reuse, R29, PT ;  /* 0x0000001d0200720c */ /* 0x040fe20003fa4070 */
[C---:B------:R-:W-:Y:S01]  /*2980*/  IMAD R31, R2.reuse, R22, R31 ;  /* 0x00000016021f7224 */ /* 0x040fe200078e021f */
[----:B------:R-:W-:Y:S01]  /*2990*/  IABS R22, R24 ;  /* 0x0000001800167213 */ /* 0x000fe20000000000 */
[--C-:B------:R-:W-:Y:S02]  /*29a0*/  @!P2 IMAD.IADD R33, R33, 0x1, -R2.reuse ;  /* 0x000000012121a824 */ /* 0x100fe400078e0a02 */
[--C-:B------:R-:W-:Y:S01]  /*29b0*/  @!P1 IMAD.IADD R19, R19, 0x1, -R2.reuse ;  /* 0x0000000113139824 */ /* 0x100fe200078e0a02 */
[C---:B------:R-:W-:Y:S01]  /*29c0*/  ISETP.GT.U32.AND P1, PT, R2.reuse, R31, PT ;  /* 0x0000001f0200720c */ /* 0x040fe20003f24070 */
[----:B------:R-:W-:Y:S01]  /*29d0*/  @!P4 IMAD.MOV R23, RZ, RZ, -R23 ;  /* 0x000000ffff17c224 */ /* 0x000fe200078e0a17 */
[----:B------:R-:W-:Y:S01]  /*29e0*/  ISETP.GT.U32.AND P4, PT, R2, R33, PT ;  /* 0x000000210200720c */ /* 0x000fe20003f84070 */
[----:B------:R-:W-:-:S02]  /*29f0*/  @!P6 IMAD.IADD R35, R35, 0x1, -R2 ;  /* 0x000000012323e824 */ /* 0x000fc400078e0a02 */
[----:B------:R-:W-:Y:S02]  /*2a00*/  IMAD.MOV.U32 R134, RZ, RZ, R19 ;  /* 0x000000ffff867224 */ /* 0x000fe400078e0013 */
[----:B------:R-:W-:Y:S01]  /*2a10*/  IMAD.HI.U32 R19, R5, R22, RZ ;  /* 0x0000001605137227 */ /* 0x000fe200078e00ff */
[----:B------:R-:W-:-:S03]  /*2a20*/  ISETP.GT.U32.AND P6, PT, R2, R35, PT ;  /* 0x000000230200720c */ /* 0x000fc60003fc4070 */
[----:B------:R-:W-:Y:S02]  /*2a30*/  IMAD.MOV R19, RZ, RZ, -R19 ;  /* 0x000000ffff137224 */ /* 0x000fe400078e0a13 */
[----:B------:R-:W-:-:S04]  /*2a40*/  IMAD.HI.U32 R20, R5, R37, RZ ;  /* 0x0000002505147227 */ /* 0x000fc800078e00ff */
[----:B------:R-:W-:Y:S01]  /*2a50*/  @!P5 IMAD.IADD R29, R29, 0x1, -R2 ;  /* 0x000000011d1dd824 */ /* 0x000fe200078e0a02 */
[----:B------:R-:W-:Y:S01]  /*2a60*/  ISETP.GE.AND P5, PT, R28, RZ, PT ;  /* 0x000000ff1c00720c */ /* 0x000fe20003fa6270 */
[----:B------:R-:W-:Y:S01]  /*2a70*/  IMAD R19, R2, R19, R22 ;  /* 0x0000001302137224 */ /* 0x000fe200078e0216 */
[----:B------:R-:W-:Y:S01]  /*2a80*/  LOP3.LUT R28, R12, 0x188, RZ, 0xfc, !PT ;  /* 0x000001880c1c7812 */ /* 0x000fe200078efcff */
[----:B------:R-:W-:Y:S01]  /*2a90*/  IMAD.MOV R20, RZ, RZ, -R20 ;  /* 0x000000ffff147224 */ /* 0x000fe200078e0a14 */
[----:B------:R-:W-:Y:S01]  /*2aa0*/  ISETP.GT.U32.AND P2, PT, R2, R29, PT ;  /* 0x0000001d0200720c */ /* 0x000fe20003f44070 */
[--C-:B------:R-:W-:Y:S01]  /*2ab0*/  @!P1 IMAD.IADD R31, R31, 0x1, -R2.reuse ;  /* 0x000000011f1f9824 */ /* 0x100fe200078e0a02 */
[----:B------:R-:W-:Y:S01]  /*2ac0*/  ISETP.GE.AND P1, PT, R30, RZ, PT ;  /* 0x000000ff1e00720c */ /* 0x000fe20003f26270 */
[----:B------:R-:W-:Y:S01]  /*2ad0*/  @!P4 IMAD.IADD R33, R33, 0x1, -R2 ;  /* 0x000000012121c824 */ /* 0x000fe200078e0a02 */
[C---:B------:R-:W-:Y:S01]  /*2ae0*/  ISETP.GT.U32.AND P4, PT, R2.reuse, R19, PT ;  /* 0x000000130200720c */ /* 0x040fe20003f84070 */
[C---:B------:R-:W-:Y:S01]  /*2af0*/  IMAD R37, R2.reuse, R20, R37 ;  /* 0x0000001402257224 */ /* 0x040fe200078e0225 */
[----:B------:R-:W-:Y:S01]  /*2b00*/  IABS R39, R28 ;  /* 0x0000001c00277213 */ /* 0x000fe20000000000 */
[----:B------:R-:W-:Y:S01]  /*2b10*/  @!P3 IMAD.MOV R134, RZ, RZ, -R134 ;  /* 0x000000ffff86b224 */ /* 0x000fe200078e0a86 */
[----:B------:R-:W-:Y:S01]  /*2b20*/  ISETP.GT.U32.AND P3, PT, R2, R31, PT ;  /* 0x0000001f0200720c */ /* 0x000fe20003f64070 */
[----:B------:R-:W-:-:S02]  /*2b30*/  VIADD R30, R10, 0x198 ;  /* 0x000001980a1e7836 */ /* 0x000fc40000000000 */
[--C-:B------:R-:W-:Y:S01]  /*2b40*/  @!P6 IMAD.IADD R35, R35, 0x1, -R2.reuse ;  /* 0x000000012323e824 */ /* 0x100fe200078e0a02 */
[----:B------:R-:W-:Y:S01]  /*2b50*/  ISETP.GT.U32.AND P6, PT, R2, R37, PT ;  /* 0x000000250200720c */ /* 0x000fe20003fc4070 */
[--C-:B------:R-:W-:Y:S01]  /*2b60*/  @!P2 IMAD.IADD R29, R29, 0x1, -R2.reuse ;  /* 0x000000011d1da824 */ /* 0x100fe200078e0a02 */
[----:B------:R-:W-:Y:S01]  /*2b70*/  IABS R43, R30 ;  /* 0x0000001e002b7213 */ /* 0x000fe20000000000 */
[----:B------:R-:W-:Y:S01]  /*2b80*/  @!P0 IMAD.MOV R25, RZ, RZ, -R25 ;  /* 0x000000ffff198224 */ /* 0x000fe200078e0a19 */
[----:B------:R-:W-:Y:S01]  /*2b90*/  ISETP.GE.AND P2, PT, R34, RZ, PT ;  /* 0x000000ff2200720c */ /* 0x000fe20003f46270 */
[--C-:B------:R-:W-:Y:S01]  /*2ba0*/  @!P4 IMAD.IADD R19, R19, 0x1, -R2.reuse ;  /* 0x000000011313c824 */ /* 0x100fe200078e0a02 */
[----:B------:R-:W-:Y:S01]  /*2bb0*/  ISETP.GE.AND P0, PT, R32, RZ, PT ;  /* 0x000000ff2000720c */ /* 0x000fe20003f06270 */
[----:B------:R-:W-:Y:S01]  /*2bc0*/  IMAD.HI.U32 R22, R5, R43, RZ ;  /* 0x0000002b05167227 */ /* 0x000fe200078e00ff */
[----:B------:R-:W-:Y:S02]  /*2bd0*/  LOP3.LUT R32, R12, 0x1a0, RZ, 0xfc, !PT ;  /* 0x000001a00c207812 */ /* 0x000fe400078efcff */
[----:B------:R-:W-:Y:S01]  /*2be0*/  ISETP.GT.U32.AND P4, PT, R2, R19, PT ;  /* 0x000000130200720c */ /* 0x000fe20003f84070 */
[----:B------:R-:W-:Y:S01]  /*2bf0*/  @!P5 IMAD.MOV R29, RZ, RZ, -R29 ;  /* 0x000000ffff1dd224 */ /* 0x000fe200078e0a1d */
[----:B------:R-:W-:Y:S01]  /*2c00*/  ISETP.GE.AND P5, PT, R26, RZ, PT ;  /* 0x000000ff1a00720c */ /* 0x000fe20003fa6270 */
[----:B------:R-:W-:Y:S01]  /*2c10*/  @!P3 IMAD.IADD R31, R31, 0x1, -R2 ;  /* 0x000000011f1fb824 */ /* 0x000fe200078e0a02 */
[----:B------:R-:W-:Y:S01]  /*2c20*/  LOP3.LUT R26, R12, 0x190, RZ, 0xfc, !PT ;  /* 0x000001900c1a7812 */ /* 0x000fe200078efcff */
[----:B------:R-:W-:Y:S01]  /*2c30*/  IMAD.MOV R22, RZ, RZ, -R22 ;  /* 0x000000ffff167224 */ /* 0x000fe200078e0a16 */
[----:B------:R-:W-:Y:S01]  /*2c40*/  IABS R45, R32 ;  /* 0x00000020002d7213 */ /* 0x000fe20000000000 */
[----:B------:R-:W-:Y:S01]  /*2c50*/  @!P6 IMAD.IADD R37, R37, 0x1, -R2 ;  /* 0x000000012525e824 */ /* 0x000fe200078e0a02 */
[----:B------:R-:W-:Y:S01]  /*2c60*/  ISETP.GE.AND P3, PT, R24, RZ, PT ;  /* 0x000000ff1800720c */ /* 0x000fe20003f66270 */
[----:B------:R-:W-:Y:S01]  /*2c70*/  IMAD.HI.U32 R20, R5, R39, RZ ;  /* 0x0000002705147227 */ /* 0x000fe200078e00ff */
[----:B------:R-:W-:-:S02]  /*2c80*/  IABS R41, R26 ;  /* 0x0000001a00297213 */ /* 0x000fc40000000000 */
[----:B------:R-:W-:Y:S01]  /*2c90*/  LOP3.LUT R34, R12, 0x1a8, RZ, 0xfc, !PT ;  /* 0x000001a80c227812 */ /* 0x000fe200078efcff */
[----:B------:R-:W-:Y:S01]  /*2ca0*/  IMAD R43, R2, R22, R43 ;  /* 0x00000016022b7224 */ /* 0x000fe200078e022b */
[----:B------:R-:W-:Y:S01]  /*2cb0*/  ISETP.GE.AND P6, PT, R28, RZ, PT ;  /* 0x000000ff1c00720c */ /* 0x000fe20003fc6270 */
[----:B------:R-:W-:Y:S01]  /*2cc0*/  @!P1 IMAD.MOV R31, RZ, RZ, -R31 ;  /* 0x000000ffff1f9224 */ /* 0x000fe200078e0a1f */
[----:B------:R-:W-:Y:S01]  /*2cd0*/  ISETP.GT.U32.AND P1, PT, R2, R37, PT ;  /* 0x000000250200720c */ /* 0x000fe20003f24070 */
[----:B------:R-:W-:Y:S01]  /*2ce0*/  IMAD.MOV R20, RZ, RZ, -R20 ;  /* 0x000000ffff147224 */ /* 0x000fe200078e0a14 */
[----:B------:R-:W-:Y:S01]  /*2cf0*/  IABS R47, R34 ;  /* 0x00000022002f7213 */ /* 0x000fe20000000000 */
[----:B------:R-:W-:Y:S01]  /*2d00*/  IMAD.HI.U32 R24, R5, R45, RZ ;  /* 0x0000002d05187227 */ /* 0x000fe200078e00ff */
[----:B------:R-:W-:-:S03]  /*2d10*/  LOP3.LUT R28, R12, 0x1c8, RZ, 0xfc, !PT ;  /* 0x000001c80c1c7812 */ /* 0x000fc600078efcff */
[----:B------:R-:W-:Y:S01]  /*2d20*/  @!P2 IMAD.MOV R35, RZ, RZ, -R35 ;  /* 0x000000ffff23a224 */ /* 0x000fe200078e0a23 */
[C---:B------:R-:W-:Y:S01]  /*2d30*/  ISETP.GT.U32.AND P2, PT, R2.reuse, R43, PT ;  /* 0x0000002b0200720c */ /* 0x040fe20003f44070 */
[----:B------:R-:W-:Y:S01]  /*2d40*/  IMAD R39, R2, R20, R39 ;  /* 0x0000001402277224 */ /* 0x000fe200078e0227 */
[----:B------:R-:W-:Y:S01]  /*2d50*/  IABS R55, R28 ;  /* 0x0000001c00377213 */ /* 0x000fe20000000000 */
[----:B------:R-:W-:-:S04]  /*2d60*/  IMAD.HI.U32 R20, R5, R41, RZ ;  /* 0x0000002905147227 */ /* 0x000fc800078e00ff */
[----:B------:R-:W-:Y:S02]  /*2d70*/  IMAD.MOV R24, RZ, RZ, -R24 ;  /* 0x000000ffff187224 */ /* 0x000fe400078e0a18 */
[----:B------:R-:W-:Y:S01]  /*2d80*/  @!P4 IMAD.IADD R19, R19, 0x1, -R2 ;  /* 0x000000011313c824 */ /* 0x000fe200078e0a02 */
[C---:B------:R-:W-:Y:S01]  /*2d90*/  ISETP.GT.U32.AND P4, PT, R2.reuse, R39, PT ;  /* 0x000000270200720c */ /* 0x040fe20003f84070 */
[----:B------:R-:W-:Y:S02]  /*2da0*/  IMAD.MOV R20, RZ, RZ, -R20 ;  /* 0x000000ffff147224 */ /* 0x000fe400078e0a14 */
[----:B------:R-:W-:Y:S01]  /*2db0*/  IMAD R45, R2, R24, R45 ;  /* 0x00000018022d7224 */ /* 0x000fe200078e022d */
[----:B------:R-:W-:Y:S01]  /*2dc0*/  LOP3.LUT R24, R12, 0x1c0, RZ, 0xfc, !PT ;  /* 0x000001c00c187812 */ /* 0x000fe200078efcff */
[----:B------:R-:W-:Y:S01]  /*2dd0*/  IMAD R41, R2, R20, R41 ;  /* 0x0000001402297224 */ /* 0x000fe200078e0229 */
[----:B------:R-:W-:Y:S01]  /*2de0*/  LOP3.LUT R20, R12, 0x1b0, RZ, 0xfc, !PT ;  /* 0x000001b00c147812 */ /* 0x000fe200078efcff */
[----:B------:R-:W-:Y:S01]  /*2df0*/  IMAD.MOV.U32 R152, RZ, RZ, R19 ;  /* 0x000000ffff987224 */ /* 0x000fe200078e0013 */
[----:B------:R-:W-:Y:S01]  /*2e00*/  IABS R53, R24 ;  /* 0x0000001800357213 */ /* 0x000fe20000000000 */
[----:B------:R-:W-:Y:S01]  /*2e10*/  @!P1 IMAD.IADD R37, R37, 0x1, -R2 ;  /* 0x0000000125259824 */ /* 0x000fe200078e0a02 */
[----:B------:R-:W-:Y:S01]  /*2e20*/  ISETP.GT.U32.AND P1, PT, R2, R45, PT ;  /* 0x0000002d0200720c */ /* 0x000fe20003f24070 */
[----:B------:R-:W-:Y:S01]  /*2e30*/  IMAD.HI.U32 R19, R5, R47, RZ ;  /* 0x0000002f05137227 */ /* 0x000fe200078e00ff */
[----:B------:R-:W-:-:S03]  /*2e40*/  IABS R49, R20 ;  /* 0x0000001400317213 */ /* 0x000fc60000000000 */
[----:B------:R-:W-:Y:S01]  /*2e50*/  @!P0 IMAD.MOV R33, RZ, RZ, -R33 ;  /* 0x000000ffff218224 */ /* 0x000fe200078e0a21 */
[C---:B------:R-:W-:Y:S01]  /*2e60*/  ISETP.GT.U32.AND P0, PT, R2.reuse, R41, PT ;  /* 0x000000290200720c */ /* 0x040fe20003f04070 */
[----:B------:R-:W-:Y:S02]  /*2e70*/  @!P2 IMAD.IADD R43, R43, 0x1, -R2 ;  /* 0x000000012b2ba824 */ /* 0x000fe400078e0a02 */
[----:B------:R-:W-:Y:S02]  /*2e80*/  IMAD.MOV R19, RZ, RZ, -R19 ;  /* 0x000000ffff137224 */ /* 0x000fe400078e0a13 */
[----:B------:R-:W-:Y:S01]  /*2e90*/  @!P5 IMAD.MOV R37, RZ, RZ, -R37 ;  /* 0x000000ffff25d224 */ /* 0x000fe200078e0a25 */
[C---:B------:R-:W-:Y:S01]  /*2ea0*/  ISETP.GT.U32.AND P5, PT, R2.reuse, R43, PT ;  /* 0x0000002b0200720c */ /* 0x040fe20003fa4070 */
[----:B------:R-:W-:Y:S02]  /*2eb0*/  IMAD R47, R2, R19, R47 ;  /* 0x00000013022f7224 */ /* 0x000fe400078e022f */
[----:B------:R-:W-:-:S04]  /*2ec0*/  IMAD.HI.U32 R19, R5, R49, RZ ;  /* 0x0000003105137227 */ /* 0x000fc800078e00ff */
[----:B------:R-:W-:Y:S02]  /*2ed0*/  VIADD R22, R10, 0x1b8 ;  /* 0x000001b80a167836 */ /* 0x000fe40000000000 */
[--C-:B------:R-:W-:Y:S02]  /*2ee0*/  @!P1 IMAD.IADD R45, R45, 0x1, -R2.reuse ;  /* 0x000000012d2d9824 */ /* 0x100fe400078e0a02 */
[----:B------:R-:W-:Y:S01]  /*2ef0*/  IMAD.MOV R19, RZ, RZ, -R19 ;  /* 0x000000ffff137224 */ /* 0x000fe200078e0a13 */
[----:B------:R-:W-:Y:S01]  /*2f00*/  IABS R51, R22 ;  /* 0x0000001600337213 */ /* 0x000fe20000000000 */
[--C-:B------:R-:W-:Y:S01]  /*2f10*/  @!P0 IMAD.IADD R41, R41, 0x1, -R2.reuse ;  /* 0x0000000129298824 */ /* 0x100fe200078e0a02 */
[C---:B------:R-:W-:Y:S01]  /*2f20*/  ISETP.GT.U32.AND P1, PT, R2.reuse, R45, PT ;  /* 0x0000002d0200720c */ /* 0x040fe20003f24070 */
[----:B------:R-:W-:Y:S01]  /*2f30*/  IMAD R49, R2, R19, R49 ;  /* 0x0000001302317224 */ /* 0x000fe200078e0231 */
[----:B------:R-:W-:Y:S01]  /*2f40*/  ISETP.GE.AND P0, PT, R32, RZ, PT ;  /* 0x000000ff2000720c */ /* 0x000fe20003f06270 */
[----:B------:R-:W-:Y:S01]  /*2f50*/  @!P5 IMAD.IADD R43, R43, 0x1, -R2 ;  /* 0x000000012b2bd824 */ /* 0x000fe200078e0a02 */
[C---:B------:R-:W-:Y:S01]  /*2f60*/  ISETP.GT.U32.AND P2, PT, R2.reuse, R41, PT ;  /* 0x000000290200720c */ /* 0x040fe20003f44070 */
[----:B------:R-:W-:Y:S01]  /*2f70*/  IMAD.HI.U32 R19, R5, R51, RZ ;  /* 0x0000003305137227 */ /* 0x000fe200078e00ff */
[----:B------:R-:W-:-:S02]  /*2f80*/  ISETP.GT.U32.AND P5, PT, R2, R49, PT ;  /* 0x000000310200720c */ /* 0x000fc40003fa4070 */
[----:B------:R-:W-:Y:S01]  /*2f90*/  LOP3.LUT R32, R12, 0x1e0, RZ, 0xfc, !PT ;  /* 0x000001e00c207812 */ /* 0x000fe200078efcff */
[----:B------:R-:W-:Y:S01]  /*2fa0*/  @!P3 IMAD.MOV R152, RZ, RZ, -R152 ;  /* 0x000000ffff98b224 */ /* 0x000fe200078e0a98 */
[----:B------:R-:W-:Y:S01]  /*2fb0*/  ISETP.GE.AND P3, PT, R26, RZ, PT ;  /* 0x000000ff1a00720c */ /* 0x000fe20003f66270 */
[----:B------:R-:W-:Y:S01]  /*2fc0*/  IMAD.MOV R19, RZ, RZ, -R19 ;  /* 0x000000ffff137224 */ /* 0x000fe200078e0a13 */
[----:B------:R-:W-:Y:S01]  /*2fd0*/  IABS R61, R32 ;  /* 0x00000020003d7213 */ /* 0x000fe20000000000 */
[--C-:B------:R-:W-:Y:S01]  /*2fe0*/  @!P1 IMAD.IADD R45, R45, 0x1, -R2.reuse ;  /* 0x000000012d2d9824 */ /* 0x100fe200078e0a02 */
[----:B------:R-:W-:Y:S01]  /*2ff0*/  ISETP.GE.AND P1, PT, R20, RZ, PT ;  /* 0x000000ff1400720c */ /* 0x000fe20003f26270 */
[----:B------:R-:W-:Y:S01]  /*3000*/  IMAD R51, R2, R19, R51 ;  /* 0x0000001302337224 */ /* 0x000fe200078e0233 */
[----:B------:R-:W-:Y:S01]  /*3010*/  LOP3.LUT R26, R12, 0x1f0, RZ, 0xfc, !PT ;  /* 0x000001f00c1a7812 */ /* 0x000fe200078efcff */
[--C-:B------:R-:W-:Y:S02]  /*3020*/  @!P4 IMAD.IADD R39, R39, 0x1, -R2.reuse ;  /* 0x000000012727c824 */ /* 0x100fe400078e0a02 */
[--C-:B------:R-:W-:Y:S01]  /*3030*/  @!P2 IMAD.IADD R41, R41, 0x1, -R2.reuse ;  /* 0x000000012929a824 */ /* 0x100fe200078e0a02 */
[C---:B------:R-:W-:Y:S01]  /*3040*/  ISETP.GT.U32.AND P2, PT, R2.reuse, R47, PT ;  /* 0x0000002f0200720c */ /* 0x040fe20003f44070 */
[----:B------:R-:W-:Y:S01]  /*3050*/  @!P5 IMAD.IADD R49, R49, 0x1, -R2 ;  /* 0x000000013131d824 */ /* 0x000fe200078e0a02 */
[C---:B------:R-:W-:Y:S01]  /*3060*/  ISETP.GT.U32.AND P4, PT, R2.reuse, R39, PT ;  /* 0x000000270200720c */ /* 0x040fe20003f84070 */
[----:B------:R-:W-:Y:S01]  /*3070*/  @!P0 IMAD.MOV R45, RZ, RZ, -R45 ;  /* 0x000000ffff2d8224 */ /* 0x000fe200078e0a2d */
[C---:B------:R-:W-:Y:S01]  /*3080*/  ISETP.GT.U32.AND P0, PT, R2.reuse, R51, PT ;  /* 0x000000330200720c */ /* 0x040fe20003f04070 */
[----:B------:R-:W-:Y:S01]  /*3090*/  @!P3 IMAD.MOV R41, RZ, RZ, -R41 ;  /* 0x000000ffff29b224 */ /* 0x000fe200078e0a29 */
[----:B------:R-:W-:Y:S01]  /*30a0*/  ISETP.GT.U32.AND P3, PT, R2, R49, PT ;  /* 0x000000310200720c */ /* 0x000fe20003f64070 */
[----:B------:R-:W-:Y:S01]  /*30b0*/  IMAD.HI.U32 R19, R5, R53, RZ ;  /* 0x0000003505137227 */ /* 0x000fe200078e00ff */
[----:B------:R-:W-:-:S03]  /*30c0*/  IABS R65, R26 ;  /* 0x0000001a00417213 */ /* 0x000fc60000000000 */
[----:B------:R-:W-:Y:S02]  /*30d0*/  IMAD.MOV R19, RZ, RZ, -R19 ;  /* 0x000000ffff137224 */ /* 0x000fe400078e0a13 */
[--C-:B------:R-:W-:Y:S01]  /*30e0*/  @!P2 IMAD.IADD R47, R47, 0x1, -R2.reuse ;  /* 0x000000012f2fa824 */ /* 0x100fe200078e0a02 */
[----:B------:R-:W-:Y:S01]  /*30f0*/  ISETP.GE.AND P2, PT, R22, RZ, PT ;  /* 0x000000ff1600720c */ /* 0x000fe20003f46270 */
[C---:B------:R-:W-:Y:S01]  /*3100*/  IMAD R53, R2.reuse, R19, R53 ;  /* 0x0000001302357224 */ /* 0x040fe200078e0235 */
[----:B------:R-:W-:Y:S01]  /*3110*/  IABS R22, R12 ;  /* 0x0000000c00167213 */ /* 0x000fe20000000000 */
[--C-:B------:R-:W-:Y:S01]  /*3120*/  @!P0 IMAD.IADD R51, R51, 0x1, -R2.reuse ;  /* 0x0000000133338824 */ /* 0x100fe200078e0a02 */
[----:B------:R-:W-:Y:S01]  /*3130*/  ISETP.GT.U32.AND P5, PT, R2, R47, PT ;  /* 0x0000002f0200720c */ /* 0x000fe20003fa4070 */
[--C-:B------:R-:W-:Y:S01]  /*3140*/  @!P4 IMAD.IADD R39, R39, 0x1, -R2.reuse ;  /* 0x000000012727c824 */ /* 0x100fe200078e0a02 */
[----:B------:R-:W-:Y:S01]  /*3150*/  ISETP.GE.AND P4, PT, R30, RZ, PT ;  /* 0x000000ff1e00720c */ /* 0x000fe20003f86270 */
[----:B------:R-:W-:Y:S01]  /*3160*/  @!P3 IMAD.IADD R49, R49, 0x1, -R2 ;  /* 0x000000013131b824 */ /* 0x000fe200078e0a02 */
[C---:B------:R-:W-:Y:S01]  /*3170*/  ISETP.GT.U32.AND P3, PT, R2.reuse, R53, PT ;  /* 0x000000350200720c */ /* 0x040fe20003f64070 */
[----:B------:R-:W-:Y:S01]  /*3180*/  IMAD.HI.U32 R20, R5, R55, RZ ;  /* 0x0000003705147227 */ /* 0x000fe200078e00ff */
[----:B------:R-:W-:-:S02]  /*3190*/  ISETP.GT.U32.AND P0, PT, R2, R51, PT ;  /* 0x000000330200720c */ /* 0x000fc40003f04070 */
[----:B------:R-:W-:Y:S01]  /*31a0*/  LOP3.LUT R30, R12, 0x1d0, RZ, 0xfc, !PT ;  /* 0x000001d00c1e7812 */ /* 0x000fe200078efcff */
[----:B------:R-:W-:Y:S02]  /*31b0*/  IMAD.MOV R20, RZ, RZ, -R20 ;  /* 0x000000ffff147224 */ /* 0x000fe400078e0a14 */
[----:B------:R-:W-:Y:S01]  /*31c0*/  @!P6 IMAD.MOV R39, RZ, RZ, -R39 ;  /* 0x000000ffff27e224 */ /* 0x000fe200078e0a27 */
[----:B------:R-:W-:Y:S01]  /*31d0*/  ISETP.GE.AND P6, PT, R34, RZ, PT ;  /* 0x000000ff2200720c */ /* 0x000fe20003fc6270 */
[----:B------:R-:W-:Y:S01]  /*31e0*/  IMAD R55, R2, R20, R55 ;  /* 0x0000001402377224 */ /* 0x000fe200078e0237 */
[----:B------:R-:W-:Y:S01]  /*31f0*/  LOP3.LUT R34, R12, 0x1e8, RZ, 0xfc, !PT ;  /* 0x000001e80c227812 */ /* 0x000fe200078efcff */
[----:B------:R-:W-:Y:S01]  /*3200*/  @!P4 IMAD.MOV R43, RZ, RZ, -R43 ;  /* 0x000000ffff2bc224 */ /* 0x000fe200078e0a2b */
[----:B------:R-:W-:Y:S01]  /*3210*/  ISETP.GE.AND P4, PT, R24, RZ, PT ;  /* 0x000000ff1800720c */ /* 0x000fe20003f86270 */
[--C-:B------:R-:W-:Y:S01]  /*3220*/  @!P3 IMAD.IADD R53, R53, 0x1, -R2.reuse ;  /* 0x000000013535b824 */ /* 0x100fe200078e0a02 */
[----:B------:R-:W-:Y:S01]  /*3230*/  IABS R24, R30 ;  /* 0x0000001e00187213 */ /* 0x000fe20000000000 */
[----:B------:R-:W-:Y:S01]  /*3240*/  @!P0 IMAD.IADD R51, R51, 0x1, -R2 ;  /* 0x0000000133338824 */ /* 0x000fe200078e0a02 */
[C---:B------:R-:W-:Y:S01]  /*3250*/  ISETP.GT.U32.AND P0, PT, R2.reuse, R55, PT ;  /* 0x000000370200720c */ /* 0x040fe20003f04070 */
[----:B------:R-:W-:Y:S01]  /*3260*/  IMAD.HI.U32 R20, R5, R61, RZ ;  /* 0x0000003d05147227 */ /* 0x000fe200078e00ff */
[----:B------:R-:W-:-:S02]  /*3270*/  ISETP.GT.U32.AND P3, PT, R2, R53, PT ;  /* 0x000000350200720c */ /* 0x000fc40003f64070 */
[----:B------:R-:W-:Y:S01]  /*3280*/  IABS R63, R34 ;  /* 0x00000022003f7213 */ /* 0x000fe20000000000 */
[----:B------:R-:W-:Y:S01]  /*3290*/  @!P5 IMAD.IADD R47, R47, 0x1, -R2 ;  /* 0x000000012f2fd824 */ /* 0x000fe200078e0a02 */
[----:B------:R-:W-:Y:S01]  /*32a0*/  ISETP.GE.AND P5, PT, R12, RZ, PT ;  /* 0x000000ff0c00720c */ /* 0x000fe20003fa6270 */
[----:B------:R-:W-:-:S04]  /*32b0*/  IMAD.HI.U32 R12, R5, R22, RZ ;  /* 0x00000016050c7227 */ /* 0x000fc800078e00ff */
[----:B------:R-:W-:-:S04]  /*32c0*/  IMAD.HI.U32 R19, R5, R24, RZ ;  /* 0x0000001805137227 */ /* 0x000fc800078e00ff */
[----:B------:R-:W-:Y:S02]  /*32d0*/  IMAD.MOV R20, RZ, RZ, -R20 ;  /* 0x000000ffff147224 */ /* 0x000fe400078e0a14 */
[----:B------:R-:W-:Y:S02]  /*32e0*/  IMAD.MOV R57, RZ, RZ, -R12 ;  /* 0x000000ffff397224 */ /* 0x000fe400078e0a0c */
[----:B------:R-:W-:Y:S02]  /*32f0*/  IMAD.MOV R59, RZ, RZ, -R19 ;  /* 0x000000ffff3b7224 */ /* 0x000fe400078e0a13 */
[C---:B------:R-:W-:Y:S02]  /*3300*/  IMAD R61, R2.reuse, R20, R61 ;  /* 0x00000014023d7224 */ /* 0x040fe400078e023d */
[C---:B------:R-:W-:Y:S02]  /*3310*/  IMAD R19, R2.reuse, R57, R22 ;  /* 0x0000003902137224 */ /* 0x040fe400078e0216 */
[----:B------:R-:W-:-:S02]  /*3320*/  IMAD R57, R2, R59, R24 ;  /* 0x0000003b02397224 */ /* 0x000fc400078e0218 */
[--C-:B------:R-:W-:Y:S01]  /*3330*/  @!P0 IMAD.IADD R55, R55, 0x1, -R2.reuse ;  /* 0x0000000137378824 */ /* 0x100fe200078e0a02 */
[----:B------:R-:W-:Y:S01]  /*3340*/  ISETP.GT.U32.AND P0, PT, R2, R61, PT ;  /* 0x0000003d0200720c */ /* 0x000fe20003f04070 */
[----:B------:R-:W-:Y:S02]  /*3350*/  VIADD R22, R10, 0x1f8 ;  /* 0x000001f80a167836 */ /* 0x000fe40000000000 */
[----:B------:R-:W-:Y:S01]  /*3360*/  @!P3 IMAD.IADD R53, R53, 0x1, -R2 ;  /* 0x000000013535b824 */ /* 0x000fe200078e0a02 */
[----:B------:R-:W-:Y:S01]  /*3370*/  ISETP.GT.U32.AND P3, PT, R2, R57, PT ;  /* 0x000000390200720c */ /* 0x000fe20003f64070 */
[----:B------:R-:W-:Y:S01]  /*3380*/  VIADD R24, R10, 0x1d8 ;  /* 0x000001d80a187836 */ /* 0x000fe20000000000 */
[----:B------:R-:W-:Y:S01]  /*3390*/  IABS R67, R22 ;  /* 0x0000001600437213 */ /* 0x000fe20000000000 */
[----:B------:R-:W-:-:S03]  /*33a0*/  IMAD.HI.U32 R12, R5, R63, RZ ;  /* 0x0000003f050c7227 */ /* 0x000fc600078e00ff */
[----:B------:R-:W-:Y:S01]  /*33b0*/  IABS R59, R24 ;  /* 0x00000018003b7213 */ /* 0x000fe20000000000 */
[----:B------:R-:W-:-:S04]  /*33c0*/  IMAD.HI.U32 R10, R5, R67, RZ ;  /* 0x00000043050a7227 */ /* 0x000fc800078e00ff */
[----:B------:R-:W-:Y:S02]  /*33d0*/  IMAD.MOV R12, RZ, RZ, -R12 ;  /* 0x000000ffff0c7224 */ /* 0x000fe400078e0a0c */
[----:B------:R-:W-:Y:S01]  /*33e0*/  @!P0 IMAD.IADD R61, R61, 0x1, -R2 ;  /* 0x000000013d3d8824 */ /* 0x000fe200078e0a02 */
[----:B------:R-:W-:Y:S01]  /*33f0*/  ISETP.GT.U32.AND P0, PT, R2, R55, PT ;  /* 0x000000370200720c */ /* 0x000fe20003f04070 */
[----:B------:R-:W-:-:S04]  /*3400*/  IMAD.HI.U32 R20, R5, R65, RZ ;  /* 0x0000004105147227 */ /* 0x000fc800078e00ff */
[----:B------:R-:W-:-:S04]  /*3410*/  IMAD.HI.U32 R5, R5, R59, RZ ;  /* 0x0000003b05057227 */ /* 0x000fc800078e00ff */
[----:B------:R-:W-:Y:S02]  /*3420*/  IMAD.MOV R10, RZ, RZ, -R10 ;  /* 0x000000ffff0a7224 */ /* 0x000fe400078e0a0a */
[C---:B------:R-:W-:Y:S02]  /*3430*/  IMAD R63, R2.reuse, R12, R63 ;  /* 0x0000000c023f7224 */ /* 0x040fe400078e023f */
[----:B------:R-:W-:Y:S01]  /*3440*/  @!P3 IMAD.IADD R57, R57, 0x1, -R2 ;  /* 0x000000013939b824 */ /* 0x000fe200078e0a02 */
[C---:B------:R-:W-:Y:S01]  /*3450*/  ISETP.GT.U32.AND P3, PT, R2.reuse, R19, PT ;  /* 0x000000130200720c */ /* 0x040fe20003f64070 */
[----:B------:R-:W-:Y:S01]  /*3460*/  @!P6 IMAD.MOV R47, RZ, RZ, -R47 ;  /* 0x000000ffff2fe224 */ /* 0x000fe200078e0a2f */
[C---:B------:R-:W-:Y:S01]  /*3470*/  ISETP.GT.U32.AND P6, PT, R2.reuse, R61, PT ;  /* 0x0000003d0200720c */ /* 0x040fe20003fc4070 */
[----:B------:R-:W-:Y:S01]  /*3480*/  IMAD R67, R2, R10, R67 ;  /* 0x0000000a02437224 */ /* 0x000fe200078e0243 */
[----:B------:R-:W-:Y:S01]  /*3490*/  SHF.R.U32.HI R10, RZ, 0x7, R181 ;  /* 0x00000007ff0a7819 */ /* 0x000fe200000116b5 */
[----:B------:R-:W-:-:S02]  /*34a0*/  IMAD.MOV R5, RZ, RZ, -R5 ;  /* 0x000000ffff057224 */ /* 0x000fc400078e0a05 */
[----:B------:R-:W-:Y:S01]  /*34b0*/  @!P1 IMAD.MOV R49, RZ, RZ, -R49 ;  /* 0x000000ffff319224 */ /* 0x000fe200078e0a31 */
[C---:B------:R-:W-:Y:S01]  /*34c0*/  ISETP.GT.U32.AND P1, PT, R2.reuse, R57, PT ;  /* 0x000000390200720c */ /* 0x040fe20003f24070 */
[----:B------:R-:W-:Y:S01]  /*34d0*/  @!P2 IMAD.MOV R51, RZ, RZ, -R51 ;  /* 0x000000ffff33a224 */ /* 0x000fe200078e0a33 */
[C---:B------:R-:W-:Y:S01]  /*34e0*/  ISETP.GT.U32.AND P2, PT, R2.reuse, R63, PT ;  /* 0x0000003f0200720c */ /* 0x040fe20003f44070 */
[----:B------:R-:W-:Y:S02]  /*34f0*/  IMAD.MOV R20, RZ, RZ, -R20 ;  /* 0x000000ffff147224 */ /* 0x000fe400078e0a14 */
[----:B------:R-:W-:Y:S01]  /*3500*/  IMAD R59, R2, R5, R59 ;  /* 0x00000005023b7224 */ /* 0x000fe200078e023b */
[----:B------:R-:W-:Y:S01]  /*3510*/  SGXT.U32 R5, R10, 0x1 ;  /* 0x000000010a05781a */ /* 0x000fe20000000000 */
[----:B------:R-:W-:Y:S02]  /*3520*/  IMAD R65, R2, R20, R65 ;  /* 0x0000001402417224 */ /* 0x000fe400078e0241 */
[----:B------:R-:W-:-:S02]  /*3530*/  @!P0 IMAD.IADD R55, R55, 0x1, -R2 ;  /* 0x0000000137378824 */ /* 0x000fc400078e0a02 */
[----:B------:R-:W-:Y:S01]  /*3540*/  IMAD R71, R5, R124, RZ ;  /* 0x0000007c05477224 */ /* 0x000fe200078e02ff */
[C---:B------:R-:W-:Y:S01]  /*3550*/  ISETP.GT.U32.AND P0, PT, R2.reuse, R65, PT ;  /* 0x000000410200720c */ /* 0x040fe20003f04070 */
[--C-:B------:R-:W-:Y:S01]  /*3560*/  @!P6 IMAD.IADD R61, R61, 0x1, -R2.reuse ;  /* 0x000000013d3de824 */ /* 0x100fe200078e0a02 */
[----:B------:R-:W-:Y:S01]  /*3570*/  ISETP.GT.U32.AND P6, PT, R2, R67, PT ;  /* 0x000000430200720c */ /* 0x000fe20003fc4070 */
[----:B------:R-:W-:Y:S02]  /*3580*/  IMAD R73, R124, 0x2, R71 ;  /* 0x000000027c497824 */ /* 0x000fe400078e0247 */
[--C-:B------:R-:W-:Y:S01]  /*3590*/  @!P1 IMAD.IADD R57, R57, 0x1, -R2.reuse ;  /* 0x0000000139399824 */ /* 0x100fe200078e0a02 */
[----:B------:R-:W-:Y:S01]  /*35a0*/  ISETP.GE.AND P1, PT, R28, RZ, PT ;  /* 0x000000ff1c00720c */ /* 0x000fe20003f26270 */
[----:B------:R-:W-:Y:S01]  /*35b0*/  @!P2 IMAD.IADD R63, R63, 0x1, -R2 ;  /* 0x000000013f3fa824 */ /* 0x000fe200078e0a02 */
[----:B------:R-:W-:Y:S01]  /*35c0*/  ISETP.GT.U32.AND P2, PT, R2, R59, PT ;  /* 0x0000003b0200720c */ /* 0x000fe20003f44070 */
[----:B------:R-:W-:-:S02]  /*35d0*/  IMAD R77, R124, 0x2, R73 ;  /* 0x000000027c4d7824 */ /* 0x000fc400078e0249 */
[--C-:B------:R-:W-:Y:S02]  /*35e0*/  @!P3 IMAD.IADD R19, R19, 0x1, -R2.reuse ;  /* 0x000000011313b824 */ /* 0x100fe400078e0a02 */
[----:B------:R-:W-:Y:S02]  /*35f0*/  IMAD R79, R124, 0x2, R77 ;  /* 0x000000027c4f7824 */ /* 0x000fe400078e024d */
[--C-:B------:R-:W-:Y:S01]  /*3600*/  @!P0 IMAD.IADD R65, R65, 0x1, -R2.reuse ;  /* 0x0000000141418824 */ /* 0x100fe200078e0a02 */
[----:B------:R-:W-:Y:S01]  /*3610*/  ISETP.GT.U32.AND P3, PT, R2, R19, PT ;  /* 0x000000130200720c */ /* 0x000fe20003f64070 */
[--C-:B------:R-:W-:Y:S01]  /*3620*/  @!P6 IMAD.IADD R67, R67, 0x1, -R2.reuse ;  /* 0x000000014343e824 */ /* 0x100fe200078e0a02 */
[----:B------:R-:W-:Y:S01]  /*3630*/  ISETP.GE.AND P0, PT, R32, RZ, PT ;  /* 0x000000ff2000720c */ /* 0x000fe20003f06270 */
[----:B------:R-:W-:Y:S01]  /*3640*/  IMAD R81, R124, 0x2, R79 ;  /* 0x000000027c517824 */ /* 0x000fe200078e024f */
[C---:B------:R-:W-:Y:S01]  /*3650*/  ISETP.GT.U32.AND P6, PT, R2.reuse, R65, PT ;  /* 0x000000410200720c */ /* 0x040fe20003fc4070 */
[----:B------:R-:W-:Y:S01]  /*3660*/  @!P4 IMAD.MOV R53, RZ, RZ, -R53 ;  /* 0x000000ffff35c224 */ /* 0x000fe200078e0a35 */
[----:B------:R-:W-:Y:S01]  /*3670*/  ISETP.GT.U32.AND P4, PT, R2, R63, PT ;  /* 0x0000003f0200720c */ /* 0x000fe20003f84070 */
[----:B------:R-:W-:-:S02]  /*3680*/  @!P2 IMAD.IADD R59, R59, 0x1, -R2 ;  /* 0x000000013b3ba824 */ /* 0x000fc400078e0a02 */
[----:B------:R-:W-:Y:S01]  /*3690*/  @!P1 IMAD.MOV R55, RZ, RZ, -R55 ;  /* 0x000000ffff379224 */ /* 0x000fe200078e0a37 */
[----:B------:R-:W-:Y:S01]  /*36a0*/  ISETP.GT.U32.AND P1, PT, R2, R67, PT ;  /* 0x000000430200720c */ /* 0x000fe20003f24070 */
[----:B------:R-:W-:Y:S01]  /*36b0*/  IMAD R85, R124, 0x2, R81 ;  /* 0x000000027c557824 */ /* 0x000fe200078e0251 */
[----:B------:R-:W-:Y:S01]  /*36c0*/  ISETP.GT.U32.AND P2, PT, R2, R59, PT ;  /* 0x0000003b0200720c */ /* 0x000fe20003f44070 */
[----:B------:R-:W-:Y:S01]  /*36d0*/  @!P3 IMAD.IADD R19, R19, 0x1, -R2 ;  /* 0x000000011313b824 */ /* 0x000fe200078e0a02 */
[----:B------:R-:W-:Y:S01]  /*36e0*/  ISETP.GE.AND P3, PT, R30, RZ, PT ;  /* 0x000000ff1e00720c */ /* 0x000fe20003f66270 */
[----:B------:R-:W-:Y:S02]  /*36f0*/  IMAD R87, R124, 0x2, R85 ;  /* 0x000000027c577824 */ /* 0x000fe400078e0255 */
[----:B------:R-:W-:Y:S01]  /*3700*/  @!P5 IMAD.MOV R19, RZ, RZ, -R19 ;  /* 0x000000ffff13d224 */ /* 0x000fe200078e0a13 */
[----:B------:R-:W-:Y:S01]  /*3710*/  ISETP.GE.AND P5, PT, R26, RZ, PT ;  /* 0x000000ff1a00720c */ /* 0x000fe20003fa6270 */
[----:B------:R-:W-:-:S02]  /*3720*/  IMAD R91, R124, 0x2, R87 ;  /* 0x000000027c5b7824 */ /* 0x000fc400078e0257 */
[--C-:B------:R-:W-:Y:S01]  /*3730*/  @!P4 IMAD.IADD R63, R63, 0x1, -R2.reuse ;  /* 0x000000013f3fc824 */ /* 0x100fe200078e0a02 */
[----:B------:R-:W-:Y:S01]  /*3740*/  ISETP.GE.AND P4, PT, R34, RZ, PT ;  /* 0x000000ff2200720c */ /* 0x000fe20003f86270 */
[----:B------:R-:W-:Y:S02]  /*3750*/  IMAD R93, R124, 0x2, R91 ;  /* 0x000000027c5d7824 */ /* 0x000fe400078e025b */
[--C-:B------:R-:W-:Y:S01]  /*3760*/  @!P6 IMAD.IADD R65, R65, 0x1, -R2.reuse ;  /* 0x000000014141e824 */ /* 0x100fe200078e0a02 */
[----:B------:R-:W-:Y:S01]  /*3770*/  ISETP.GE.AND P6, PT, R24, RZ, PT ;  /* 0x000000ff1800720c */ /* 0x000fe20003fc6270 */
[--C-:B------:R-:W-:Y:S01]  /*3780*/  @!P1 IMAD.IADD R67, R67, 0x1, -R2.reuse ;  /* 0x0000000143439824 */ /* 0x100fe200078e0a02 */
[----:B------:R-:W-:Y:S01]  /*3790*/  ISETP.GE.AND P1, PT, R22, RZ, PT ;  /* 0x000000ff1600720c */ /* 0x000fe20003f26270 */
[C---:B------:R-:W-:Y:S02]  /*37a0*/  IMAD R95, R124.reuse, 0x2, R93 ;  /* 0x000000027c5f7824 */ /* 0x040fe400078e025d */
[----:B------:R-:W-:Y:S01]  /*37b0*/  @!P2 IMAD.IADD R59, R59, 0x1, -R2 ;  /* 0x000000013b3ba824 */ /* 0x000fe200078e0a02 */
[----:B------:R-:W-:Y:S01]  /*37c0*/  LOP3.LUT R2, R181, 0x1f, RZ, 0xc0, !PT ;  /* 0x0000001fb5027812 */ /* 0x000fe200078ec0ff */
[----:B------:R-:W-:Y:S01]  /*37d0*/  IMAD R97, R124, 0x2, R95 ;  /* 0x000000027c617824 */ /* 0x000fe200078e025f */
[----:B------:R-:W-:Y:S01]  /*37e0*/  ISETP.NE.AND P2, PT, R21, RZ, PT ;  /* 0x000000ff1500720c */ /* 0x000fe20003f45270 */
[----:B------:R-:W-:Y:S01]  /*37f0*/  @!P3 IMAD.MOV R57, RZ, RZ, -R57 ;  /* 0x000000ffff39b224 */ /* 0x000fe200078e0a39 */
[----:B------:R-:W-:Y:S01]  /*3800*/  LOP3.LUT R21, RZ, R21, RZ, 0x33, !PT ;  /* 0x00000015ff157212 */ /* 0x000fe200078e33ff */
[----:B------:R-:W-:-:S02]  /*3810*/  IMAD R185, R2, R125, RZ ;  /* 0x0000007d02b97224 */ /* 0x000fc400078e02ff */
[----:B------:R-:W-:Y:S01]  /*3820*/  @!P0 IMAD.MOV R61, RZ, RZ, -R61 ;  /* 0x000000ffff3d8224 */ /* 0x000fe200078e0a3d */
[C---:B------:R-:W-:Y:S01]  /*3830*/  SEL R151, R21.reuse, R35, !P2 ;  /* 0x0000002315977207 */ /* 0x040fe20005000000 */
[C---:B------:R-:W-:Y:S01]  /*3840*/  IMAD R35, R124.reuse, 0x2, R97 ;  /* 0x000000027c237824 */ /* 0x040fe200078e0261 */
[----:B------:R-:W-:Y:S01]  /*3850*/  SEL R58, R21, R13, !P2 ;  /* 0x0000000d153a7207 */ /* 0x000fe20005000000 */
[----:B------:R-:W-:Y:S01]  /*3860*/  @!P4 IMAD.MOV R63, RZ, RZ, -R63 ;  /* 0x000000ffff3fc224 */ /* 0x000fe200078e0a3f */
[----:B----4-:R-:W-:Y:S01]  /*3870*/  IADD3 R178, P3, PT, R185, UR14, RZ ;  /* 0x0000000eb9b27c10 */ /* 0x010fe2000ff7e0ff */
[----:B------:R-:W-:Y:S01]  /*3880*/  @!P5 IMAD.MOV R65, RZ, RZ, -R65 ;  /* 0x000000ffff41d224 */ /* 0x000fe200078e0a41 */
[----:B------:R-:W-:Y:S01]  /*3890*/  IADD3 R34, P0, PT, R3, UR12, RZ ;  /* 0x0000000c03227c10 */ /* 0x000fe2000ff1e0ff */
[----:B------:R-:W-:Y:S01]  /*38a0*/  @!P1 IMAD.MOV R67, RZ, RZ, -R67 ;  /* 0x000000ffff439224 */ /* 0x000fe200078e0a43 */
[C---:B------:R-:W-:Y:S01]  /*38b0*/  SEL R40, R21.reuse, R4, !P2 ;  /* 0x0000000415287207 */ /* 0x040fe20005000000 */
[----:B------:R-:W-:Y:S01]  /*38c0*/  @!P6 IMAD.MOV R59, RZ, RZ, -R59 ;  /* 0x000000ffff3be224 */ /* 0x000fe200078e0a3b */
[C---:B------:R-:W-:Y:S01]  /*38d0*/  SEL R46, R21.reuse, R6, !P2 ;  /* 0x00000006152e7207 */ /* 0x040fe20005000000 */
[----:B------:R-:W-:Y:S01]  /*38e0*/  IMAD R13, R124, 0x2, R35 ;  /* 0x000000027c0d7824 */ /* 0x000fe200078e0223 */
[C---:B------:R-:W-:Y:S01]  /*38f0*/  SEL R50, R21.reuse, R8, !P2 ;  /* 0x0000000815327207 */ /* 0x040fe20005000000 */
[----:B------:R-:W1:Y:S01]  /*3900*/  LDCU UR12, c[0x0][0x3b0] ;  /* 0x00007600ff0c77ac */ /* 0x000e620008000800 */
[----:B------:R-:W-:-:S02]  /*3910*/  SEL R38, R21, R19, !P2 ;  /* 0x0000001315267207 */ /* 0x000fc40005000000 */
[C---:B------:R-:W-:Y:S02]  /*3920*/  SEL R42, R21.reuse, R7, !P2 ;  /* 0x00000007152a7207 */ /* 0x040fe40005000000 */
[C---:B------:R-:W-:Y:S02]  /*3930*/  SEL R52, R21.reuse, R9, !P2 ;  /* 0x0000000915347207 */ /* 0x040fe40005000000 */
[C---:B------:R-:W-:Y:S02]  /*3940*/  SEL R54, R21.reuse, R11, !P2 ;  /* 0x0000000b15367207 */ /* 0x040fe40005000000 */
[C---:B------:R-:W-:Y:S02]  /*3950*/  SEL R60, R21.reuse, R14, !P2 ;  /* 0x0000000e153c7207 */ /* 0x040fe40005000000 */
[C---:B------:R-:W-:Y:S02]  /*3960*/  SEL R62, R21.reuse, R15, !P2 ;  /* 0x0000000f153e7207 */ /* 0x040fe40005000000 */
        /* <DEDUP_REMOVED lines=52> */
[----:B------:R-:W-:Y:S01]  /*3cb0*/  SEL R67, R21, R67, !P2 ;  /* 0x0000004315437207 */ /* 0x000fe20005000000 */
[----:B------:R-:W-:Y:S01]  /*3cc0*/  IMAD R21, R124, 0x2, R13 ;  /* 0x000000027c157824 */ /* 0x000fe200078e020d */
[----:B------:R-:W-:Y:S01]  /*3cd0*/  LEA.HI.X.SX32 R36, R3, UR13, 0x1, P0 ;  /* 0x0000000d03247c11 */ /* 0x000fe200080f0eff */
[----:B0-----:R-:W-:Y:S01]  /*3ce0*/  VIADD R3, R192, 0x1f ;  /* 0x0000001fc0037836 */ /* 0x001fe20000000000 */
[----:B------:R-:W-:Y:S01]  /*3cf0*/  LEA.HI.X.SX32 R185, R185, UR15, 0x1, P3 ;  /* 0x0000000fb9b97c11 */ /* 0x000fe200098f0eff */
[----:B------:R-:W-:Y:S01]  /*3d00*/  IMAD R29, R124, 0x2, R21 ;  /* 0x000000027c1d7824 */ /* 0x000fe200078e0215 */
[----:B------:R-:W-:-:S02]  /*3d10*/  IADD3 R4, P4, PT, R71, R34, RZ ;  /* 0x0000002247047210 */ /* 0x000fc40007f9e0ff */
[-C--:B------:R-:W-:Y:S01]  /*3d20*/  IADD3 R6, P5, PT, R81, R34.reuse, RZ ;  /* 0x0000002251067210 */ /* 0x080fe20007fbe0ff */
[----:B------:R-:W-:Y:S01]  /*3d30*/  IMAD R37, R124, 0x2, R29 ;  /* 0x000000027c257824 */ /* 0x000fe200078e021d */
[-C--:B------:R-:W-:Y:S02]  /*3d40*/  IADD3 R8, P1, PT, R93, R34.reuse, RZ ;  /* 0x000000225d087210 */ /* 0x080fe40007f3e0ff */
[----:B------:R-:W-:Y:S02]  /*3d50*/  IADD3 R10, P3, PT, R13, R34, RZ ;  /* 0x000000220d0a7210 */ /* 0x000fe40007f7e0ff */
[-C--:B------:R-:W-:Y:S02]  /*3d60*/  LEA.HI.X.SX32 R7, R71, R36.reuse, 0x1, P4 ;  /* 0x0000002447077211 */ /* 0x080fe400020f0eff */
[-C--:B------:R-:W-:Y:S02]  /*3d70*/  LEA.HI.X.SX32 R9, R81, R36.reuse, 0x1, P5 ;  /* 0x0000002451097211 */ /* 0x080fe400028f0eff */
[----:B------:R-:W-:-:S02]  /*3d80*/  LEA.HI.X.SX32 R11, R93, R36, 0x1, P1 ;  /* 0x000000245d0b7211 */ /* 0x000fc400008f0eff */
[-C--:B------:R-:W-:Y:S02]  /*3d90*/  IADD3 R12, P4, PT, R73, R34.reuse, RZ ;  /* 0x00000022490c7210 */ /* 0x080fe40007f9e0ff */
[-C--:B------:R-:W-:Y:S02]  /*3da0*/  IADD3 R14, P5, PT, R85, R34.reuse, RZ ;  /* 0x00000022550e7210 */ /* 0x080fe40007fbe0ff */
[----:B------:R-:W-:Y:S02]  /*3db0*/  IADD3 R16, P1, PT, R95, R34, RZ ;  /* 0x000000225f107210 */ /* 0x000fe40007f3e0ff */
[----:B------:R-:W-:Y:S02]  /*3dc0*/  LEA.HI.X.SX32 R13, R13, R36, 0x1, P3 ;  /* 0x000000240d0d7211 */ /* 0x000fe400018f0eff */
[----:B------:R-:W-:Y:S02]  /*3dd0*/  IADD3 R18, P3, PT, R21, R34, RZ ;  /* 0x0000002215127210 */ /* 0x000fe40007f7e0ff */
[----:B------:R-:W-:-:S02]  /*3de0*/  LEA.HI.X.SX32 R15, R73, R36, 0x1, P4 ;  /* 0x00000024490f7211 */ /* 0x000fc400020f0eff */
[-C--:B------:R-:W-:Y:S02]  /*3df0*/  LEA.HI.X.SX32 R17, R85, R36.reuse, 0x1, P5 ;  /* 0x0000002455117211 */ /* 0x080fe400028f0eff */
[----:B------:R-:W-:Y:S02]  /*3e00*/  LEA.HI.X.SX32 R19, R95, R36, 0x1, P1 ;  /* 0x000000245f137211 */ /* 0x000fe400008f0eff */
[-C--:B------:R-:W-:Y:S02]  /*3e10*/  IADD3 R20, P4, PT, R77, R34.reuse, RZ ;  /* 0x000000224d147210 */ /* 0x080fe40007f9e0ff */
[-C--:B------:R-:W-:Y:S02]  /*3e20*/  IADD3 R22, P5, PT, R87, R34.reuse, RZ ;  /* 0x0000002257167210 */ /* 0x080fe40007fbe0ff */
[----:B------:R-:W-:Y:S02]  /*3e30*/  IADD3 R24, P1, PT, R97, R34, RZ ;  /* 0x0000002261187210 */ /* 0x000fe40007f3e0ff */
[----:B------:R-:W-:-:S02]  /*3e40*/  LEA.HI.X.SX32 R21, R21, R36, 0x1, P3 ;  /* 0x0000002415157211 */ /* 0x000fc400018f0eff */
[----:B------:R-:W-:Y:S02]  /*3e50*/  IADD3 R26, P3, PT, R29, R34, RZ ;  /* 0x000000221d1a7210 */ /* 0x000fe40007f7e0ff */
[-C--:B------:R-:W-:Y:S02]  /*3e60*/  LEA.HI.X.SX32 R23, R77, R36.reuse, 0x1, P4 ;  /* 0x000000244d177211 */ /* 0x080fe400020f0eff */
[-C--:B------:R-:W-:Y:S02]  /*3e70*/  LEA.HI.X.SX32 R25, R87, R36.reuse, 0x1, P5 ;  /* 0x0000002457197211 */ /* 0x080fe400028f0eff */
[----:B------:R-:W-:Y:S02]  /*3e80*/  LEA.HI.X.SX32 R27, R97, R36, 0x1, P1 ;  /* 0x00000024611b7211 */ /* 0x000fe400008f0eff */
[-C--:B------:R-:W-:Y:S02]  /*3e90*/  IADD3 R28, P4, PT, R79, R34.reuse, RZ ;  /* 0x000000224f1c7210 */ /* 0x080fe40007f9e0ff */
[----:B------:R-:W-:-:S02]  /*3ea0*/  IADD3 R30, P5, PT, R91, R34, RZ ;  /* 0x000000225b1e7210 */ /* 0x000fc40007fbe0ff */
[----:B------:R-:W-:Y:S02]  /*3eb0*/  IADD3 R32, P1, PT, R35, R34, RZ ;  /* 0x0000002223207210 */ /* 0x000fe40007f3e0ff */
[----:B------:R-:W-:Y:S02]  /*3ec0*/  LEA.HI.X.SX32 R29, R29, R36, 0x1, P3 ;  /* 0x000000241d1d7211 */ /* 0x000fe400018f0eff */
[----:B------:R-:W-:Y:S02]  /*3ed0*/  IADD3 R34, P3, PT, R37, R34, RZ ;  /* 0x0000002225227210 */ /* 0x000fe40007f7e0ff */
[----:B------:R-:W-:Y:S02]  /*3ee0*/  LOP3.LUT P2, RZ, R181, 0xff, RZ, 0xc0, !PT ;  /* 0x000000ffb5ff7812 */ /* 0x000fe4000784c0ff */
[----:B------:R-:W-:Y:S02]  /*3ef0*/  ISETP.GT.AND P0, PT, R3, 0x1f, PT ;  /* 0x0000001f0300780c */ /* 0x000fe40003f04270 */
[----:B------:R-:W-:-:S02]  /*3f00*/  LEA.HI.X.SX32 R31, R79, R36, 0x1, P4 ;  /* 0x000000244f1f7211 */ /* 0x000fc400020f0eff */
[-C--:B------:R-:W-:Y:S02]  /*3f10*/  LEA.HI.X.SX32 R33, R91, R36.reuse, 0x1, P5 ;  /* 0x000000245b217211 */ /* 0x080fe400028f0eff */
[-C--:B------:R-:W-:Y:S02]  /*3f20*/  LEA.HI.X.SX32 R35, R35, R36.reuse, 0x1, P1 ;  /* 0x0000002423237211 */ /* 0x080fe400008f0eff */
[----:B------:R-:W-:Y:S01]  /*3f30*/  LEA.HI.X.SX32 R37, R37, R36, 0x1, P3 ;  /* 0x0000002425257211 */ /* 0x000fe200018f0eff */
[----:B-1----:R-:W-:Y:S06]  /*3f40*/  BRA.U UP0, `(.L_x_5) ;  /* 0x0000000100187547 */ /* 0x002fec000b800000 */
[----:B------:R-:W-:Y:S01]  /*3f50*/  ELECT P1, URZ, PT ;  /* 0x0000000000ff782f */ /* 0x000fe20003820000 */
[----:B------:R-:W-:Y:S01]  /*3f60*/  IMAD.MOV.U32 R36, RZ, RZ, 0x1 ;  /* 0x00000001ff247424 */ /* 0x000fe200078e00ff */
[----:B------:R-:W-:Y:S01]  /*3f70*/  UMOV UR4, 0x40 ;  /* 0x0000004000047882 */ /* 0x000fe20000000000 */
[----:B------:R-:W-:Y:S01]  /*3f80*/  UVIRTCOUNT.DEALLOC.SMPOOL 0x80 ;  /* 0x000000800000784c */ /* 0x000fe20000000000 */
[----:B------:R-:W-:-:S09]  /*3f90*/  ULEA UR4, UR6, UR4, 0x18 ;  /* 0x0000000406047291 */ /* 0x000fd2000f8ec0ff */
[----:B------:R0:W-:Y:S03]  /*3fa0*/  @P1 STS.U8 [UR4], R36 ;  /* 0x00000024ff001988 */ /* 0x0001e60008000004 */
.L_x_5:
[----:B------:R-:W-:Y:S01]  /*3fb0*/  STTM.x64 tmem[UR20], RZ ;  /* 0x000000ff000079ed */ /* 0x000fe20008340014 */
[----:B------:R-:W-:Y:S01]  /*3fc0*/  STTM.x64 tmem[UR20+0x40], RZ ;  /* 0x000040ff000079ed */ /* 0x000fe20008340014 */
[----:B------:R-:W-:Y:S01]  /*3fd0*/  STTM.x64 tmem[UR20+0x80], RZ ;  /* 0x000080ff000079ed */ /* 0x000fe20008340014 */
[----:B------:R-:W-:Y:S01]  /*3fe0*/  STTM.x64 tmem[UR20+0xc0], RZ ;  /* 0x0000c0ff000079ed */ /* 0x000fe20008340014 */
[----:B------:R-:W1:Y:S02]  /*3ff0*/  FENCE.VIEW.ASYNC.T ;  /* 0x00000000000073c6 */ /* 0x000e640000000200 */
[----:B-1----:R-:W-:Y:S01]  /*4000*/  VOTEU.ALL UP1, P2 ;  /* 0x0000000000ff7886 */ /* 0x002fe20001020000 */
[----:B------:R-:W-:Y:S01]  /*4010*/  UMOV UR4, 0x1 ;  /* 0x0000000100047882 */ /* 0x000fe20000000000 */
[----:B------:R-:W-:Y:S01]  /*4020*/  UMOV UR21, UR16 ;  /* 0x0000001000157c82 */ /* 0x000fe20008000000 */
[----:B------:R-:W-:Y:S01]  /*4030*/  VOTEU.ALL UP2, P2 ;  /* 0x0000000000ff7886 */ /* 0x000fe20001040000 */
[----:B------:R-:W-:Y:S01]  /*4040*/  IMAD R39, R38, UR12, RZ ;  /* 0x0000000c26277c24 */ /* 0x000fe2000f8e02ff */
[----:B------:R-:W-:-:S04]  /*4050*/  @!UP1 UIADD3 UR8, UPT, UPT, -UR4, 0x100000, URZ ;  /* 0x0010000004089890 */ /* 0x000fc8000fffe1ff */
[----:B------:R-:W-:Y:S02]  /*4060*/  @!UP1 USHF.L.U32 UR9, UR8, 0xb, URZ ;  /* 0x0000000b08099899 */ /* 0x000fe400080006ff */
[----:B------:R-:W-:Y:S01]  /*4070*/  @!UP1 USHF.L.U32 UR8, UR8, 0x1, URZ ;  /* 0x0000000108089899 */ /* 0x000fe200080006ff */
[----:B------:R-:W-:Y:S01]  /*4080*/  BAR.SYNC.DEFER_BLOCKING 0x0 ;  /* 0x0000000000007b1d */ /* 0x000fe20000010000 */
[----:B------:R-:W-:Y:S01]  /*4090*/  ISETP.LT.AND P1, PT, R2, R192, P0 ;  /* 0x000000c00200720c */ /* 0x000fe20000721270 */
[----:B------:R-:W-:Y:S01]  /*40a0*/  IMAD R67, R67, UR12, RZ ;  /* 0x0000000c43437c24 */ /* 0x000fe2000f8e02ff */
[C---:B0-----:R-:W-:Y:S01]  /*40b0*/  IADD3 R36, P3, PT, R39.reuse, R178, RZ ;  /* 0x000000b227247210 */ /* 0x041fe20007f7e0ff */
[----:B------:R-:W-:Y:S01]  /*40c0*/  IMAD R43, R40, UR12, RZ ;  /* 0x0000000c282b7c24 */ /* 0x000fe2000f8e02ff */
[----:B------:R-:W-:Y:S02]  /*40d0*/  PRMT R250, RZ, 0x7610, R250 ;  /* 0x00007610fffa7816 */ /* 0x000fe400000000fa */
[----:B------:R-:W-:-:S02]  /*40e0*/  LEA.HI.X.SX32 R39, R39, R185, 0x1, P3 ;  /* 0x000000b927277211 */ /* 0x000fc400018f0eff */
[-C--:B------:R-:W-:Y:S01]  /*40f0*/  IADD3 R38, P4, PT, R67, R178.reuse, RZ ;  /* 0x000000b243267210 */ /* 0x080fe20007f9e0ff */
[----:B------:R-:W0:Y:S02]  /*4100*/  FENCE.VIEW.ASYNC.S ;  /* 0x00000000000073c6 */ /* 0x000e240000000000 */
[----:B0-----:R0:W1:Y:S01]  /*4110*/  @!UP2 SYNCS.EXCH.64 URZ, [UR21], UR8 ;  /* 0x0000000815ffa5b2 */ /* 0x0010620008000100 */
[-C--:B------:R-:W-:Y:S01]  /*4120*/  IADD3 R40, P3, PT, R43, R178.reuse, RZ ;  /* 0x000000b22b287210 */ /* 0x080fe20007f7e0ff */
[----:B------:R-:W-:Y:S01]  /*4130*/  IMAD R46, R46, UR12, RZ ;  /* 0x0000000c2e2e7c24 */ /* 0x000fe2000f8e02ff */
[-C--:B------:R-:W-:Y:S01]  /*4140*/  LEA.HI.X.SX32 R41, R67, R185.reuse, 0x1, P4 ;  /* 0x000000b943297211 */ /* 0x080fe200020f0eff */
[----:B------:R-:W-:Y:S01]  /*4150*/  @P1 IMAD.MOV.U32 R44, RZ, RZ, R36 ;  /* 0x000000ffff2c1224 */ /* 0x000fe200078e0024 */
[----:B------:R-:W-:Y:S01]  /*4160*/  LEA.HI.X.SX32 R43, R43, R185, 0x1, P3 ;  /* 0x000000b92b2b7211 */ /* 0x000fe200018f0eff */
[----:B------:R-:W-:Y:S01]  /*4170*/  @P1 IMAD.MOV.U32 R45, RZ, RZ, R39 ;  /* 0x000000ffff2d1224 */ /* 0x000fe200078e0027 */
[----:B-1----:R-:W-:Y:S01]  /*4180*/  BAR.SYNC.DEFER_BLOCKING 0x0 ;  /* 0x0000000000007b1d */ /* 0x002fe20000010000 */
[----:B------:R-:W-:Y:S01]  /*4190*/  IMAD R47, R42, UR12, RZ ;  /* 0x0000000c2a2f7c24 */ /* 0x000fe2000f8e02ff */
[----:B------:R-:W-:Y:S01]  /*41a0*/  IADD3 R42, P3, PT, R46, R178, RZ ;  /* 0x000000b22e2a7210 */ /* 0x000fe20007f7e0ff */
[----:B------:R-:W-:Y:S01]  /*41b0*/  @P1 IMAD.MOV.U32 R48, RZ, RZ, R38 ;  /* 0x000000ffff301224 */ /* 0x000fe200078e0026 */
[----:B------:R-:W-:Y:S01]  /*41c0*/  PRMT R252, RZ, 0x7610, R252 ;  /* 0x00007610fffc7816 */ /* 0x000fe200000000fc */
[----:B------:R-:W-:-:S02]  /*41d0*/  @P1 IMAD.MOV.U32 R49, RZ, RZ, R41 ;  /* 0x000000ffff311224 */ /* 0x000fc400078e0029 */
[----:B------:R-:W-:Y:S01]  /*41e0*/  IMAD R50, R50, UR12, RZ ;  /* 0x0000000c32327c24 */ /* 0x000fe2000f8e02ff */
[----:B------:R-:W-:Y:S01]  /*41f0*/  PRMT R248, RZ, 0x7610, R248 ;  /* 0x00007610fff87816 */ /* 0x000fe200000000f8 */
[----:B------:R-:W-:Y:S01]  /*4200*/  IMAD R51, R52, UR12, RZ ;  /* 0x0000000c34337c24 */ /* 0x000fe2000f8e02ff */
[----:B------:R-:W-:Y:S01]  /*4210*/  PRMT R246, RZ, 0x7610, R246 ;  /* 0x00007610fff67816 */ /* 0x000fe200000000f6 */
[----:B------:R-:W-:Y:S02]  /*4220*/  @P1 IMAD.MOV.U32 R52, RZ, RZ, R42 ;  /* 0x000000ffff341224 */ /* 0x000fe400078e002a */
[----:B------:R-:W-:Y:S01]  /*4230*/  IMAD R54, R54, UR12, RZ ;  /* 0x0000000c36367c24 */ /* 0x000fe2000f8e02ff */
[----:B------:R1:W2:Y:S04]  /*4240*/  @P1 LDG.E.U8 R250, desc[UR24][R44.64] ;  /* 0x000000182cfa1981 */ /* 0x0002a8000c1e1100 */
[----:B------:R3:W4:Y:S01]  /*4250*/  @P1 LDG.E.U8 R252, desc[UR24][R48.64] ;  /* 0x0000001830fc1981 */ /* 0x000722000c1e1100 */
[----:B-1----:R-:W-:-:S02]  /*4260*/  LEA.HI.X.SX32 R45, R46, R185, 0x1, P3 ;  /* 0x000000b92e2d7211 */ /* 0x002fc400018f0eff */
[CC--:B------:R-:W-:Y:S01]  /*4270*/  IADD3 R44, P4, PT, R47.reuse, R178.reuse, RZ ;  /* 0x000000b22f2c7210 */ /* 0x0c0fe20007f9e0ff */
[----:B---3--:R-:W-:Y:S02]  /*4280*/  @P1 IMAD.MOV.U32 R48, RZ, RZ, R40 ;  /* 0x000000ffff301224 */ /* 0x008fe400078e0028 */
[----:B------:R-:W-:Y:S01]  /*4290*/  @P1 IMAD.MOV.U32 R49, RZ, RZ, R43 ;  /* 0x000000ffff311224 */ /* 0x000fe200078e002b */
[----:B------:R-:W-:Y:S01]  /*42a0*/  LEA.HI.X.SX32 R47, R47, R185, 0x1, P4 ;  /* 0x000000b92f2f7211 */ /* 0x000fe200020f0eff */
[----:B------:R-:W-:Y:S01]  /*42b0*/  @P1 IMAD.MOV.U32 R53, RZ, RZ, R45 ;  /* 0x000000ffff351224 */ /* 0x000fe200078e002d */
[----:B------:R-:W-:Y:S02]  /*42c0*/  IADD3 R46, P3, PT, R50, R178, RZ ;  /* 0x000000b2322e7210 */ /* 0x000fe40007f7e0ff */
[----:B------:R1:W3:Y:S01]  /*42d0*/  @P1 LDG.E.U8 R248, desc[UR24][R48.64] ;  /* 0x0000001830f81981 */ /* 0x0002e2000c1e1100 */
[----:B------:R-:W-:-:S03]  /*42e0*/  PRMT R242, RZ, 0x7610, R242 ;  /* 0x00007610fff27816 */ /* 0x000fc600000000f2 */
[----:B------:R5:W2:Y:S01]  /*42f0*/  @P1 LDG.E.U8 R246, desc[UR24][R52.64] ;  /* 0x0000001834f61981 */ /* 0x000aa2000c1e1100 */
[----:B------:R-:W-:Y:S01]  /*4300*/  PRMT R187, RZ, 0x7610, R187 ;  /* 0x00007610ffbb7816 */ /* 0x000fe200000000bb */
[----:B------:R-:W-:Y:S01]  /*4310*/  IMAD R55, R58, UR12, RZ ;  /* 0x0000000c3a377c24 */ /* 0x000fe2000f8e02ff */
[-C--:B-1----:R-:W-:Y:S02]  /*4320*/  LEA.HI.X.SX32 R49, R50, R185.reuse, 0x1, P3 ;  /* 0x000000b932317211 */ /* 0x082fe400018f0eff */
[CC--:B------:R-:W-:Y:S01]  /*4330*/  IADD3 R48, P4, PT, R51.reuse, R178.reuse, RZ ;  /* 0x000000b233307210 */ /* 0x0c0fe20007f9e0ff */
[----:B-----5:R-:W-:Y:S02]  /*4340*/  @P1 IMAD.MOV.U32 R52, RZ, RZ, R44 ;  /* 0x000000ffff341224 */ /* 0x020fe400078e002c */
[----:B------:R-:W-:Y:S01]  /*4350*/  @P1 IMAD.MOV.U32 R53, RZ, RZ, R47 ;  /* 0x000000ffff351224 */ /* 0x000fe200078e002f */
[----:B------:R-:W-:Y:S01]  /*4360*/  IADD3 R50, P3, PT, R54, R178, RZ ;  /* 0x000000b236327210 */ /* 0x000fe20007f7e0ff */
[----:B------:R-:W-:Y:S01]  /*4370*/  @P1 IMAD.MOV.U32 R56, RZ, RZ, R46 ;  /* 0x000000ffff381224 */ /* 0x000fe200078e002e */
[----:B------:R-:W-:Y:S01]  /*4380*/  LEA.HI.X.SX32 R51, R51, R185, 0x1, P4 ;  /* 0x000000b933337211 */ /* 0x000fe200020f0eff */
[----:B------:R-:W-:Y:S01]  /*4390*/  @P1 IMAD.MOV.U32 R57, RZ, RZ, R49 ;  /* 0x000000ffff391224 */ /* 0x000fe200078e0031 */
[----:B------:R1:W5:Y:S01]  /*43a0*/  @P1 LDG.E.U8 R242, desc[UR24][R52.64] ;  /* 0x0000001834f21981 */ /* 0x000362000c1e1100 */
[----:B------:R-:W-:Y:S01]  /*43b0*/  IMAD R58, R60, UR12, RZ ;  /* 0x0000000c3c3a7c24 */ /* 0x000fe2000f8e02ff */
[----:B------:R-:W-:-:S02]  /*43c0*/  PRMT R191, RZ, 0x7610, R191 ;  /* 0x00007610ffbf7816 */ /* 0x000fc400000000bf */
[----:B------:R0:W2:Y:S01]  /*43d0*/  @P1 LDG.E.U8 R187, desc[UR24][R56.64] ;  /* 0x0000001838bb1981 */ /* 0x0000a2000c1e1100 */
[----:B------:R-:W-:Y:S02]  /*43e0*/  PRMT R193, RZ, 0x7610, R193 ;  /* 0x00007610ffc17816 */ /* 0x000fe400000000c1 */
[-C--:B-1----:R-:W-:Y:S02]  /*43f0*/  LEA.HI.X.SX32 R53, R54, R185.reuse, 0x1, P3 ;  /* 0x000000b936357211 */ /* 0x082fe400018f0eff */
[CC--:B------:R-:W-:Y:S01]  /*4400*/  IADD3 R52, P4, PT, R55.reuse, R178.reuse, RZ ;  /* 0x000000b237347210 */ /* 0x0c0fe20007f9e0ff */
[----:B------:R-:W-:Y:S02]  /*4410*/  @P1 IMAD.MOV.U32 R60, RZ, RZ, R50 ;  /* 0x000000ffff3c1224 */ /* 0x000fe400078e0032 */
[----:B0-----:R-:W-:Y:S02]  /*4420*/  @P1 IMAD.MOV.U32 R56, RZ, RZ, R48 ;  /* 0x000000ffff381224 */ /* 0x001fe400078e0030 */
[----:B------:R-:W-:Y:S01]  /*4430*/  @P1 IMAD.MOV.U32 R57, RZ, RZ, R51 ;  /* 0x000000ffff391224 */ /* 0x000fe200078e0033 */
[----:B------:R-:W-:Y:S01]  /*4440*/  LEA.HI.X.SX32 R55, R55, R185, 0x1, P4 ;  /* 0x000000b937377211 */ /* 0x000fe200020f0eff */
[----:B------:R-:W-:Y:S01]  /*4450*/  @P1 IMAD.MOV.U32 R61, RZ, RZ, R53 ;  /* 0x000000ffff3d1224 */ /* 0x000fe200078e0035 */
[----:B------:R-:W-:Y:S01]  /*4460*/  IADD3 R54, P3, PT, R58, R178, RZ ;  /* 0x000000b23a367210 */ /* 0x000fe20007f7e0ff */
[----:B------:R-:W-:Y:S01]  /*4470*/  IMAD R59, R62, UR12, RZ ;  /* 0x0000000c3e3b7c24 */ /* 0x000fe2000f8e02ff */
[----:B------:R0:W2:Y:S01]  /*4480*/  @P1 LDG.E.U8 R191, desc[UR24][R56.64] ;  /* 0x0000001838bf1981 */ /* 0x0000a2000c1e1100 */
[----:B------:R-:W-:Y:S01]  /*4490*/  IMAD R62, R64, UR12, RZ ;  /* 0x0000000c403e7c24 */ /* 0x000fe2000f8e02ff */
[----:B------:R-:W-:-:S02]  /*44a0*/  PRMT R195, RZ, 0x7610, R195 ;  /* 0x00007610ffc37816 */ /* 0x000fc400000000c3 */
[----:B------:R1:W2:Y:S01]  /*44b0*/  @P1 LDG.E.U8 R193, desc[UR24][R60.64] ;  /* 0x000000183cc11981 */ /* 0x0002a2000c1e1100 */
[----:B------:R-:W-:Y:S02]  /*44c0*/  PRMT R197, RZ, 0x7610, R197 ;  /* 0x00007610ffc57816 */ /* 0x000fe400000000c5 */
[-C--:B0-----:R-:W-:Y:S02]  /*44d0*/  LEA.HI.X.SX32 R57, R58, R185.reuse, 0x1, P3 ;  /* 0x000000b93a397211 */ /* 0x081fe400018f0eff */
[CC--:B------:R-:W-:Y:S01]  /*44e0*/  IADD3 R56, P4, PT, R59.reuse, R178.reuse, RZ ;  /* 0x000000b23b387210 */ /* 0x0c0fe20007f9e0ff */
[----:B-1----:R-:W-:Y:S02]  /*44f0*/  @P1 IMAD.MOV.U32 R60, RZ, RZ, R52 ;  /* 0x000000ffff3c1224 */ /* 0x002fe400078e0034 */
[----:B------:R-:W-:Y:S01]  /*4500*/  @P1 IMAD.MOV.U32 R61, RZ, RZ, R55 ;  /* 0x000000ffff3d1224 */ /* 0x000fe200078e0037 */
[----:B------:R-:W-:Y:S01]  /*4510*/  IADD3 R58, P3, PT, R62, R178, RZ ;  /* 0x000000b23e3a7210 */ /* 0x000fe20007f7e0ff */
[----:B------:R-:W-:Y:S01]  /*4520*/  @P1 IMAD.MOV.U32 R64, RZ, RZ, R54 ;  /* 0x000000ffff401224 */ /* 0x000fe200078e0036 */
[----:B------:R-:W-:Y:S01]  /*4530*/  LEA.HI.X.SX32 R59, R59, R185, 0x1, P4 ;  /* 0x000000b93b3b7211 */ /* 0x000fe200020f0eff */
[----:B------:R-:W-:Y:S01]  /*4540*/  @P1 IMAD.MOV.U32 R65, RZ, RZ, R57 ;  /* 0x000000ffff411224 */ /* 0x000fe200078e0039 */
[----:B------:R0:W2:Y:S01]  /*4550*/  @P1 LDG.E.U8 R195, desc[UR24][R60.64] ;  /* 0x000000183cc31981 */ /* 0x0000a2000c1e1100 */
[----:B------:R-:W-:Y:S01]  /*4560*/  IMAD R70, R70, UR12, RZ ;  /* 0x0000000c46467c24 */ /* 0x000fe2000f8e02ff */
[----:B------:R-:W-:-:S02]  /*4570*/  PRMT R199, RZ, 0x7610, R199 ;  /* 0x00007610ffc77816 */ /* 0x000fc400000000c7 */
[----:B------:R1:W2:Y:S01]  /*4580*/  @P1 LDG.E.U8 R197, desc[UR24][R64.64] ;  /* 0x0000001840c51981 */ /* 0x0002a2000c1e1100 */
[----:B0-----:R-:W-:Y:S02]  /*4590*/  LEA.HI.X.SX32 R61, R62, R185, 0x1, P3 ;  /* 0x000000b93e3d7211 */ /* 0x001fe400018f0eff */
[----:B------:R-:W-:Y:S01]  /*45a0*/  ISETP.LT.AND P3, PT, R5, R192, P0 ;  /* 0x000000c00500720c */ /* 0x000fe20000761270 */
[----:B-1----:R-:W-:Y:S01]  /*45b0*/  @P1 IMAD.MOV.U32 R64, RZ, RZ, R56 ;  /* 0x000000ffff401224 */ /* 0x002fe200078e0038 */
[----:B------:R-:W-:Y:S01]  /*45c0*/  IADD3 R62, P5, PT, R70, R178, RZ ;  /* 0x000000b2463e7210 */ /* 0x000fe20007fbe0ff */
[----:B------:R-:W-:Y:S01]  /*45d0*/  @P1 IMAD.MOV.U32 R65, RZ, RZ, R59 ;  /* 0x000000ffff411224 */ /* 0x000fe200078e003b */
[----:B------:R-:W-:Y:S01]  /*45e0*/  PRMT R205, RZ, 0x7610, R205 ;  /* 0x00007610ffcd7816 */ /* 0x000fe200000000cd */
[----:B------:R-:W-:-:S03]  /*45f0*/  IMAD R63, R66, UR12, RZ ;  /* 0x0000000c423f7c24 */ /* 0x000fc6000f8e02ff */
[----:B------:R0:W2:Y:S01]  /*4600*/  @P1 LDG.E.U8 R199, desc[UR24][R64.64] ;  /* 0x0000001840c71981 */ /* 0x0000a2000c1e1100 */
[----:B------:R-:W-:Y:S01]  /*4610*/  PRMT R189, RZ, 0x7610, R189 ;  /* 0x00007610ffbd7816 */ /* 0x000fe200000000bd */
[----:B------:R-:W-:Y:S01]  /*4620*/  @P1 IMAD.MOV.U32 R66, RZ, RZ, R58 ;  /* 0x000000ffff421224 */ /* 0x000fe200078e003a */
[CC--:B------:R-:W-:Y:S02]  /*4630*/  IADD3 R60, P4, PT, R63.reuse, R178.reuse, RZ ;  /* 0x000000b23f3c7210 */ /* 0x0c0fe40007f9e0ff */
[----:B------:R-:W-:Y:S01]  /*4640*/  @P3 IMAD.MOV.U32 R72, RZ, RZ, R4 ;  /* 0x000000ffff483224 */ /* 0x000fe200078e0004 */
[----:B------:R-:W-:Y:S01]  /*4650*/  PRMT R201, RZ, 0x7610, R201 ;  /* 0x00007610ffc97816 */ /* 0x000fe200000000c9 */
[----:B------:R-:W-:Y:S02]  /*4660*/  @P3 IMAD.MOV.U32 R73, RZ, RZ, R7 ;  /* 0x000000ffff493224 */ /* 0x000fe400078e0007 */
[----:B------:R-:W-:Y:S01]  /*4670*/  @P1 IMAD.MOV.U32 R67, RZ, RZ, R61 ;  /* 0x000000ffff431224 */ /* 0x000fe200078e003d */
[-C--:B0-----:R-:W-:Y:S01]  /*4680*/  LEA.HI.X.SX32 R65, R70, R185.reuse, 0x1, P5 ;  /* 0x000000b946417211 */ /* 0x081fe200028f0eff */
[----:B------:R-:W-:Y:S01]  /*4690*/  @P1 IMAD.MOV.U32 R64, RZ, RZ, R62 ;  /* 0x000000ffff401224 */ /* 0x000fe200078e003e */
[----:B------:R-:W-:Y:S01]  /*46a0*/  LEA.HI.X.SX32 R63, R63, R185, 0x1, P4 ;  /* 0x000000b93f3f7211 */ /* 0x000fe200020f0eff */
[----:B------:R-:W-:Y:S01]  /*46b0*/  IMAD R69, R69, UR12, RZ ;  /* 0x0000000c45457c24 */ /* 0x000fe2000f8e02ff */
[----:B------:R-:W2:Y:S04]  /*46c0*/  @P3 LDG.E.U8 R189, desc[UR24][R72.64] ;  /* 0x0000001848bd3981 */ /* 0x000ea8000c1e1100 */
[----:B------:R0:W2:Y:S01]  /*46d0*/  @P1 LDG.E.U8 R205, desc[UR24][R64.64] ;  /* 0x0000001840cd1981 */ /* 0x0000a2000c1e1100 */
[----:B------:R-:W-:Y:S01]  /*46e0*/  IMAD R76, R68, UR12, RZ ;  /* 0x0000000c444c7c24 */ /* 0x000fe2000f8e02ff */
[----:B------:R-:W-:Y:S01]  /*46f0*/  PRMT R203, RZ, 0x7610, R203 ;  /* 0x00007610ffcb7816 */ /* 0x000fe200000000cb */
[----:B------:R-:W-:Y:S01]  /*4700*/  @P1 IMAD.MOV.U32 R70, RZ, RZ, R60 ;  /* 0x000000ffff461224 */ /* 0x000fe200078e003c */
[----:B------:R1:W2:Y:S01]  /*4710*/  @P1 LDG.E.U8 R201, desc[UR24][R66.64] ;  /* 0x0000001842c91981 */ /* 0x0002a2000c1e1100 */
[----:B------:R-:W-:Y:S01]  /*4720*/  IADD3 R68, P5, PT, R69, R178, RZ ;  /* 0x000000b245447210 */ /* 0x000fe20007fbe0ff */
[----:B------:R-:W-:Y:S01]  /*4730*/  @P1 IMAD.MOV.U32 R71, RZ, RZ, R63 ;  /* 0x000000ffff471224 */ /* 0x000fe200078e003f */
[----:B0-----:R-:W-:-:S04]  /*4740*/  LOP3.LUT R64, R5, 0x8, RZ, 0xfc, !PT ;  /* 0x0000000805407812 */ /* 0x001fc800078efcff */
[----:B------:R0:W2:Y:S01]  /*4750*/  @P1 LDG.E.U8 R203, desc[UR24][R70.64] ;  /* 0x0000001846cb1981 */ /* 0x0000a2000c1e1100 */
[-C--:B------:R-:W-:Y:S02]  /*4760*/  ISETP.LT.AND P3, PT, R64, R192.reuse, P0 ;  /* 0x000000c04000720c */ /* 0x080fe40000761270 */
[----:B-1----:R-:W-:Y:S02]  /*4770*/  LOP3.LUT R66, R5, 0x10, RZ, 0xfc, !PT ;  /* 0x0000001005427812 */ /* 0x002fe400078efcff */
[----:B------:R-:W-:Y:S02]  /*4780*/  LEA.HI.X.SX32 R69, R69, R185, 0x1, P5 ;  /* 0x000000b945457211 */ /* 0x000fe400028f0eff */
[----:B------:R-:W-:Y:S02]  /*4790*/  ISETP.LT.AND P5, PT, R66, R192, P0 ;  /* 0x000000c04200720c */ /* 0x000fe400007a1270 */
[----:B0-----:R-:W-:Y:S02]  /*47a0*/  IADD3 R70, P4, PT, R76, R178, RZ ;  /* 0x000000b24c467210 */ /* 0x001fe40007f9e0ff */
[----:B------:R-:W-:-:S02]  /*47b0*/  PRMT R218, RZ, 0x7610, R218 ;  /* 0x00007610ffda7816 */ /* 0x000fc400000000da */
[----:B------:R-:W-:Y:S01]  /*47c0*/  LEA.HI.X.SX32 R71, R76, R185, 0x1, P4 ;  /* 0x000000b94c477211 */ /* 0x000fe200020f0eff */
[----:B------:R-:W-:Y:S02]  /*47d0*/  @P3 IMAD.MOV.U32 R76, RZ, RZ, R6 ;  /* 0x000000ffff4c3224 */ /* 0x000fe400078e0006 */
[----:B------:R-:W-:Y:S01]  /*47e0*/  @P3 IMAD.MOV.U32 R77, RZ, RZ, R9 ;  /* 0x000000ffff4d3224 */ /* 0x000fe200078e0009 */
[----:B------:R-:W-:Y:S02]  /*47f0*/  LOP3.LUT R67, R5, 0x18, RZ, 0xfc, !PT ;  /* 0x0000001805437812 */ /* 0x000fe400078efcff */
[----:B------:R-:W-:Y:S02]  /*4800*/  PRMT R220, RZ, 0x7610, R220 ;  /* 0x00007610ffdc7816 */ /* 0x000fe400000000dc */
[----:B------:R0:W2:Y:S01]  /*4810*/  @P3 LDG.E.U8 R218, desc[UR24][R76.64] ;  /* 0x000000184cda3981 */ /* 0x0000a2000c1e1100 */
[----:B------:R-:W-:Y:S01]  /*4820*/  ISETP.LT.AND P6, PT, R67, R192, P0 ;  /* 0x000000c04300720c */ /* 0x000fe200007c1270 */
[----:B------:R-:W-:Y:S01]  /*4830*/  IMAD R80, R75, UR12, RZ ;  /* 0x0000000c4b507c24 */ /* 0x000fe2000f8e02ff */
[----:B------:R-:W-:Y:S01]  /*4840*/  LOP3.LUT R72, R5, 0x2, RZ, 0xfc, !PT ;  /* 0x0000000205487812 */ /* 0x000fe200078efcff */
[----:B------:R-:W-:-:S02]  /*4850*/  IMAD R81, R74, UR12, RZ ;  /* 0x0000000c4a517c24 */ /* 0x000fc4000f8e02ff */
[----:B0-----:R-:W-:Y:S02]  /*4860*/  @P5 IMAD.MOV.U32 R76, RZ, RZ, R8 ;  /* 0x000000ffff4c5224 */ /* 0x001fe400078e0008 */
[----:B------:R-:W-:Y:S01]  /*4870*/  @P5 IMAD.MOV.U32 R77, RZ, RZ, R11 ;  /* 0x000000ffff4d5224 */ /* 0x000fe200078e000b */
[----:B------:R-:W-:Y:S02]  /*4880*/  ISETP.LT.AND P3, PT, R72, R192, P0 ;  /* 0x000000c04800720c */ /* 0x000fe40000761270 */
[----:B------:R-:W-:Y:S02]  /*4890*/  LOP3.LUT R73, R5, 0xa, RZ, 0xfc, !PT ;  /* 0x0000000a05497812 */ /* 0x000fe400078efcff */
[----:B------:R0:W2:Y:S01]  /*48a0*/  @P5 LDG.E.U8 R220, desc[UR24][R76.64] ;  /* 0x000000184cdc5981 */ /* 0x0000a2000c1e1100 */
[----:B------:R-:W-:Y:S01]  /*48b0*/  IADD3 R74, P5, PT, R80, R178, RZ ;  /* 0x000000b2504a7210 */ /* 0x000fe20007fbe0ff */
[----:B------:R-:W-:Y:S01]  /*48c0*/  @P6 IMAD.MOV.U32 R78, RZ, RZ, R10 ;  /* 0x000000ffff4e6224 */ /* 0x000fe200078e000a */
[----:B------:R-:W-:Y:S01]  /*48d0*/  PRMT R222, RZ, 0x7610, R222 ;  /* 0x00007610ffde7816 */ /* 0x000fe200000000de */
[----:B------:R-:W-:Y:S01]  /*48e0*/  @P6 IMAD.MOV.U32 R79, RZ, RZ, R13 ;  /* 0x000000ffff4f6224 */ /* 0x000fe200078e000d */
[----:B------:R-:W-:-:S02]  /*48f0*/  PRMT R184, RZ, 0x7610, R184 ;  /* 0x00007610ffb87816 */ /* 0x000fc400000000b8 */
[----:B------:R-:W-:Y:S02]  /*4900*/  PRMT R213, RZ, 0x7610, R213 ;  /* 0x00007610ffd57816 */ /* 0x000fe400000000d5 */
[----:B------:R1:W2:Y:S01]  /*4910*/  @P6 LDG.E.U8 R222, desc[UR24][R78.64] ;  /* 0x000000184ede6981 */ /* 0x0002a2000c1e1100 */
[-C--:B0-----:R-:W-:Y:S02]  /*4920*/  LEA.HI.X.SX32 R77, R80, R185.reuse, 0x1, P5 ;  /* 0x000000b9504d7211 */ /* 0x081fe400028f0eff */
[----:B------:R-:W-:Y:S02]  /*4930*/  ISETP.LT.AND P5, PT, R73, R192, P0 ;  /* 0x000000c04900720c */ /* 0x000fe400007a1270 */
[----:B------:R-:W-:Y:S01]  /*4940*/  IADD3 R76, P4, PT, R81, R178, RZ ;  /* 0x000000b2514c7210 */ /* 0x000fe20007f9e0ff */
[----:B------:R-:W-:Y:S02]  /*4950*/  @P3 IMAD.MOV.U32 R84, RZ, RZ, R12 ;  /* 0x000000ffff543224 */ /* 0x000fe400078e000c */
[----:B------:R-:W-:Y:S01]  /*4960*/  @P3 IMAD.MOV.U32 R85, RZ, RZ, R15 ;  /* 0x000000ffff553224 */ /* 0x000fe200078e000f */
[----:B------:R-:W-:Y:S01]  /*4970*/  LOP3.LUT R75, R5, 0x12, RZ, 0xfc, !PT ;  /* 0x00000012054b7812 */ /* 0x000fe200078efcff */
[----:B-1----:R-:W-:Y:S01]  /*4980*/  @P1 IMAD.MOV.U32 R78, RZ, RZ, R76 ;  /* 0x000000ffff4e1224 */ /* 0x002fe200078e004c */
[----:B------:R-:W-:-:S02]  /*4990*/  LEA.HI.X.SX32 R79, R81, R185, 0x1, P4 ;  /* 0x000000b9514f7211 */ /* 0x000fc400020f0eff */
[----:B------:R-:W-:Y:S01]  /*49a0*/  PRMT R224, RZ, 0x7610, R224 ;  /* 0x00007610ffe07816 */ /* 0x000fe200000000e0 */
[----:B------:R0:W2:Y:S01]  /*49b0*/  @P3 LDG.E.U8 R184, desc[UR24][R84.64] ;  /* 0x0000001854b83981 */ /* 0x0000a2000c1e1100 */
[----:B------:R-:W-:Y:S01]  /*49c0*/  PRMT R211, RZ, 0x7610, R211 ;  /* 0x00007610ffd37816 */ /* 0x000fe200000000d3 */
[----:B------:R-:W-:Y:S01]  /*49d0*/  @P1 IMAD.MOV.U32 R80, RZ, RZ, R74 ;  /* 0x000000ffff501224 */ /* 0x000fe200078e004a */
[----:B------:R-:W-:Y:S01]  /*49e0*/  ISETP.LT.AND P6, PT, R75, R192, P0 ;  /* 0x000000c04b00720c */ /* 0x000fe200007c1270 */
[----:B------:R1:W2:Y:S01]  /*49f0*/  @P1 LDG.E.U8 R213, desc[UR24][R78.64] ;  /* 0x000000184ed51981 */ /* 0x0002a2000c1e1100 */
[----:B------:R-:W-:Y:S02]  /*4a00*/  @P1 IMAD.MOV.U32 R81, RZ, RZ, R77 ;  /* 0x000000ffff511224 */ /* 0x000fe400078e004d */
[----:B------:R-:W-:Y:S02]  /*4a10*/  IMAD R83, R83, UR12, RZ ;  /* 0x0000000c53537c24 */ /* 0x000fe4000f8e02ff */
[----:B0-----:R-:W-:Y:S01]  /*4a20*/  @P5 IMAD.MOV.U32 R84, RZ, RZ, R14 ;  /* 0x000000ffff545224 */ /* 0x001fe200078e000e */
[----:B------:R0:W2:Y:S01]  /*4a30*/  @P1 LDG.E.U8 R211, desc[UR24][R80.64] ;  /* 0x0000001850d31981 */ /* 0x0000a2000c1e1100 */
[----:B------:R-:W-:Y:S01]  /*4a40*/  @P5 IMAD.MOV.U32 R85, RZ, RZ, R17 ;  /* 0x000000ffff555224 */ /* 0x000fe200078e0011 */
[----:B-1----:R-:W-:Y:S01]  /*4a50*/  LOP3.LUT R78, R5, 0x1a, RZ, 0xfc, !PT ;  /* 0x0000001a054e7812 */ /* 0x002fe200078efcff */
[----:B------:R-:W-:-:S03]  /*4a60*/  IMAD R90, R82, UR12, RZ ;  /* 0x0000000c525a7c24 */ /* 0x000fc6000f8e02ff */
[----:B------:R1:W2:Y:S01]  /*4a70*/  @P5 LDG.E.U8 R224, desc[UR24][R84.64] ;  /* 0x0000001854e05981 */ /* 0x0002a2000c1e1100 */
[----:B------:R-:W-:Y:S02]  /*4a80*/  ISETP.LT.AND P3, PT, R78, R192, P0 ;  /* 0x000000c04e00720c */ /* 0x000fe40000761270 */
[----:B------:R-:W-:Y:S02]  /*4a90*/  IADD3 R82, P5, PT, R83, R178, RZ ;  /* 0x000000b253527210 */ /* 0x000fe40007fbe0ff */
[----:B0-----:R-:W-:Y:S02]  /*4aa0*/  LOP3.LUT R80, R5, 0x4, RZ, 0xfc, !PT ;  /* 0x0000000405507812 */ /* 0x001fe400078efcff */
[----:B------:R-:W-:Y:S02]  /*4ab0*/  LEA.HI.X.SX32 R83, R83, R185, 0x1, P5 ;  /* 0x000000b953537211 */ /* 0x000fe400028f0eff */
[----:B------:R-:W-:Y:S01]  /*4ac0*/  ISETP.LT.AND P5, PT, R80, R192, P0 ;  /* 0x000000c05000720c */ /* 0x000fe200007a1270 */
[----:B------:R-:W-:Y:S01]  /*4ad0*/  @P6 IMAD.MOV.U32 R86, RZ, RZ, R16 ;  /* 0x000000ffff566224 */ /* 0x000fe200078e0010 */
[----:B------:R-:W-:Y:S01]  /*4ae0*/  PRMT R226, RZ, 0x7610, R226 ;  /* 0x00007610ffe27816 */ /* 0x000fe200000000e2 */
[----:B------:R-:W-:Y:S01]  /*4af0*/  @P6 IMAD.MOV.U32 R87, RZ, RZ, R19 ;  /* 0x000000ffff576224 */ /* 0x000fe200078e0013 */
[----:B-1----:R-:W-:-:S02]  /*4b00*/  IADD3 R84, P4, PT, R90, R178, RZ ;  /* 0x000000b25a547210 */ /* 0x002fc40007f9e0ff */
[----:B------:R-:W-:Y:S01]  /*4b10*/  LOP3.LUT R81, R5, 0xc, RZ, 0xfc, !PT ;  /* 0x0000000c05517812 */ /* 0x000fe200078efcff */
[----:B------:R-:W-:Y:S01]  /*4b20*/  @P3 IMAD.MOV.U32 R91, RZ, RZ, R21 ;  /* 0x000000ffff5b3224 */ /* 0x000fe200078e0015 */
[----:B------:R-:W-:Y:S01]  /*4b30*/  LEA.HI.X.SX32 R85, R90, R185, 0x1, P4 ;  /* 0x000000b95a557211 */ /* 0x000fe200020f0eff */
[----:B------:R0:W2:Y:S01]  /*4b40*/  @P6 LDG.E.U8 R226, desc[UR24][R86.64] ;  /* 0x0000001856e26981 */ /* 0x0000a2000c1e1100 */
[----:B------:R-:W-:Y:S01]  /*4b50*/  PRMT R228, RZ, 0x7610, R228 ;  /* 0x00007610ffe47816 */ /* 0x000fe200000000e4 */
[----:B------:R-:W-:Y:S01]  /*4b60*/  @P3 IMAD.MOV.U32 R90, RZ, RZ, R18 ;  /* 0x000000ffff5a3224 */ /* 0x000fe200078e0012 */
[----:B------:R-:W-:Y:S02]  /*4b70*/  ISETP.LT.AND P6, PT, R81, R192, P0 ;  /* 0x000000c05100720c */ /* 0x000fe400007c1270 */
[----:B------:R-:W-:Y:S02]  /*4b80*/  PRMT R186, RZ, 0x7610, R186 ;  /* 0x00007610ffba7816 */ /* 0x000fe400000000ba */
[----:B------:R1:W2:Y:S01]  /*4b90*/  @P3 LDG.E.U8 R228, desc[UR24][R90.64] ;  /* 0x000000185ae43981 */ /* 0x0002a2000c1e1100 */
[----:B------:R-:W-:Y:S01]  /*4ba0*/  IMAD R94, R89, UR12, RZ ;  /* 0x0000000c595e7c24 */ /* 0x000fe2000f8e02ff */
[----:B0-----:R-:W-:Y:S01]  /*4bb0*/  LOP3.LUT R86, R5, 0x14, RZ, 0xfc, !PT ;  /* 0x0000001405567812 */ /* 0x001fe200078efcff */
[----:B------:R-:W-:-:S02]  /*4bc0*/  IMAD R95, R88, UR12, RZ ;  /* 0x0000000c585f7c24 */ /* 0x000fc4000f8e02ff */
[----:B-1----:R-:W-:Y:S02]  /*4bd0*/  @P5 IMAD.MOV.U32 R90, RZ, RZ, R20 ;  /* 0x000000ffff5a5224 */ /* 0x002fe400078e0014 */
[----:B------:R-:W-:Y:S01]  /*4be0*/  @P5 IMAD.MOV.U32 R91, RZ, RZ, R23 ;  /* 0x000000ffff5b5224 */ /* 0x000fe200078e0017 */
[----:B------:R-:W-:Y:S01]  /*4bf0*/  PRMT R230, RZ, 0x7610, R230 ;  /* 0x00007610ffe67816 */ /* 0x000fe200000000e6 */
[----:B------:R-:W-:-:S03]  /*4c00*/  @P6 IMAD.MOV.U32 R92, RZ, RZ, R22 ;  /* 0x000000ffff5c6224 */ /* 0x000fc600078e0016 */
[----:B------:R0:W2:Y:S01]  /*4c10*/  @P5 LDG.E.U8 R186, desc[UR24][R90.64] ;  /* 0x000000185aba5981 */ /* 0x0000a2000c1e1100 */
[----:B------:R-:W-:Y:S01]  /*4c20*/  IADD3 R88, P5, PT, R94, R178, RZ ;  /* 0x000000b25e587210 */ /* 0x000fe20007fbe0ff */
[----:B------:R-:W-:Y:S01]  /*4c30*/  @P6 IMAD.MOV.U32 R93, RZ, RZ, R25 ;  /* 0x000000ffff5d6224 */ /* 0x000fe200078e0019 */
[----:B------:R-:W-:Y:S02]  /*4c40*/  ISETP.LT.AND P3, PT, R86, R192, P0 ;  /* 0x000000c05600720c */ /* 0x000fe40000761270 */
[C---:B------:R-:W-:Y:S02]  /*4c50*/  LOP3.LUT R89, R5.reuse, 0x6, RZ, 0xfc, !PT ;  /* 0x0000000605597812 */ /* 0x040fe400078efcff */
[----:B------:R-:W-:Y:S01]  /*4c60*/  LOP3.LUT R87, R5, 0x1c, RZ, 0xfc, !PT ;  /* 0x0000001c05577812 */ /* 0x000fe200078efcff */
[----:B------:R1:W2:Y:S01]  /*4c70*/  @P6 LDG.E.U8 R230, desc[UR24][R92.64] ;  /* 0x000000185ce66981 */ /* 0x0002a2000c1e1100 */
[----:B0-----:R-:W-:Y:S02]  /*4c80*/  IADD3 R90, P4, PT, R95, R178, RZ ;  /* 0x000000b25f5a7210 */ /* 0x001fe40007f9e0ff */
[----:B------:R-:W-:-:S02]  /*4c90*/  LEA.HI.X.SX32 R91, R94, R185, 0x1, P5 ;  /* 0x000000b95e5b7211 */ /* 0x000fc400028f0eff */
[-C--:B------:R-:W-:Y:S01]  /*4ca0*/  ISETP.LT.AND P5, PT, R89, R192.reuse, P0 ;  /* 0x000000c05900720c */ /* 0x080fe200007a1270 */
[----:B------:R-:W-:Y:S01]  /*4cb0*/  @P1 IMAD.MOV.U32 R94, RZ, RZ, R88 ;  /* 0x000000ffff5e1224 */ /* 0x000fe200078e0058 */
[----:B------:R-:W-:Y:S02]  /*4cc0*/  PRMT R219, RZ, 0x7610, R219 ;  /* 0x00007610ffdb7816 */ /* 0x000fe400000000db */
[----:B-1----:R-:W-:Y:S01]  /*4cd0*/  LEA.HI.X.SX32 R93, R95, R185, 0x1, P4 ;  /* 0x000000b95f5d7211 */ /* 0x002fe200020f0eff */
[----:B------:R-:W-:Y:S01]  /*4ce0*/  @P1 IMAD.MOV.U32 R95, RZ, RZ, R91 ;  /* 0x000000ffff5f1224 */ /* 0x000fe200078e005b */
[----:B------:R-:W-:Y:S01]  /*4cf0*/  ISETP.LT.AND P6, PT, R87, R192, P0 ;  /* 0x000000c05700720c */ /* 0x000fe200007c1270 */
[----:B------:R-:W-:Y:S01]  /*4d00*/  @P1 IMAD.MOV.U32 R92, RZ, RZ, R90 ;  /* 0x000000ffff5c1224 */ /* 0x000fe200078e005a */
[----:B------:R-:W-:Y:S02]  /*4d10*/  PRMT R221, RZ, 0x7610, R221 ;  /* 0x00007610ffdd7816 */ /* 0x000fe400000000dd */
[----:B------:R0:W2:Y:S01]  /*4d20*/  @P1 LDG.E.U8 R219, desc[UR24][R94.64] ;  /* 0x000000185edb1981 */ /* 0x0000a2000c1e1100 */
[----:B------:R-:W-:Y:S01]  /*4d30*/  PRMT R232, RZ, 0x7610, R232 ;  /* 0x00007610ffe87816 */ /* 0x000fe200000000e8 */
[----:B------:R-:W-:-:S02]  /*4d40*/  IMAD R101, R101, UR12, RZ ;  /* 0x0000000c65657c24 */ /* 0x000fc4000f8e02ff */
[----:B------:R1:W2:Y:S01]  /*4d50*/  @P1 LDG.E.U8 R221, desc[UR24][R92.64] ;  /* 0x000000185cdd1981 */ /* 0x0002a2000c1e1100 */
[----:B------:R-:W-:Y:S01]  /*4d60*/  PRMT R236, RZ, 0x7610, R236 ;  /* 0x00007610ffec7816 */ /* 0x000fe200000000ec */
[----:B0-----:R-:W-:Y:S02]  /*4d70*/  @P3 IMAD.MOV.U32 R94, RZ, RZ, R24 ;  /* 0x000000ffff5e3224 */ /* 0x001fe400078e0018 */
[----:B------:R-:W-:Y:S01]  /*4d80*/  @P3 IMAD.MOV.U32 R95, RZ, RZ, R27 ;  /* 0x000000ffff5f3224 */ /* 0x000fe200078e001b */
[----:B-1----:R-:W-:Y:S01]  /*4d90*/  LOP3.LUT R92, R5, 0xe, RZ, 0xfc, !PT ;  /* 0x0000000e055c7812 */ /* 0x002fe200078efcff */
[----:B------:R-:W-:Y:S01]  /*4da0*/  @P5 IMAD.MOV.U32 R98, RZ, RZ, R28 ;  /* 0x000000ffff625224 */ /* 0x000fe200078e001c */
[----:B------:R-:W-:Y:S02]  /*4db0*/  PRMT R234, RZ, 0x7610, R234 ;  /* 0x00007610ffea7816 */ /* 0x000fe400000000ea */
[----:B------:R0:W2:Y:S01]  /*4dc0*/  @P3 LDG.E.U8 R232, desc[UR24][R94.64] ;  /* 0x000000185ee83981 */ /* 0x0000a2000c1e1100 */
[----:B------:R-:W-:Y:S01]  /*4dd0*/  @P5 IMAD.MOV.U32 R99, RZ, RZ, R31 ;  /* 0x000000ffff635224 */ /* 0x000fe200078e001f */
[----:B------:R-:W-:Y:S01]  /*4de0*/  ISETP.LT.AND P3, PT, R92, R192, P0 ;  /* 0x000000c05c00720c */ /* 0x000fe20000761270 */
[----:B------:R-:W-:-:S02]  /*4df0*/  @P6 IMAD.MOV.U32 R96, RZ, RZ, R26 ;  /* 0x000000ffff606224 */ /* 0x000fc400078e001a */
[----:B------:R-:W-:Y:S01]  /*4e00*/  @P6 IMAD.MOV.U32 R97, RZ, RZ, R29 ;  /* 0x000000ffff616224 */ /* 0x000fe200078e001d */
[----:B------:R1:W2:Y:S01]  /*4e10*/  @P5 LDG.E.U8 R236, desc[UR24][R98.64] ;  /* 0x0000001862ec5981 */ /* 0x0002a2000c1e1100 */
[----:B0-----:R-:W-:-:S03]  /*4e20*/  IADD3 R94, P4, PT, R101, R178, RZ ;  /* 0x000000b2655e7210 */ /* 0x001fc60007f9e0ff */
[----:B------:R0:W2:Y:S01]  /*4e30*/  @P6 LDG.E.U8 R234, desc[UR24][R96.64] ;  /* 0x0000001860ea6981 */ /* 0x0000a2000c1e1100 */
[----:B------:R-:W-:Y:S02]  /*4e40*/  LOP3.LUT R95, R5, 0x16, RZ, 0xfc, !PT ;  /* 0x00000016055f7812 */ /* 0x000fe400078efcff */
[----:B-1----:R-:W-:Y:S02]  /*4e50*/  LEA.HI.X.SX32 R99, R101, R185, 0x1, P4 ;  /* 0x000000b965637211 */ /* 0x002fe400020f0eff */
[-C--:B------:R-:W-:Y:S02]  /*4e60*/  ISETP.LT.AND P4, PT, R95, R192.reuse, P0 ;  /* 0x000000c05f00720c */ /* 0x080fe40000781270 */
[----:B0-----:R-:W-:Y:S01]  /*4e70*/  LOP3.LUT R97, R5, 0x1e, RZ, 0xfc, !PT ;  /* 0x0000001e05617812 */ /* 0x001fe200078efcff */
[----:B------:R-:W-:Y:S01]  /*4e80*/  @P3 IMAD.MOV.U32 R102, RZ, RZ, R30 ;  /* 0x000000ffff663224 */ /* 0x000fe200078e001e */
[----:B------:R-:W-:Y:S01]  /*4e90*/  PRMT R238, RZ, 0x7610, R238 ;  /* 0x00007610ffee7816 */ /* 0x000fe200000000ee */
[----:B------:R-:W-:Y:S01]  /*4ea0*/  @P3 IMAD.MOV.U32 R103, RZ, RZ, R33 ;  /* 0x000000ffff673224 */ /* 0x000fe200078e0021 */
[----:B------:R-:W-:Y:S01]  /*4eb0*/  ISETP.LT.AND P0, PT, R97, R192, P0 ;  /* 0x000000c06100720c */ /* 0x000fe20000701270 */
[----:B------:R-:W-:Y:S01]  /*4ec0*/  IMAD R109, R107, UR12, RZ ;  /* 0x0000000c6b6d7c24 */ /* 0x000fe2000f8e02ff */
[----:B------:R-:W-:Y:S01]  /*4ed0*/  PRMT R240, RZ, 0x7610, R240 ;  /* 0x00007610fff07816 */ /* 0x000fe200000000f0 */
[----:B------:R-:W-:Y:S01]  /*4ee0*/  IMAD R113, R106, UR12, RZ ;  /* 0x0000000c6a717c24 */ /* 0x000fe2000f8e02ff */
[----:B------:R-:W2:Y:S03]  /*4ef0*/  @P3 LDG.E.U8 R238, desc[UR24][R102.64] ;  /* 0x0000001866ee3981 */ /* 0x000ea6000c1e1100 */
[----:B------:R-:W-:-:S02]  /*4f00*/  @P4 IMAD.MOV.U32 R106, RZ, RZ, R32 ;  /* 0x000000ffff6a4224 */ /* 0x000fc400078e0020 */
[----:B------:R-:W-:Y:S01]  /*4f10*/  @P4 IMAD.MOV.U32 R107, RZ, RZ, R35 ;  /* 0x000000ffff6b4224 */ /* 0x000fe200078e0023 */
[----:B------:R-:W-:-:S04]  /*4f20*/  PRMT R244, RZ, 0x7610, R244 ;  /* 0x00007610fff47816 */ /* 0x000fc800000000f4 */
[----:B------:R0:W2:Y:S02]  /*4f30*/  @P4 LDG.E.U8 R240, desc[UR24][R106.64] ;  /* 0x000000186af04981 */ /* 0x0000a4000c1e1100 */
[----:B0-----:R-:W-:Y:S02]  /*4f40*/  @P0 IMAD.MOV.U32 R106, RZ, RZ, R34 ;  /* 0x000000ffff6a0224 */ /* 0x001fe400078e0022 */
[----:B------:R-:W-:-:S05]  /*4f50*/  @P0 IMAD.MOV.U32 R107, RZ, RZ, R37 ;  /* 0x000000ffff6b0224 */ /* 0x000fca00078e0025 */
[----:B------:R-:W2:Y:S01]  /*4f60*/  @P0 LDG.E.U8 R244, desc[UR24][R106.64] ;  /* 0x000000186af40981 */ /* 0x000ea2000c1e1100 */
[----:B------:R-:W-:Y:S01]  /*4f70*/  IMAD R100, R100, UR12, RZ ;  /* 0x0000000c64647c24 */ /* 0x000fe2000f8e02ff */
[----:B------:R-:W-:Y:S01]  /*4f80*/  PRMT R223, RZ, 0x7610, R223 ;  /* 0x00007610ffdf7816 */ /* 0x000fe200000000df */
[----:B------:R-:W-:-:S03]  /*4f90*/  @P1 IMAD.MOV.U32 R98, RZ, RZ, R94 ;  /* 0x000000ffff621224 */ /* 0x000fc600078e005e */
[C---:B------:R-:W-:Y:S02]  /*4fa0*/  IADD3 R96, P5, PT, R100.reuse, R178, RZ ;  /* 0x000000b264607210 */ /* 0x040fe40007fbe0ff */
[----:B------:R-:W-:Y:S01]  /*4fb0*/  PRMT R225, RZ, 0x7610, R225 ;  /* 0x00007610ffe17816 */ /* 0x000fe200000000e1 */
[----:B------:R0:W2:Y:S01]  /*4fc0*/  @P1 LDG.E.U8 R223, desc[UR24][R98.64] ;  /* 0x0000001862df1981 */ /* 0x0000a2000c1e1100 */
[----:B------:R-:W-:Y:S01]  /*4fd0*/  LEA.HI.X.SX32 R101, R100, R185, 0x1, P5 ;  /* 0x000000b964657211 */ /* 0x000fe200028f0eff */
[----:B------:R-:W-:Y:S01]  /*4fe0*/  @P1 IMAD.MOV.U32 R100, RZ, RZ, R96 ;  /* 0x000000ffff641224 */ /* 0x000fe200078e0060 */
[----:B------:R-:W-:-:S04]  /*4ff0*/  PRMT R227, RZ, 0x7610, R227 ;  /* 0x00007610ffe37816 */ /* 0x000fc800000000e3 */
[----:B------:R1:W2:Y:S01]  /*5000*/  @P1 LDG.E.U8 R225, desc[UR24][R100.64] ;  /* 0x0000001864e11981 */ /* 0x0002a2000c1e1100 */
[----:B0-----:R-:W-:-:S04]  /*5010*/  IADD3 R98, P3, PT, R109, R178, RZ ;  /* 0x000000b26d627210 */ /* 0x001fc80007f7e0ff */
[-C--:B------:R-:W-:Y:S02]  /*5020*/  LEA.HI.X.SX32 R103, R109, R185.reuse, 0x1, P3 ;  /* 0x000000b96d677211 */ /* 0x080fe400018f0eff */
[----:B-1----:R-:W-:Y:S01]  /*5030*/  IADD3 R100, P0, PT, R113, R178, RZ ;  /* 0x000000b271647210 */ /* 0x002fe20007f1e0ff */
[----:B------:R-:W-:Y:S01]  /*5040*/  IMAD R109, R105, UR12, RZ ;  /* 0x0000000c696d7c24 */ /* 0x000fe2000f8e02ff */
[----:B------:R-:W-:Y:S01]  /*5050*/  PRMT R229, RZ, 0x7610, R229 ;  /* 0x00007610ffe57816 */ /* 0x000fe200000000e5 */
[----:B------:R-:W-:Y:S01]  /*5060*/  @P1 IMAD.MOV.U32 R102, RZ, RZ, R98 ;  /* 0x000000ffff661224 */ /* 0x000fe200078e0062 */
[----:B------:R-:W-:Y:S01]  /*5070*/  LEA.HI.X.SX32 R105, R113, R185, 0x1, P0 ;  /* 0x000000b971697211 */ /* 0x000fe200000f0eff */
[----:B------:R-:W-:Y:S02]  /*5080*/  IMAD R113, R104, UR12, RZ ;  /* 0x0000000c68717c24 */ /* 0x000fe4000f8e02ff */
[----:B------:R-:W-:Y:S01]  /*5090*/  @P1 IMAD.MOV.U32 R104, RZ, RZ, R100 ;  /* 0x000000ffff681224 */ /* 0x000fe200078e0064 */
[----:B------:R0:W2:Y:S01]  /*50a0*/  @P1 LDG.E.U8 R227, desc[UR24][R102.64] ;  /* 0x0000001866e31981 */ /* 0x0000a2000c1e1100 */
[----:B------:R-:W-:-:S03]  /*50b0*/  PRMT R231, RZ, 0x7610, R231 ;  /* 0x00007610ffe77816 */ /* 0x000fc600000000e7 */
[----:B------:R1:W2:Y:S01]  /*50c0*/  @P1 LDG.E.U8 R229, desc[UR24][R104.64] ;  /* 0x0000001868e51981 */ /* 0x0002a2000c1e1100 */
[-C--:B0-----:R-:W-:Y:S02]  /*50d0*/  IADD3 R102, P0, PT, R109, R178.reuse, RZ ;  /* 0x000000b26d667210 */ /* 0x081fe40007f1e0ff */
[----:B-1----:R-:W-:-:S03]  /*50e0*/  IADD3 R104, P3, PT, R113, R178, RZ ;  /* 0x000000b271687210 */ /* 0x002fc60007f7e0ff */
[----:B------:R-:W-:Y:S01]  /*50f0*/  @P1 IMAD.MOV.U32 R106, RZ, RZ, R102 ;  /* 0x000000ffff6a1224 */ /* 0x000fe200078e0066 */
[-C--:B------:R-:W-:Y:S01]  /*5100*/  LEA.HI.X.SX32 R107, R109, R185.reuse, 0x1, P0 ;  /* 0x000000b96d6b7211 */ /* 0x080fe200000f0eff */
[----:B------:R-:W-:Y:S01]  /*5110*/  IMAD R115, R108, UR12, RZ ;  /* 0x0000000c6c737c24 */ /* 0x000fe2000f8e02ff */
[----:B------:R-:W-:Y:S01]  /*5120*/  PRMT R233, RZ, 0x7610, R233 ;  /* 0x00007610ffe97816 */ /* 0x000fe200000000e9 */
[----:B------:R-:W-:Y:S01]  /*5130*/  @P1 IMAD.MOV.U32 R108, RZ, RZ, R104 ;  /* 0x000000ffff6c1224 */ /* 0x000fe200078e0068 */
[----:B------:R-:W-:Y:S01]  /*5140*/  LEA.HI.X.SX32 R109, R113, R185, 0x1, P3 ;  /* 0x000000b9716d7211 */ /* 0x000fe200018f0eff */
[----:B------:R-:W-:Y:S01]  /*5150*/  IMAD R113, R111, UR12, RZ ;  /* 0x0000000c6f717c24 */ /* 0x000fe2000f8e02ff */
[----:B------:R0:W3:Y:S04]  /*5160*/  @P1 LDG.E.U8 R231, desc[UR24][R106.64] ;  /* 0x000000186ae71981 */ /* 0x0000e8000c1e1100 */
[----:B------:R1:W3:Y:S01]  /*5170*/  @P1 LDG.E.U8 R233, desc[UR24][R108.64] ;  /* 0x000000186ce91981 */ /* 0x0002e2000c1e1100 */
[----:B------:R-:W-:-:S02]  /*5180*/  PRMT R235, RZ, 0x7610, R235 ;  /* 0x00007610ffeb7816 */ /* 0x000fc400000000eb */
[-C--:B0-----:R-:W-:Y:S02]  /*5190*/  IADD3 R106, P0, PT, R115, R178.reuse, RZ ;  /* 0x000000b2736a7210 */ /* 0x081fe40007f1e0ff */
[-C--:B-1----:R-:W-:Y:S02]  /*51a0*/  IADD3 R108, P3, PT, R113, R178.reuse, RZ ;  /* 0x000000b2716c7210 */ /* 0x082fe40007f7e0ff */
[-C--:B------:R-:W-:Y:S01]  /*51b0*/  LEA.HI.X.SX32 R111, R115, R185.reuse, 0x1, P0 ;  /* 0x000000b9736f7211 */ /* 0x080fe200000f0eff */
[----:B------:R-:W-:Y:S01]  /*51c0*/  IMAD R115, R110, UR12, RZ ;  /* 0x0000000c6e737c24 */ /* 0x000fe2000f8e02ff */
[----:B------:R-:W-:Y:S01]  /*51d0*/  PRMT R237, RZ, 0x7610, R237 ;  /* 0x00007610ffed7816 */ /* 0x000fe200000000ed */
[----:B------:R-:W-:Y:S01]  /*51e0*/  @P1 IMAD.MOV.U32 R110, RZ, RZ, R106 ;  /* 0x000000ffff6e1224 */ /* 0x000fe200078e006a */
[----:B------:R-:W-:Y:S01]  /*51f0*/  LEA.HI.X.SX32 R113, R113, R185, 0x1, P3 ;  /* 0x000000b971717211 */ /* 0x000fe200018f0eff */
[----:B------:R-:W-:Y:S02]  /*5200*/  IMAD R117, R112, UR12, RZ ;  /* 0x0000000c70757c24 */ /* 0x000fe4000f8e02ff */
[----:B------:R-:W-:Y:S01]  /*5210*/  @P1 IMAD.MOV.U32 R112, RZ, RZ, R108 ;  /* 0x000000ffff701224 */ /* 0x000fe200078e006c */
[----:B------:R0:W3:Y:S04]  /*5220*/  @P1 LDG.E.U8 R235, desc[UR24][R110.64] ;  /* 0x000000186eeb1981 */ /* 0x0000e8000c1e1100 */
[----:B------:R1:W3:Y:S01]  /*5230*/  @P1 LDG.E.U8 R237, desc[UR24][R112.64] ;  /* 0x0000001870ed1981 */ /* 0x0002e2000c1e1100 */
[----:B------:R-:W-:Y:S01]  /*5240*/  PRMT R239, RZ, 0x7610, R239 ;  /* 0x00007610ffef7816 */ /* 0x000fe200000000ef */
[----:B------:R-:W-:Y:S01]  /*5250*/  IMAD R121, R114, UR12, RZ ;  /* 0x0000000c72797c24 */ /* 0x000fe2000f8e02ff */
[----:B0-----:R-:W-:-:S02]  /*5260*/  IADD3 R110, P0, PT, R115, R178, RZ ;  /* 0x000000b2736e7210 */ /* 0x001fc40007f1e0ff */
[-C--:B-1----:R-:W-:Y:S01]  /*5270*/  IADD3 R112, P3, PT, R117, R178.reuse, RZ ;  /* 0x000000b275707210 */ /* 0x082fe20007f7e0ff */
[----:B------:R-:W-:Y:S01]  /*5280*/  IMAD R119, R116, UR12, RZ ;  /* 0x0000000c74777c24 */ /* 0x000fe2000f8e02ff */
[-C--:B------:R-:W-:Y:S01]  /*5290*/  LEA.HI.X.SX32 R115, R115, R185.reuse, 0x1, P0 ;  /* 0x000000b973737211 */ /* 0x080fe200000f0eff */
[----:B------:R-:W-:Y:S01]  /*52a0*/  @P1 IMAD.MOV.U32 R114, RZ, RZ, R110 ;  /* 0x000000ffff721224 */ /* 0x000fe200078e006e */
[----:B------:R-:W-:Y:S01]  /*52b0*/  PRMT R241, RZ, 0x7610, R241 ;  /* 0x00007610fff17816 */ /* 0x000fe200000000f1 */
[----:B------:R-:W-:Y:S01]  /*52c0*/  @P1 IMAD.MOV.U32 R116, RZ, RZ, R112 ;  /* 0x000000ffff741224 */ /* 0x000fe200078e0070 */
[----:B------:R-:W-:Y:S02]  /*52d0*/  LEA.HI.X.SX32 R117, R117, R185, 0x1, P3 ;  /* 0x000000b975757211 */ /* 0x000fe400018f0eff */
[----:B------:R0:W3:Y:S04]  /*52e0*/  @P1 LDG.E.U8 R239, desc[UR24][R114.64] ;  /* 0x0000001872ef1981 */ /* 0x0000e8000c1e1100 */
[----:B------:R1:W3:Y:S01]  /*52f0*/  @P1 LDG.E.U8 R241, desc[UR24][R116.64] ;  /* 0x0000001874f11981 */ /* 0x0002e2000c1e1100 */
[----:B------:R-:W-:Y:S01]  /*5300*/  PRMT R243, RZ, 0x7610, R243 ;  /* 0x00007610fff37816 */ /* 0x000fe200000000f3 */
[----:B------:R-:W-:Y:S01]  /*5310*/  IMAD R123, R118, UR12, RZ ;  /* 0x0000000c767b7c24 */ /* 0x000fe2000f8e02ff */
[----:B0-----:R-:W-:-:S02]  /*5320*/  IADD3 R114, P0, PT, R119, R178, RZ ;  /* 0x000000b277727210 */ /* 0x001fc40007f1e0ff */
[----:B-1----:R-:W-:-:S03]  /*5330*/  IADD3 R116, P3, PT, R121, R178, RZ ;  /* 0x000000b279747210 */ /* 0x002fc60007f7e0ff */
[----:B------:R-:W-:Y:S01]  /*5340*/  @P1 IMAD.MOV.U32 R118, RZ, RZ, R114 ;  /* 0x000000ffff761224 */ /* 0x000fe200078e0072 */
[-C--:B------:R-:W-:Y:S01]  /*5350*/  LEA.HI.X.SX32 R119, R119, R185.reuse, 0x1, P0 ;  /* 0x000000b977777211 */ /* 0x080fe200000f0eff */
[----:B------:R-:W-:Y:S01]  /*5360*/  IMAD R127, R120, UR12, RZ ;  /* 0x0000000c787f7c24 */ /* 0x000fe2000f8e02ff */
[----:B------:R-:W-:Y:S01]  /*5370*/  PRMT R245, RZ, 0x7610, R245 ;  /* 0x00007610fff57816 */ /* 0x000fe200000000f5 */
[----:B------:R-:W-:Y:S01]  /*5380*/  @P1 IMAD.MOV.U32 R120, RZ, RZ, R116 ;  /* 0x000000ffff781224 */ /* 0x000fe200078e0074 */
[----:B------:R-:W-:Y:S01]  /*5390*/  LEA.HI.X.SX32 R121, R121, R185, 0x1, P3 ;  /* 0x000000b979797211 */ /* 0x000fe200018f0eff */
        /* <DEDUP_REMOVED lines=29> */
[----:B-1----:R-:W-:Y:S01]  /*5570*/  IADD3 R130, P3, PT, R135, R178, RZ ;  /* 0x000000b287827210 */ /* 0x002fe20007f7e0ff */
[----:B------:R-:W-:Y:S01]  /*5580*/  IMAD R137, R134, UR12, RZ ;  /* 0x0000000c86897c24 */ /* 0x000fe2000f8e02ff */
[-C--:B------:R-:W-:Y:S01]  /*5590*/  LEA.HI.X.SX32 R133, R133, R185.reuse, 0x1, P0 ;  /* 0x000000b985857211 */ /* 0x080fe200000f0eff */
[----:B------:R-:W-:Y:S01]  /*55a0*/  @P1 IMAD.MOV.U32 R132, RZ, RZ, R128 ;  /* 0x000000ffff841224 */ /* 0x000fe200078e0080 */
        /* <DEDUP_REMOVED lines=9> */
[-C--:B------:R-:W-:Y:S02]  /*5640*/  LEA.HI.X.SX32 R137, R137, R185.reuse, 0x1, P0 ;  /* 0x000000b989897211 */ /* 0x080fe400000f0eff */
[----:B------:R-:W-:Y:S01]  /*5650*/  IADD3 R136, P0, PT, R141, R178, RZ ;  /* 0x000000b28d887210 */ /* 0x000fe20007f1e0ff */
[----:B------:R-:W-:Y:S01]  /*5660*/  @P1 IMAD.MOV.U32 R138, RZ, RZ, R134 ;  /* 0x000000ffff8a1224 */ /* 0x000fe200078e0086 */
[-C--:B------:R-:W-:Y:S01]  /*5670*/  LEA.HI.X.SX32 R139, R139, R185.reuse, 0x1, P3 ;  /* 0x000000b98b8b7211 */ /* 0x080fe200018f0eff */
[----:B------:R-:W-:Y:S01]  /*5680*/  IMAD R144, R144, UR12, RZ ;  /* 0x0000000c90907c24 */ /* 0x000fe2000f8e02ff */
[----:B------:R-:W-:Y:S01]  /*5690*/  PRMT R200, RZ, 0x7610, R200 ;  /* 0x00007610ffc87816 */ /* 0x000fe200000000c8 */
[----:B------:R-:W-:Y:S01]  /*56a0*/  IMAD R147, R140, UR12, RZ ;  /* 0x0000000c8c937c24 */ /* 0x000fe2000f8e02ff */
[----:B------:R-:W-:Y:S01]  /*56b0*/  PRMT R204, RZ, 0x7610, R204 ;  /* 0x00007610ffcc7816 */ /* 0x000fe200000000cc */
[----:B------:R-:W-:Y:S01]  /*56c0*/  @P1 IMAD.MOV.U32 R142, RZ, RZ, R132 ;  /* 0x000000ffff8e1224 */ /* 0x000fe200078e0084 */
[----:B------:R-:W-:Y:S01]  /*56d0*/  LEA.HI.X.SX32 R141, R141, R185, 0x1, P0 ;  /* 0x000000b98d8d7211 */ /* 0x000fe200000f0eff */
[----:B------:R-:W-:Y:S01]  /*56e0*/  @P1 IMAD.MOV.U32 R143, RZ, RZ, R137 ;  /* 0x000000ffff8f1224 */ /* 0x000fe200078e0089 */
[----:B------:R0:W3:Y:S01]  /*56f0*/  @P1 LDG.E.U8 R202, desc[UR24][R138.64] ;  /* 0x000000188aca1981 */ /* 0x0000e2000c1e1100 */
[----:B------:R-:W-:-:S02]  /*5700*/  @P1 IMAD.MOV.U32 R140, RZ, RZ, R136 ;  /* 0x000000ffff8c1224 */ /* 0x000fc400078e0088 */
[----:B------:R-:W-:Y:S01]  /*5710*/  IMAD R145, R145, UR12, RZ ;  /* 0x0000000c91917c24 */ /* 0x000fe2000f8e02ff */
[----:B------:R1:W3:Y:S04]  /*5720*/  @P1 LDG.E.U8 R200, desc[UR24][R142.64] ;  /* 0x000000188ec81981 */ /* 0x0002e8000c1e1100 */
[----:B------:R4:W3:Y:S01]  /*5730*/  @P1 LDG.E.U8 R204, desc[UR24][R140.64] ;  /* 0x000000188ccc1981 */ /* 0x0008e2000c1e1100 */
[CC--:B0-----:R-:W-:Y:S02]  /*5740*/  IADD3 R138, P0, PT, R144.reuse, R178.reuse, RZ ;  /* 0x000000b2908a7210 */ /* 0x0c1fe40007f1e0ff */
[----:B-1----:R-:W-:Y:S02]  /*5750*/  IADD3 R142, P4, PT, R147, R178, RZ ;  /* 0x000000b2938e7210 */ /* 0x002fe40007f9e0ff */
[----:B------:R-:W-:-:S02]  /*5760*/  LEA.HI.X.SX32 R143, R144, R185, 0x1, P0 ;  /* 0x000000b9908f7211 */ /* 0x000fc400000f0eff */
[C---:B----4-:R-:W-:Y:S01]  /*5770*/  IADD3 R140, P3, PT, R145.reuse, R178, RZ ;  /* 0x000000b2918c7210 */ /* 0x050fe20007f7e0ff */
[----:B------:R-:W-:Y:S01]  /*5780*/  @P1 IMAD.MOV.U32 R148, RZ, RZ, R138 ;  /* 0x000000ffff941224 */ /* 0x000fe200078e008a */
[----:B------:R-:W-:Y:S01]  /*5790*/  PRMT R206, RZ, 0x7610, R206 ;  /* 0x00007610ffce7816 */ /* 0x000fe200000000ce */
[----:B------:R-:W-:Y:S01]  /*57a0*/  @P1 IMAD.MOV.U32 R149, RZ, RZ, R143 ;  /* 0x000000ffff951224 */ /* 0x000fe200078e008f */
[----:B------:R-:W-:Y:S01]  /*57b0*/  PRMT R208, RZ, 0x7610, R208 ;  /* 0x00007610ffd07816 */ /* 0x000fe200000000d0 */
[----:B------:R-:W-:Y:S01]  /*57c0*/  @P1 IMAD.MOV.U32 R144, RZ, RZ, R140 ;  /* 0x000000ffff901224 */ /* 0x000fe200078e008c */
[----:B------:R-:W-:Y:S01]  /*57d0*/  PRMT R210, RZ, 0x7610, R210 ;  /* 0x00007610ffd27816 */ /* 0x000fe200000000d2 */
[----:B------:R-:W-:Y:S01]  /*57e0*/  @P1 IMAD.MOV.U32 R146, RZ, RZ, R142 ;  /* 0x000000ffff921224 */ /* 0x000fe200078e008e */
[-C--:B------:R-:W-:Y:S01]  /*57f0*/  LEA.HI.X.SX32 R145, R145, R185.reuse, 0x1, P3 ;  /* 0x000000b991917211 */ /* 0x080fe200018f0eff */
[----:B------:R-:W-:Y:S01]  /*5800*/  IMAD R188, R150, UR12, RZ ;  /* 0x0000000c96bc7c24 */ /* 0x000fe2000f8e02ff */
[----:B------:R-:W-:Y:S01]  /*5810*/  LEA.HI.X.SX32 R147, R147, R185, 0x1, P4 ;  /* 0x000000b993937211 */ /* 0x000fe200020f0eff */
[----:B------:R-:W-:Y:S01]  /*5820*/  IMAD R151, R151, UR12, RZ ;  /* 0x0000000c97977c24 */ /* 0x000fe2000f8e02ff */
[----:B------:R0:W4:Y:S01]  /*5830*/  @P1 LDG.E.U8 R206, desc[UR24][R148.64] ;  /* 0x0000001894ce1981 */ /* 0x000122000c1e1100 */
[----:B------:R-:W-:-:S02]  /*5840*/  IMAD R152, R152, UR12, RZ ;  /* 0x0000000c98987c24 */ /* 0x000fc4000f8e02ff */
[----:B------:R-:W-:Y:S01]  /*5850*/  IMAD R174, R154, UR12, RZ ;  /* 0x0000000c9aae7c24 */ /* 0x000fe2000f8e02ff */
[----:B------:R1:W3:Y:S01]  /*5860*/  @P1 LDG.E.U8 R208, desc[UR24][R144.64] ;  /* 0x0000001890d01981 */ /* 0x0002e2000c1e1100 */
[----:B------:R-:W-:Y:S02]  /*5870*/  IMAD R176, R155, UR12, RZ ;  /* 0x0000000c9bb07c24 */ /* 0x000fe4000f8e02ff */
[----:B------:R-:W-:Y:S01]  /*5880*/  IMAD R182, R156, UR12, RZ ;  /* 0x0000000c9cb67c24 */ /* 0x000fe2000f8e02ff */
[----:B------:R5:W3:Y:S01]  /*5890*/  @P1 LDG.E.U8 R210, desc[UR24][R146.64] ;  /* 0x0000001892d21981 */ /* 0x000ae2000c1e1100 */
[-C--:B0-----:R-:W-:Y:S01]  /*58a0*/  IADD3 R148, P4, PT, R152, R178.reuse, RZ ;  /* 0x000000b298947210 */ /* 0x081fe20007f9e0ff */
[----:B------:R-:W-:Y:S01]  /*58b0*/  IMAD R212, R153, UR12, RZ ;  /* 0x0000000c99d47c24 */ /* 0x000fe2000f8e02ff */
[CC--:B-1----:R-:W-:Y:S02]  /*58c0*/  IADD3 R144, P0, PT, R188.reuse, R178.reuse, RZ ;  /* 0x000000b2bc907210 */ /* 0x0c2fe40007f1e0ff */
[----:B-----5:R-:W-:Y:S01]  /*58d0*/  IADD3 R146, P3, PT, R151, R178, RZ ;  /* 0x000000b297927210 */ /* 0x020fe20007f7e0ff */
[----:B------:R-:W-:Y:S01]  /*58e0*/  IMAD R168, R157, UR12, RZ ;  /* 0x0000000c9da87c24 */ /* 0x000fe2000f8e02ff */
[-C--:B------:R-:W-:Y:S01]  /*58f0*/  LEA.HI.X.SX32 R149, R188, R185.reuse, 0x1, P0 ;  /* 0x000000b9bc957211 */ /* 0x080fe200000f0eff */
[----:B------:R-:W-:Y:S01]  /*5900*/  IMAD R170, R158, UR12, RZ ;  /* 0x0000000c9eaa7c24 */ /* 0x000fe2000f8e02ff */
[-C--:B------:R-:W-:Y:S01]  /*5910*/  LEA.HI.X.SX32 R151, R151, R185.reuse, 0x1, P3 ;  /* 0x000000b997977211 */ /* 0x080fe200018f0eff */
[----:B------:R-:W-:Y:S01]  /*5920*/  IMAD R172, R159, UR12, RZ ;  /* 0x0000000c9fac7c24 */ /* 0x000fe2000f8e02ff */
[----:B------:R-:W-:-:S02]  /*5930*/  LEA.HI.X.SX32 R153, R152, R185, 0x1, P4 ;  /* 0x000000b998997211 */ /* 0x000fc400020f0eff */
[-C--:B------:R-:W-:Y:S02]  /*5940*/  IADD3 R152, P0, PT, R174, R178.reuse, RZ ;  /* 0x000000b2ae987210 */ /* 0x080fe40007f1e0ff */
[-C--:B------:R-:W-:Y:S02]  /*5950*/  IADD3 R154, P3, PT, R176, R178.reuse, RZ ;  /* 0x000000b2b09a7210 */ /* 0x080fe40007f7e0ff */
[----:B------:R-:W-:Y:S01]  /*5960*/  IADD3 R156, P4, PT, R182, R178, RZ ;  /* 0x000000b2b69c7210 */ /* 0x000fe20007f9e0ff */
        /* <DEDUP_REMOVED lines=8> */
[-C--:B------:R-:W-:Y:S01]  /*59f0*/  IADD3 R162, P4, PT, R172, R178.reuse, RZ ;  /* 0x000000b2aca27210 */ /* 0x080fe20007f9e0ff */
[----:B------:R-:W-:Y:S01]  /*5a00*/  IMAD R175, R163, UR12, RZ ;  /* 0x0000000ca3af7c24 */ /* 0x000fe2000f8e02ff */
[-C--:B------:R-:W-:Y:S01]  /*5a10*/  LEA.HI.X.SX32 R163, R168, R185.reuse, 0x1, P0 ;  /* 0x000000b9a8a37211 */ /* 0x080fe200000f0eff */
[----:B------:R-:W-:Y:S01]  /*5a20*/  IMAD R179, R165, UR12, RZ ;  /* 0x0000000ca5b37c24 */ /* 0x000fe2000f8e02ff */
[-C--:B------:R-:W-:Y:S01]  /*5a30*/  LEA.HI.X.SX32 R165, R170, R185.reuse, 0x1, P3 ;  /* 0x000000b9aaa57211 */ /* 0x080fe200018f0eff */
[----:B------:R-:W-:Y:S01]  /*5a40*/  IMAD R180, R167, UR12, RZ ;  /* 0x0000000ca7b47c24 */ /* 0x000fe2000f8e02ff */
[----:B------:R-:W-:Y:S01]  /*5a50*/  LEA.HI.X.SX32 R167, R172, R185, 0x1, P4 ;  /* 0x000000b9aca77211 */ /* 0x000fe200020f0eff */
[----:B------:R-:W-:Y:S01]  /*5a60*/  IMAD R183, R166, UR12, RZ ;  /* 0x0000000ca6b77c24 */ /* 0x000fe2000f8e02ff */
[-C--:B------:R-:W-:Y:S01]  /*5a70*/  IADD3 R150, P5, PT, R212, R178.reuse, RZ ;  /* 0x000000b2d4967210 */ /* 0x080fe20007fbe0ff */
[----:B------:R-:W-:Y:S01]  /*5a80*/  IMAD R177, R164, UR12, RZ ;  /* 0x0000000ca4b17c24 */ /* 0x000fe2000f8e02ff */
[----:B------:R-:W-:-:S02]  /*5a90*/  IADD3 R164, P0, PT, R169, R178, RZ ;  /* 0x000000b2a9a47210 */ /* 0x000fc40007f1e0ff */
[-C--:B------:R-:W-:Y:S02]  /*5aa0*/  IADD3 R166, P3, PT, R171, R178.reuse, RZ ;  /* 0x000000b2aba67210 */ /* 0x080fe40007f7e0ff */
[----:B------:R-:W-:Y:S02]  /*5ab0*/  IADD3 R168, P4, PT, R173, R178, RZ ;  /* 0x000000b2ada87210 */ /* 0x000fe40007f9e0ff */
[-C--:B------:R-:W-:Y:S02]  /*5ac0*/  LEA.HI.X.SX32 R155, R212, R185.reuse, 0x1, P5 ;  /* 0x000000b9d49b7211 */ /* 0x080fe400028f0eff */
[-C--:B------:R-:W-:Y:S02]  /*5ad0*/  LEA.HI.X.SX32 R169, R169, R185.reuse, 0x1, P0 ;  /* 0x000000b9a9a97211 */ /* 0x080fe400000f0eff */
[-C--:B------:R-:W-:Y:S02]  /*5ae0*/  LEA.HI.X.SX32 R171, R171, R185.reuse, 0x1, P3 ;  /* 0x000000b9abab7211 */ /* 0x080fe400018f0eff */
[----:B------:R-:W-:-:S02]  /*5af0*/  LEA.HI.X.SX32 R173, R173, R185, 0x1, P4 ;  /* 0x000000b9adad7211 */ /* 0x000fc400020f0eff */
[-C--:B------:R-:W-:Y:S02]  /*5b00*/  IADD3 R170, P0, PT, R175, R178.reuse, RZ ;  /* 0x000000b2afaa7210 */ /* 0x080fe40007f1e0ff */
[-C--:B------:R-:W-:Y:S02]  /*5b10*/  IADD3 R172, P3, PT, R177, R178.reuse, RZ ;  /* 0x000000b2b1ac7210 */ /* 0x080fe40007f7e0ff */
[-C--:B------:R-:W-:Y:S02]  /*5b20*/  IADD3 R174, P4, PT, R179, R178.reuse, RZ ;  /* 0x000000b2b3ae7210 */ /* 0x080fe40007f9e0ff */
[-C--:B------:R-:W-:Y:S02]  /*5b30*/  IADD3 R176, P5, PT, R183, R178.reuse, RZ ;  /* 0x000000b2b7b07210 */ /* 0x080fe40007fbe0ff */
[----:B------:R-:W-:Y:S02]  /*5b40*/  IADD3 R178, P6, PT, R180, R178, RZ ;  /* 0x000000b2b4b27210 */ /* 0x000fe40007fde0ff */
[----:B------:R-:W-:-:S02]  /*5b50*/  LEA.HI.X.SX32 R175, R175, R185, 0x1, P0 ;  /* 0x000000b9afaf7211 */ /* 0x000fc400000f0eff */
[-C--:B------:R-:W-:Y:S02]  /*5b60*/  LEA.HI.X.SX32 R177, R177, R185.reuse, 0x1, P3 ;  /* 0x000000b9b1b17211 */ /* 0x080fe400018f0eff */
[-C--:B------:R-:W-:Y:S02]  /*5b70*/  LEA.HI.X.SX32 R179, R179, R185.reuse, 0x1, P4 ;  /* 0x000000b9b3b37211 */ /* 0x080fe400020f0eff */
[-C--:B------:R-:W-:Y:S02]  /*5b80*/  LEA.HI.X.SX32 R183, R183, R185.reuse, 0x1, P5 ;  /* 0x000000b9b7b77211 */ /* 0x080fe400028f0eff */
[----:B------:R-:W-:Y:S02]  /*5b90*/  LEA.HI.X.SX32 R185, R180, R185, 0x1, P6 ;  /* 0x000000b9b4b97211 */ /* 0x000fe400030f0eff */
[----:B------:R-:W-:Y:S01]  /*5ba0*/  SHF.R.S32.HI R180, RZ, 0x7, R181 ;  /* 0x00000007ffb47819 */ /* 0x000fe200000114b5 */
[----:B------:R-:W-:-:S04]  /*5bb0*/  @!UP1 UIADD3 UR4, UPT, UPT, -UR4, 0x100000, URZ ;  /* 0x0010000004049890 */ /* 0x000fc8000fffe1ff */
[----:B------:R-:W-:Y:S02]  /*5bc0*/  @!UP1 USHF.L.U32 UR5, UR4, 0xb, URZ ;  /* 0x0000000b04059899 */ /* 0x000fe400080006ff */
[----:B------:R-:W-:Y:S01]  /*5bd0*/  @!UP1 USHF.L.U32 UR4, UR4, 0x1, URZ ;  /* 0x0000000104049899 */ /* 0x000fe200080006ff */
[----:B------:R-:W-:Y:S01]  /*5be0*/  SGXT R180, R180, 0x1 ;  /* 0x00000001b4b4781a */ /* 0x000fe20000000200 */
[----:B------:R-:W-:-:S03]  /*5bf0*/  VOTEU.ALL UP1, P2 ;  /* 0x0000000000ff7886 */ /* 0x000fc60001020000 */
[----:B------:R-:W-:-:S04]  /*5c00*/  LOP3.LUT R180, R180, 0x90, RZ, 0xc0, !PT ;  /* 0x00000090b4b47812 */ /* 0x000fc800078ec0ff */
[----:B------:R-:W-:-:S03]  /*5c10*/  LOP3.LUT R180, R180, 0x7f, R181, 0x78, !PT ;  /* 0x0000007fb4b47812 */ /* 0x000fc600078e78b5 */
[----:B------:R0:W1:Y:S01]  /*5c20*/  @!UP1 SYNCS.EXCH.64 URZ, [UR11+0xa008], UR4 ;  /* 0x00a008040bff95b2 */ /* 0x0000620008000100 */
[----:B------:R-:W-:Y:S01]  /*5c30*/  PRMT R212, RZ, 0x7610, R212 ;  /* 0x00007610ffd47816 */ /* 0x000fe200000000d4 */
[----:B------:R-:W-:Y:S01]  /*5c40*/  @P1 IMAD.MOV.U32 R188, RZ, RZ, R144 ;  /* 0x000000ffffbc1224 */ /* 0x000fe200078e0090 */
[----:B--2---:R2:W-:Y:S01]  /*5c50*/  STS.U8 [R180+UR11+0x8000], R189 ;  /* 0x008000bdb4007988 */ /* 0x0045e2000800000b */
[----:B------:R-:W-:Y:S01]  /*5c60*/  PRMT R214, RZ, 0x7610, R214 ;  /* 0x00007610ffd67816 */ /* 0x000fe200000000d6 */
[----:B--2---:R-:W-:-:S05]  /*5c70*/  @P1 IMAD.MOV.U32 R189, RZ, RZ, R149 ;  /* 0x000000ffffbd1224 */ /* 0x004fca00078e0095 */
[----:B------:R2:W5:Y:S01]  /*5c80*/  @P1 LDG.E.U8 R212, desc[UR24][R188.64] ;  /* 0x00000018bcd41981 */ /* 0x000562000c1e1100 */
[----:B------:R-:W-:Y:S01]  /*5c90*/  PRMT R216, RZ, 0x7610, R216 ;  /* 0x00007610ffd87816 */ /* 0x000fe200000000d8 */
[----:B--2---:R-:W-:Y:S02]  /*5ca0*/  @P1 IMAD.MOV.U32 R188, RZ, RZ, R146 ;  /* 0x000000ffffbc1224 */ /* 0x004fe400078e0092 */
[----:B------:R-:W-:-:S05]  /*5cb0*/  @P1 IMAD.MOV.U32 R189, RZ, RZ, R151 ;  /* 0x000000ffffbd1224 */ /* 0x000fca00078e0097 */
[----:B------:R2:W4:Y:S04]  /*5cc0*/  @P1 LDG.E.U8 R214, desc[UR24][R188.64] ;  /* 0x00000018bcd61981 */ /* 0x000528000c1e1100 */
[----:B------:R0:W-:Y:S01]  /*5cd0*/  STS.U8 [R180+UR11+0x8400], R218 ;  /* 0x008400dab4007988 */ /* 0x0001e2000800000b */
[----:B--2---:R-:W-:Y:S02]  /*5ce0*/  @P1 IMAD.MOV.U32 R188, RZ, RZ, R148 ;  /* 0x000000ffffbc1224 */ /* 0x004fe400078e0094 */
[----:B------:R-:W-:Y:S01]  /*5cf0*/  @P1 IMAD.MOV.U32 R189, RZ, RZ, R153 ;  /* 0x000000ffffbd1224 */ /* 0x000fe200078e0099 */
[----:B0-----:R-:W-:-:S04]  /*5d00*/  PRMT R218, RZ, 0x7610, R218 ;  /* 0x00007610ffda7816 */ /* 0x001fc800000000da */
[----:B------:R0:W2:Y:S04]  /*5d10*/  @P1 LDG.E.U8 R216, desc[UR24][R188.64] ;  /* 0x00000018bcd81981 */ /* 0x0000a8000c1e1100 */
[----:B------:R1:W-:Y:S01]  /*5d20*/  STS.U8 [R180+UR11+0x8800], R220 ;  /* 0x008800dcb4007988 */ /* 0x0003e2000800000b */
[----:B0-----:R-:W-:Y:S02]  /*5d30*/  @P1 IMAD.MOV.U32 R188, RZ, RZ, R150 ;  /* 0x000000ffffbc1224 */ /* 0x001fe400078e0096 */
[----:B------:R-:W-:Y:S01]  /*5d40*/  @P1 IMAD.MOV.U32 R189, RZ, RZ, R155 ;  /* 0x000000ffffbd1224 */ /* 0x000fe200078e009b */
[----:B-1----:R-:W-:-:S04]  /*5d50*/  PRMT R220, RZ, 0x7610, R220 ;  /* 0x00007610ffdc7816 */ /* 0x002fc800000000dc */
[----:B------:R0:W2:Y:S01]  /*5d60*/  @P1 LDG.E.U8 R218, desc[UR24][R188.64] ;  /* 0x00000018bcda1981 */ /* 0x0000a2000c1e1100 */
[----:B------:R-:W-:-:S03]  /*5d70*/  LOP3.LUT R182, R180, 0x20, RZ, 0x3c, !PT ;  /* 0x00000020b4b67812 */ /* 0x000fc600078e3cff */
[----:B------:R1:W-:Y:S01]  /*5d80*/  STS.U8 [R180+UR11+0x8c00], R222 ;  /* 0x008c00deb4007988 */ /* 0x0003e2000800000b */
[----:B0-----:R-:W-:Y:S02]  /*5d90*/  @P1 IMAD.MOV.U32 R188, RZ, RZ, R152 ;  /* 0x000000ffffbc1224 */ /* 0x001fe400078e0098 */
[----:B------:R-:W-:Y:S01]  /*5da0*/  @P1 IMAD.MOV.U32 R189, RZ, RZ, R157 ;  /* 0x000000ffffbd1224 */ /* 0x000fe200078e009d */
[----:B-1----:R-:W-:-:S04]  /*5db0*/  PRMT R222, RZ, 0x7610, R222 ;  /* 0x00007610ffde7816 */ /* 0x002fc800000000de */
[----:B------:R0:W2:Y:S04]  /*5dc0*/  @P1 LDG.E.U8 R220, desc[UR24][R188.64] ;  /* 0x00000018bcdc1981 */ /* 0x0000a8000c1e1100 */
        /* <DEDUP_REMOVED lines=13> */
[----:B------:R0:W-:Y:S01]  /*5ea0*/  STS.U8 [R182+UR11+0x8d00], R228 ;  /* 0x008d00e4b6007988 */ /* 0x0001e2000800000b */
[----:B-1----:R-:W-:-:S03]  /*5eb0*/  LOP3.LUT R184, R180, 0x40, RZ, 0x3c, !PT ;  /* 0x00000040b4b87812 */ /* 0x002fc600078e3cff */
[----:B------:R1:W2:Y:S01]  /*5ec0*/  @P1 LDG.E.U8 R226, desc[UR24][R188.64] ;  /* 0x00000018bce21981 */ /* 0x0002a2000c1e1100 */
[----:B0-----:R-:W-:Y:S01]  /*5ed0*/  PRMT R228, RZ, 0x7610, R228 ;  /* 0x00007610ffe47816 */ /* 0x001fe200000000e4 */
[----:B-1----:R-:W-:Y:S02]  /*5ee0*/  @P1 IMAD.MOV.U32 R188, RZ, RZ, R160 ;  /* 0x000000ffffbc1224 */ /* 0x002fe400078e00a0 */
[----:B------:R-:W-:Y:S01]  /*5ef0*/  @P1 IMAD.MOV.U32 R189, RZ, RZ, R165 ;  /* 0x000000ffffbd1224 */ /* 0x000fe200078e00a5 */
[----:B------:R0:W-:Y:S04]  /*5f00*/  STS.U8 [R184+UR11+0x8600], R230 ;  /* 0x008600e6b8007988 */ /* 0x0001e8000800000b */
[----:B------:R1:W2:Y:S01]  /*5f10*/  @P1 LDG.E.U8 R228, desc[UR24][R188.64] ;  /* 0x00000018bce41981 */ /* 0x0002a2000c1e1100 */
[----:B0-----:R-:W-:Y:S01]  /*5f20*/  PRMT R230, RZ, 0x7610, R230 ;  /* 0x00007610ffe67816 */ /* 0x001fe200000000e6 */
[----:B-1----:R-:W-:-:S02]  /*5f30*/  @P1 IMAD.MOV.U32 R188, RZ, RZ, R162 ;  /* 0x000000ffffbc1224 */ /* 0x002fc400078e00a2 */
[----:B------:R-:W-:Y:S01]  /*5f40*/  @P1 IMAD.MOV.U32 R189, RZ, RZ, R167 ;  /* 0x000000ffffbd1224 */ /* 0x000fe200078e00a7 */
[----:B------:R0:W-:Y:S04]  /*5f50*/  STS.U8 [R184+UR11+0x8a00], R232 ;  /* 0x008a00e8b8007988 */ /* 0x0001e8000800000b */
[----:B------:R1:W2:Y:S01]  /*5f60*/  @P1 LDG.E.U8 R230, desc[UR24][R188.64] ;  /* 0x00000018bce61981 */ /* 0x0002a2000c1e1100 */
[----:B0-----:R-:W-:Y:S01]  /*5f70*/  PRMT R232, RZ, 0x7610, R232 ;  /* 0x00007610ffe87816 */ /* 0x001fe200000000e8 */
[----:B-1----:R-:W-:Y:S02]  /*5f80*/  @P1 IMAD.MOV.U32 R188, RZ, RZ, R164 ;  /* 0x000000ffffbc1224 */ /* 0x002fe400078e00a4 */
[----:B------:R-:W-:Y:S01]  /*5f90*/  @P1 IMAD.MOV.U32 R189, RZ, RZ, R169 ;  /* 0x000000ffffbd1224 */ /* 0x000fe200078e00a9 */
[----:B------:R0:W-:Y:S04]  /*5fa0*/  STS.U8 [R184+UR11+0x8200], R186 ;  /* 0x008200bab8007988 */ /* 0x0001e8000800000b */
[----:B------:R1:W-:Y:S04]  /*5fb0*/  STS.U8 [R184+UR11+0x8e00], R234 ;  /* 0x008e00eab8007988 */ /* 0x0003e8000800000b */
[----:B------:R3:W2:Y:S01]  /*5fc0*/  @P1 LDG.E.U8 R232, desc[UR24][R188.64] ;  /* 0x00000018bce81981 */ /* 0x0006a2000c1e1100 */
[----:B0-----:R-:W-:-:S02]  /*5fd0*/  LOP3.LUT R186, R180, 0x60, RZ, 0x3c, !PT ;  /* 0x00000060b4ba7812 */ /* 0x001fc400078e3cff */
[----:B-1----:R-:W-:Y:S01]  /*5fe0*/  PRMT R234, RZ, 0x7610, R234 ;  /* 0x00007610ffea7816 */ /* 0x002fe200000000ea */
[----:B---3--:R-:W-:Y:S02]  /*5ff0*/  @P1 IMAD.MOV.U32 R188, RZ, RZ, R166 ;  /* 0x000000ffffbc1224 */ /* 0x008fe400078e00a6 */
[----:B------:R-:W-:Y:S01]  /*6000*/  @P1 IMAD.MOV.U32 R189, RZ, RZ, R171 ;  /* 0x000000ffffbd1224 */ /* 0x000fe200078e00ab */
[----:B------:R0:W-:Y:S04]  /*6010*/  STS.U8 [R186+UR11+0x8300], R236 ;  /* 0x008300ecba007988 */ /* 0x0001e8000800000b */
[----:B------:R1:W3:Y:S01]  /*6020*/  @P1 LDG.E.U8 R234, desc[UR24][R188.64] ;  /* 0x00000018bcea1981 */ /* 0x0002e2000c1e1100 */
[----:B0-----:R-:W-:Y:S01]  /*6030*/  PRMT R236, RZ, 0x7610, R236 ;  /* 0x00007610ffec7816 */ /* 0x001fe200000000ec */
[----:B-1----:R-:W-:-:S02]  /*6040*/  @P1 IMAD.MOV.U32 R188, RZ, RZ, R168 ;  /* 0x000000ffffbc1224 */ /* 0x002fc400078e00a8 */
[----:B------:R-:W-:Y:S01]  /*6050*/  @P1 IMAD.MOV.U32 R189, RZ, RZ, R173 ;  /* 0x000000ffffbd1224 */ /* 0x000fe200078e00ad */
[----:B------:R0:W-:Y:S04]  /*6060*/  STS.U8 [R186+UR11+0x8700], R238 ;  /* 0x008700eeba007988 */ /* 0x0001e8000800000b */
[----:B------:R1:W3:Y:S01]  /*6070*/  @P1 LDG.E.U8 R236, desc[UR24][R188.64] ;  /* 0x00000018bcec1981 */ /* 0x0002e2000c1e1100 */
[----:B0-----:R-:W-:Y:S01]  /*6080*/  PRMT R238, RZ, 0x7610, R238 ;  /* 0x00007610ffee7816 */ /* 0x001fe200000000ee */
[----:B-1----:R-:W-:Y:S02]  /*6090*/  @P1 IMAD.MOV.U32 R188, RZ, RZ, R170 ;  /* 0x000000ffffbc1224 */ /* 0x002fe400078e00aa */
        /* <DEDUP_REMOVED lines=16> */
[----:B------:R0:W-:Y:S01]  /*61a0*/  STS.U8 [R180+UR11], R250 ;  /* 0x000000fab4007988 */ /* 0x0001e2000800000b */
[----:B------:R-:W-:Y:S02]  /*61b0*/  PRMT R207, RZ, 0x7610, R207 ;  /* 0x00007610ffcf7816 */ /* 0x000fe400000000cf */
[----:B------:R-:W-:Y:S01]  /*61c0*/  PRMT R209, RZ, 0x7610, R209 ;  /* 0x00007610ffd17816 */ /* 0x000fe200000000d1 */
[----:B------:R1:W3:Y:S01]  /*61d0*/  @P1 LDG.E.U8 R252, desc[UR24][R188.64] ;  /* 0x00000018bcfc1981 */ /* 0x0002e2000c1e1100 */
[----:B------:R-:W-:Y:S02]  /*61e0*/  PRMT R215, RZ, 0x7610, R215 ;  /* 0x00007610ffd77816 */ /* 0x000fe400000000d7 */
[----:B------:R-:W-:Y:S01]  /*61f0*/  PRMT R217, RZ, 0x7610, R217 ;  /* 0x00007610ffd97816 */ /* 0x000fe200000000d9 */
[----:B------:R-:W3:Y:S01]  /*6200*/  @P1 LDG.E.U8 R207, desc[UR24][R68.64] ;  /* 0x0000001844cf1981 */ /* 0x000ee2000c1e1100 */
[----:B0-----:R-:W-:-:S03]  /*6210*/  PRMT R250, RZ, 0x7610, R250 ;  /* 0x00007610fffa7816 */ /* 0x001fc600000000fa */
[----:B------:R-:W3:Y:S01]  /*6220*/  @P1 LDG.E.U8 R209, desc[UR24][R70.64] ;  /* 0x0000001846d11981 */ /* 0x000ee2000c1e1100 */
[----:B-1----:R-:W-:Y:S02]  /*6230*/  @P1 IMAD.MOV.U32 R188, RZ, RZ, R178 ;  /* 0x000000ffffbc1224 */ /* 0x002fe400078e00b2 */
[----:B------:R-:W-:Y:S01]  /*6240*/  @P1 IMAD.MOV.U32 R189, RZ, RZ, R185 ;  /* 0x000000ffffbd1224 */ /* 0x000fe200078e00b9 */
[----:B------:R-:W3:Y:S04]  /*6250*/  @P1 LDG.E.U8 R215, desc[UR24][R82.64] ;  /* 0x0000001852d71981 */ /* 0x000ee8000c1e1100 */
[----:B------:R-:W3:Y:S04]  /*6260*/  @P1 LDG.E.U8 R217, desc[UR24][R84.64] ;  /* 0x0000001854d91981 */ /* 0x000ee8000c1e1100 */
[----:B------:R-:W3:Y:S04]  /*6270*/  @P1 LDG.E.U8 R250, desc[UR24][R188.64] ;  /* 0x00000018bcfa1981 */ /* 0x000ee8000c1e1100 */
[----:B------:R0:W-:Y:S04]  /*6280*/  STS.U8 [R180+UR11+0x100], R248 ;  /* 0x000100f8b4007988 */ /* 0x0001e8000800000b */
        /* <DEDUP_REMOVED lines=36> */
[----:B----4-:R0:W-:Y:S04]  /*64d0*/  STS.U8 [R180+UR11+0x2a00], R206 ;  /* 0x002a00ceb4007988 */ /* 0x0101e8000800000b */
[----:B------:R0:W-:Y:S04]  /*64e0*/  STS.U8 [R180+UR11+0x2b00], R208 ;  /* 0x002b00d0b4007988 */ /* 0x0001e8000800000b */
[----:B------:R0:W-:Y:S04]  /*64f0*/  STS.U8 [R180+UR11+0x2c00], R210 ;  /* 0x002c00d2b4007988 */ /* 0x0001e8000800000b */
[----:B-----5:R0:W-:Y:S04]  /*6500*/  STS.U8 [R180+UR11+0x2d00], R212 ;  /* 0x002d00d4b4007988 */ /* 0x0201e8000800000b */
[----:B------:R0:W-:Y:S04]  /*6510*/  STS.U8 [R180+UR11+0x2e00], R214 ;  /* 0x002e00d6b4007988 */ /* 0x0001e8000800000b */
[----:B--2---:R0:W-:Y:S04]  /*6520*/  STS.U8 [R180+UR11+0x2f00], R216 ;  /* 0x002f00d8b4007988 */ /* 0x0041e8000800000b */
        /* <DEDUP_REMOVED lines=8> */
[----:B---3--:R0:W-:Y:S04]  /*65b0*/  STS.U8 [R180+UR11+0x3800], R234 ;  /* 0x003800eab4007988 */ /* 0x0081e8000800000b */
[----:B------:R0:W-:Y:S01]  /*65c0*/  STS.U8 [R180+UR11+0x3900], R236 ;  /* 0x003900ecb4007988 */ /* 0x0001e2000800000b */
[----:B------:R-:W-:-:S03]  /*65d0*/  ISETP.NE.U32.AND P0, PT, RZ, UR7, PT ;  /* 0x00000007ff007c0c */ /* 0x000fc6000bf05070 */
[----:B------:R0:W-:Y:S01]  /*65e0*/  STS.U8 [R180+UR11+0x3a00], R238 ;  /* 0x003a00eeb4007988 */ /* 0x0001e2000800000b */
[----:B------:R-:W-:-:S03]  /*65f0*/  ISETP.LT.OR P1, PT, R3, 0x20, P0 ;  /* 0x000000200300780c */ /* 0x000fc60000721670 */
[----:B------:R0:W-:Y:S04]  /*6600*/  STS.U8 [R180+UR11+0x3b00], R240 ;  /* 0x003b00f0b4007988 */ /* 0x0001e8000800000b */
[----:B------:R0:W-:Y:S04]  /*6610*/  STS.U8 [R180+UR11+0x3c00], R244 ;  /* 0x003c00f4b4007988 */ /* 0x0001e8000800000b */
[----:B------:R0:W-:Y:S04]  /*6620*/  STS.U8 [R180+UR11+0x3d00], R252 ;  /* 0x003d00fcb4007988 */ /* 0x0001e8000800000b */
[----:B------:R0:W-:Y:S04]  /*6630*/  STS.U8 [R180+UR11+0xd00], R207 ;  /* 0x000d00cfb4007988 */ /* 0x0001e8000800000b */
[----:B------:R0:W-:Y:S04]  /*6640*/  STS.U8 [R180+UR11+0xe00], R209 ;  /* 0x000e00d1b4007988 */ /* 0x0001e8000800000b */
[----:B------:R0:W-:Y:S04]  /*6650*/  STS.U8 [R180+UR11+0x1100], R215 ;  /* 0x001100d7b4007988 */ /* 0x0001e8000800000b */
[----:B------:R0:W-:Y:S04]  /*6660*/  STS.U8 [R180+UR11+0x1200], R217 ;  /* 0x001200d9b4007988 */ /* 0x0001e8000800000b */
[----:B------:R0:W-:Y:S01]  /*6670*/  STS.U8 [R180+UR11+0x3e00], R250 ;  /* 0x003e00fab4007988 */ /* 0x0001e2000800000b */
[----:B------:R1:W-:Y:S06]  /*6680*/  MEMBAR.ALL.CTA ;  /* 0x0000000000007992 */ /* 0x0003ec0000008000 */
[----:B-1----:R-:W1:Y:S02]  /*6690*/  FENCE.VIEW.ASYNC.S ;  /* 0x00000000000073c6 */ /* 0x002e640000000000 */
[----:B-1----:R-:W-:Y:S01]  /*66a0*/  BAR.SYNC.DEFER_BLOCKING 0x0 ;  /* 0x0000000000007b1d */ /* 0x002fe20000010000 */
[----:B------:R-:W-:-:S05]  /*66b0*/  ISETP.GE.AND P3, PT, R3, 0x40, PT ;  /* 0x000000400300780c */ /* 0x000fca0003f66270 */
[----:B------:R-:W-:Y:S08]  /*66c0*/  @P1 BRA `(.L_x_6) ;  /* 0x00000000005c1947 */ /* 0x000ff00003800000 */
[----:B------:R-:W-:Y:S02]  /*66d0*/  UIADD3 UR4, UPT, UPT, UR11, 0x8000, URZ ;  /* 0x000080000b047890 */ /* 0x000fe4000fffe0ff */
[----:B------:R-:W-:Y:S02]  /*66e0*/  USHF.R.U32.HI UR6, URZ, 0x4, UR11 ;  /* 0x00000004ff067899 */ /* 0x000fe4000801160b */
[----:B------:R-:W-:Y:S02]  /*66f0*/  USHF.R.U32.HI UR4, URZ, 0x4, UR4 ;  /* 0x00000004ff047899 */ /* 0x000fe40008011604 */
[----:B------:R-:W-:Y:S01]  /*6700*/  USGXT.U32 UR6, UR6, 0xe ;  /* 0x0000000e0606789a */ /* 0x000fe20008000000 */
[----:B------:R-:W-:Y:S01]  /*6710*/  UMOV UR12, 0xfffffe00 ;  /* 0xfffffe00000c7882 */ /* 0x000fe20000000000 */
[----:B------:R-:W-:Y:S01]  /*6720*/  UMOV UR13, 0x3fffbfef ;  /* 0x3fffbfef000d7882 */ /* 0x000fe20000000000 */
[----:B------:R-:W-:Y:S01]  /*6730*/  UMOV UR7, URZ ;  /* 0x000000ff00077c82 */ /* 0x000fe20008000000 */
[----:B------:R-:W-:-:S02]  /*6740*/  USGXT.U32 UR8, UR4, 0xe ;  /* 0x0000000e0408789a */ /* 0x000fc40008000000 */
[----:B------:R-:W-:Y:S02]  /*6750*/  UIADD3 UR14, UPT, UPT, UR10, 0x100, URZ ;  /* 0x000001000a0e7890 */ /* 0x000fe4000fffe0ff */
[----:B------:R-:W-:Y:S01]  /*6760*/  UIADD3.64 UR12, UPT, UPT, UR6, -UR12, URZ ;  /* 0x8000000c060c7297 */ /* 0x000fe2000fffe0ff */
[----:B------:R-:W-:Y:S01]  /*6770*/  UMOV UR18, 0x0 ;  /* 0x0000000000127882 */ /* 0x000fe20000000000 */
[----:B------:R-:W-:Y:S01]  /*6780*/  UMOV UR19, 0x8408490 ;  /* 0x0840849000137882 */ /* 0x000fe20000000000 */
[----:B------:R-:W-:Y:S01]  /*6790*/  UMOV UR4, UR16 ;  /* 0x0000001000047c82 */ /* 0x000fe20008000000 */
[----:B------:R-:W-:Y:S01]  /*67a0*/  UMOV UR5, URZ ;  /* 0x000000ff00057c82 */ /* 0x000fe20008000000 */
[----:B------:R-:W-:Y:S01]  /*67b0*/  UMOV UR7, 0xc0004010 ;  /* 0xc000401000077882 */ /* 0x000fe20000000000 */
[----:B------:R-:W-:Y:S01]  /*67c0*/  UMOV UR9, 0x40004040 ;  /* 0x4000404000097882 */ /* 0x000fe20000000000 */
[----:B------:R-:W-:Y:S01]  /*67d0*/  UMOV UR22, 0x0 ;  /* 0x0000000000167882 */ /* 0x000fe20000000000 */
[----:B------:R-:W-:Y:S01]  /*67e0*/  UMOV UR23, 0x8408490 ;  /* 0x0840849000177882 */ /* 0x000fe20000000000 */
[----:B------:R-:W-:Y:S01]  /*67f0*/  UMOV UR4, UR4 ;  /* 0x0000000400047c82 */ /* 0x000fe20008000000 */
[----:B------:R1:W-:Y:S01]  /*6800*/  UTCQMMA gdesc[UR8], gdesc[UR6], tmem[UR10], tmem[UR18], idesc[UR19], !UPT ;  /* 0x00ff1206080075ea */ /* 0x0003e2000f80030a */
[----:B------:R1:W-:Y:S01]  /*6810*/  UTCQMMA gdesc[UR8], gdesc[UR12], tmem[UR14], tmem[UR22], idesc[UR23], !UPT ;  /* 0x00ff160c080075ea */ /* 0x0003e2000f80030e */
[----:B------:R1:W-:Y:S01]  /*6820*/  UTCBAR [UR4], URZ ;  /* 0x000000ff040073e9 */ /* 0x0003e200080000ff */
[----:B------:R-:W-:Y:S01]  /*6830*/  NOP ;  /* 0x0000000000007918 */ /* 0x000fe20000000000 */
.L_x_6:
[----:B-1----:R-:W-:Y:S01]  /*6840*/  UMOV UR4, URZ ;  /* 0x000000ff00047c82 */ /* 0x002fe20008000000 */
[----:B------:R-:W-:Y:S05]  /*6850*/  @!P3 BRA `(.L_x_7) ;  /* 0x0000002400d4b947 */ /* 0x000fea0003800000 */
[----:B0-----:R-:W-:Y:S01]  /*6860*/  IMAD.SHL.U32 R187, R124, 0x20, RZ ;  /* 0x000000207cbb7824 */ /* 0x001fe200078e00ff */
[----:B------:R-:W-:Y:S01]  /*6870*/  SHF.R.S32.HI R124, RZ, 0x1f, R3 ;  /* 0x0000001fff7c7819 */ /* 0x000fe20000011403 */
[----:B------:R-:W-:Y:S01]  /*6880*/  UIADD3 UR5, UPT, UPT, UR11, 0x4000, URZ ;  /* 0x000040000b057890 */ /* 0x000fe2000fffe0ff */
[----:B------:R-:W-:Y:S01]  /*6890*/  IMAD.SHL.U32 R189, R125, 0x20, RZ ;  /* 0x000000207dbd7824 */ /* 0x000fe200078e00ff */
[----:B------:R-:W-:Y:S01]  /*68a0*/  UIADD3 UR4, UPT, UPT, UR11, 0x9000, URZ ;  /* 0x000090000b047890 */ /* 0x000fe2000fffe0ff */
[----:B------:R-:W-:Y:S01]  /*68b0*/  LEA.HI R124, R124, R3, RZ, 0x5 ;  /* 0x000000037c7c7211 */ /* 0x000fe200078f28ff */
[----:B------:R-:W-:Y:S01]  /*68c0*/  USHF.R.U32.HI UR5, URZ, 0x4, UR5 ;  /* 0x00000004ff057899 */ /* 0x000fe20008011605 */
[----:B------:R-:W-:Y:S01]  /*68d0*/  VIADD R188, R192, 0xffffffe0 ;  /* 0xffffffe0c0bc7836 */ /* 0x000fe20000000000 */
[----:B------:R-:W-:Y:S01]  /*68e0*/  USHF.R.U32.HI UR4, URZ, 0x4, UR4 ;  /* 0x00000004ff047899 */ /* 0x000fe20008011604 */
[----:B------:R-:W-:Y:S01]  /*68f0*/  SHF.R.S32.HI R124, RZ, 0x5, R124 ;  /* 0x00000005ff7c7819 */ /* 0x000fe2000001147c */
[----:B------:R-:W-:Y:S01]  /*6900*/  USGXT.U32 UR6, UR5, 0xe ;  /* 0x0000000e0506789a */ /* 0x000fe20008000000 */
[----:B------:R-:W-:Y:S01]  /*6910*/  IMAD.MOV.U32 R125, RZ, RZ, RZ ;  /* 0x000000ffff7d7224 */ /* 0x000fe200078e00ff */
[----:B------:R-:W-:Y:S01]  /*6920*/  SHF.R.S32.HI R192, RZ, 0x1f, R187 ;  /* 0x0000001fffc07819 */ /* 0x000fe200000114bb */
[----:B------:R-:W-:Y:S01]  /*6930*/  UMOV UR14, 0xfffffe00 ;  /* 0xfffffe00000e7882 */ /* 0x000fe20000000000 */
[----:B------:R-:W-:Y:S01]  /*6940*/  VIMNMX R124, PT, PT, R124, 0x2, !PT ;  /* 0x000000027c7c7848 */ /* 0x000fe20007fe0100 */
[----:B------:R-:W-:Y:S01]  /*6950*/  UMOV UR15, 0x3fffbfef ;  /* 0x3fffbfef000f7882 */ /* 0x000fe20000000000 */
[----:B------:R-:W-:Y:S01]  /*6960*/  SHF.R.S32.HI R194, RZ, 0x1f, R189 ;  /* 0x0000001fffc27819 */ /* 0x000fe200000114bd */
[----:B------:R-:W-:Y:S01]  /*6970*/  UMOV UR7, URZ ;  /* 0x000000ff00077c82 */ /* 0x000fe20008000000 */
[----:B------:R-:W-:Y:S01]  /*6980*/  UMOV UR21, UR16 ;  /* 0x0000001000157c82 */ /* 0x000fe20008000000 */
[----:B------:R-:W-:Y:S01]  /*6990*/  VIADD R191, R124, 0xffffffff ;  /* 0xffffffff7cbf7836 */ /* 0x000fe20000000000 */
[----:B------:R-:W-:-:S02]  /*69a0*/  USGXT.U32 UR12, UR4, 0xe ;  /* 0x0000000e040c789a */ /* 0x000fc40008000000 */
[----:B------:R-:W-:Y:S01]  /*69b0*/  UIADD3.64 UR14, UPT, UPT, UR6, -UR14, URZ ;  /* 0x8000000e060e7297 */ /* 0x000fe2000fffe0ff */
[----:B------:R-:W-:Y:S01]  /*69c0*/  UMOV UR22, 0x1 ;  /* 0x0000000100167882 */ /* 0x000fe20000000000 */
[----:B------:R-:W-:Y:S01]  /*69d0*/  UMOV UR5, URZ ;  /* 0x000000ff00057c82 */ /* 0x000fe20008000000 */
[----:B------:R-:W-:-:S09]  /*69e0*/  UMOV UR13, 0x40004040 ;  /* 0x40004040000d7882 */ /* 0x000fd20000000000 */
.L_x_10:
[----:B------:R-:W-:Y:S01]  /*69f0*/  IADD3 R176, P4, PT, R189, R176, RZ ;  /* 0x000000b0bdb07210 */ /* 0x000fe20007f9e0ff */
[----:B------:R-:W-:Y:S01]  /*6a00*/  IMAD.U32 R125, R125, -0x80000000, RZ ;  /* 0x800000007d7d7824 */ /* 0x000fe200078e00ff */
[C---:B------:R-:W-:Y:S02]  /*6a10*/  IADD3 R38, P5, PT, R189.reuse, R38, RZ ;  /* 0x00000026bd267210 */ /* 0x040fe40007fbe0ff */
[C---:B------:R-:W-:Y:S01]  /*6a20*/  IADD3 R178, P1, PT, R189.reuse, R178, RZ ;  /* 0x000000b2bdb27210 */ /* 0x040fe20007f3e0ff */
[C---:B------:R-:W-:Y:S01]  /*6a30*/  IMAD.X R183, R194.reuse, 0x1, R183, P4 ;  /* 0x00000001c2b77824 */ /* 0x040fe200020e06b7 */
        /* <DEDUP_REMOVED lines=102> */
[----:B------:R-:W0:Y:S01]  /*70a0*/  SYNCS.PHASECHK.TRANS64.TRYWAIT P4, [UR21], R125 ;  /* 0x0000007dff0075a7 */ /* 0x000e220008081115 */
        /* <DEDUP_REMOVED lines=16> */
[----:B------:R-:W-:Y:S01]  /*71b0*/  IADD3 R42, P1, PT, R189, R42, RZ ;  /* 0x0000002abd2a7210 */ /* 0x000fe20007f3e0ff */
[C---:B------:R-:W-:Y:S01]  /*71c0*/  IMAD.X R51, R194.reuse, 0x1, R51, P3 ;  /* 0x00000001c2337824 */ /* 0x040fe200018e0633 */
[----:B------:R-:W-:Y:S01]  /*71d0*/  IADD3 R26, P5, PT, R187, R26, RZ ;  /* 0x0000001abb1a7210 */ /* 0x000fe20007fbe0ff */
[C---:B------:R-:W-:Y:S01]  /*71e0*/  IMAD.X R49, R194.reuse, 0x1, R49, P6 ;  /* 0x00000001c2317824 */ /* 0x040fe200030e0631 */
[----:B------:R-:W-:Y:S01]  /*71f0*/  IADD3 R36, P3, PT, R189, R36, RZ ;  /* 0x00000024bd247210 */ /* 0x000fe20007f7e0ff */
[----:B------:R-:W-:Y:S01]  /*7200*/  IMAD.X R45, R194, 0x1, R45, P1 ;  /* 0x00000001c22d7824 */ /* 0x000fe200008e062d */
[C---:B------:R-:W-:Y:S01]  /*7210*/  IADD3 R34, P6, PT, R187.reuse, R34, RZ ;  /* 0x00000022bb227210 */ /* 0x040fe20007fde0ff */
[----:B------:R-:W-:Y:S01]  /*7220*/  IMAD.X R29, R192, 0x1, R29, P5 ;  /* 0x00000001c01d7824 */ /* 0x000fe200028e061d */
[C---:B------:R-:W-:Y:S01]  /*7230*/  IADD3 R18, P1, PT, R187.reuse, R18, RZ ;  /* 0x00000012bb127210 */ /* 0x040fe20007f3e0ff */
[----:B------:R-:W-:Y:S01]  /*7240*/  IMAD.X R39, R194, 0x1, R39, P3 ;  /* 0x00000001c2277824 */ /* 0x000fe200018e0627 */
        /* <DEDUP_REMOVED lines=26> */
[-C--:B------:R-:W-:Y:S01]  /*73f0*/  ISETP.GE.AND P3, PT, R5, R188.reuse, PT ;  /* 0x000000bc0500720c */ /* 0x080fe20003f66270 */
[----:B------:R-:W-:Y:S01]  /*7400*/  IMAD.X R15, R192, 0x1, R15, P1 ;  /* 0x00000001c00f7824 */ /* 0x000fe200008e060f */
[----:B------:R-:W-:Y:S01]  /*7410*/  ISETP.GE.AND P6, PT, R64, R188, PT ;  /* 0x000000bc4000720c */ /* 0x000fe20003fc6270 */
[----:B------:R-:W-:Y:S01]  /*7420*/  IMAD.X R7, R192, 0x1, R7, P5 ;  /* 0x00000001c0077824 */ /* 0x000fe200028e0607 */
[----:B------:R-:W-:Y:S01]  /*7430*/  PRMT R206, RZ, 0x7610, R206 ;  /* 0x00007610ffce7816 */ /* 0x000fe200000000ce */
[----:B0-----:R-:W-:Y:S10]  /*7440*/  @!P4 BRA `(.L_x_8) ;  /* 0x000000cc00b0c947 */ /* 0x001ff40003800000 */
.L_x_16:
[----:B------:R-:W-:Y:S02]  /*7450*/  @!P3 IMAD.MOV.U32 R124, RZ, RZ, R4 ;  /* 0x000000ffff7cb224 */ /* 0x000fe400078e0004 */
[----:B------:R-:W-:-:S05]  /*7460*/  @!P3 IMAD.MOV.U32 R125, RZ, RZ, R7 ;  /* 0x000000ffff7db224 */ /* 0x000fca00078e0007 */
[----:B------:R0:W2:Y:S01]  /*7470*/  @!P3 LDG.E.U8 R206, desc[UR24][R124.64] ;  /* 0x000000187cceb981 */ /* 0x0000a2000c1e1100 */
[-C--:B------:R-:W-:Y:S02]  /*7480*/  ISETP.GE.AND P3, PT, R66, R188.reuse, PT ;  /* 0x000000bc4200720c */ /* 0x080fe40003f66270 */
[----:B------:R-:W-:Y:S02]  /*7490*/  PRMT R208, RZ, 0x7610, R208 ;  /* 0x00007610ffd07816 */ /* 0x000fe400000000d0 */
[-C--:B------:R-:W-:Y:S01]  /*74a0*/  ISETP.GE.AND P4, PT, R67, R188.reuse, PT ;  /* 0x000000bc4300720c */ /* 0x080fe20003f86270 */
[----:B0-----:R-:W-:Y:S02]  /*74b0*/  @!P6 IMAD.MOV.U32 R124, RZ, RZ, R6 ;  /* 0x000000ffff7ce224 */ /* 0x001fe400078e0006 */
[----:B------:R-:W-:Y:S01]  /*74c0*/  @!P6 IMAD.MOV.U32 R125, RZ, RZ, R9 ;  /* 0x000000ffff7de224 */ /* 0x000fe200078e0009 */
[----:B------:R-:W-:Y:S02]  /*74d0*/  PRMT R210, RZ, 0x7610, R210 ;  /* 0x00007610ffd27816 */ /* 0x000fe400000000d2 */
[----:B------:R-:W-:-:S02]  /*74e0*/  ISETP.GE.AND P1, PT, R72, R188, PT ;  /* 0x000000bc4800720c */ /* 0x000fc40003f26270 */
[----:B------:R0:W3:Y:S01]  /*74f0*/  @!P6 LDG.E.U8 R208, desc[UR24][R124.64] ;  /* 0x000000187cd0e981 */ /* 0x0000e2000c1e1100 */
[----:B------:R-:W-:Y:S01]  /*7500*/  PRMT R212, RZ, 0x7610, R212 ;  /* 0x00007610ffd47816 */ /* 0x000fe200000000d4 */
[----:B0-----:R-:W-:Y:S02]  /*7510*/  @!P3 IMAD.MOV.U32 R124, RZ, RZ, R8 ;  /* 0x000000ffff7cb224 */ /* 0x001fe400078e0008 */
[----:B------:R-:W-:-:S05]  /*7520*/  @!P3 IMAD.MOV.U32 R125, RZ, RZ, R11 ;  /* 0x000000ffff7db224 */ /* 0x000fca00078e000b */
[----:B------:R0:W4:Y:S01]  /*7530*/  @!P3 LDG.E.U8 R210, desc[UR24][R124.64] ;  /* 0x000000187cd2b981 */ /* 0x000122000c1e1100 */
[----:B------:R-:W-:Y:S02]  /*7540*/  ISETP.GE.AND P3, PT, R73, R188, PT ;  /* 0x000000bc4900720c */ /* 0x000fe40003f66270 */
[----:B------:R-:W-:Y:S01]  /*7550*/  PRMT R214, RZ, 0x7610, R214 ;  /* 0x00007610ffd67816 */ /* 0x000fe200000000d6 */
[----:B0-----:R-:W-:Y:S02]  /*7560*/  @!P4 IMAD.MOV.U32 R124, RZ, RZ, R10 ;  /* 0x000000ffff7cc224 */ /* 0x001fe400078e000a */
[----:B------:R-:W-:-:S05]  /*7570*/  @!P4 IMAD.MOV.U32 R125, RZ, RZ, R13 ;  /* 0x000000ffff7dc224 */ /* 0x000fca00078e000d */
[----:B------:R0:W5:Y:S01]  /*7580*/  @!P4 LDG.E.U8 R212, desc[UR24][R124.64] ;  /* 0x000000187cd4c981 */ /* 0x000162000c1e1100 */
[-C--:B------:R-:W-:Y:S02]  /*7590*/  ISETP.GE.AND P4, PT, R75, R188.reuse, PT ;  /* 0x000000bc4b00720c */ /* 0x080fe40003f86270 */
[----:B------:R-:W-:Y:S02]  /*75a0*/  PRMT R216, RZ, 0x7610, R216 ;  /* 0x00007610ffd87816 */ /* 0x000fe400000000d8 */
[----:B------:R-:W-:Y:S01]  /*75b0*/  ISETP.GE.AND P5, PT, R78, R188, PT ;  /* 0x000000bc4e00720c */ /* 0x000fe20003fa6270 */
[----:B0-----:R-:W-:Y:S02]  /*75c0*/  @!P1 IMAD.MOV.U32 R124, RZ, RZ, R12 ;  /* 0x000000ffff7c9224 */ /* 0x001fe400078e000c */
[----:B------:R-:W-:-:S05]  /*75d0*/  @!P1 IMAD.MOV.U32 R125, RZ, RZ, R15 ;  /* 0x000000ffff7d9224 */ /* 0x000fca00078e000f */
[----:B------:R0:W2:Y:S01]  /*75e0*/  @!P1 LDG.E.U8 R214, desc[UR24][R124.64] ;  /* 0x000000187cd69981 */ /* 0x0000a2000c1e1100 */
        /* <DEDUP_REMOVED lines=30> */
[----:B------:R-:W-:Y:S01]  /*77d0*/  PRMT R230, RZ, 0x7610, R230 ;  /* 0x00007610ffe67816 */ /* 0x000fe200000000e6 */
[----:B0-----:R-:W-:Y:S02]  /*77e0*/  @!P5 IMAD.MOV.U32 R124, RZ, RZ, R26 ;  /* 0x000000ffff7cd224 */ /* 0x001fe400078e001a */
[----:B------:R-:W-:-:S05]  /*77f0*/  @!P5 IMAD.MOV.U32 R125, RZ, RZ, R29 ;  /* 0x000000ffff7dd224 */ /* 0x000fca00078e001d */
[----:B------:R0:W2:Y:S01]  /*7800*/  @!P5 LDG.E.U8 R228, desc[UR24][R124.64] ;  /* 0x000000187ce4d981 */ /* 0x0000a2000c1e1100 */
[----:B------:R-:W-:Y:S01]  /*7810*/  PRMT R232, RZ, 0x7610, R232 ;  /* 0x00007610ffe87816 */ /* 0x000fe200000000e8 */
[----:B0-----:R-:W-:Y:S02]  /*7820*/  @!P1 IMAD.MOV.U32 R124, RZ, RZ, R28 ;  /* 0x000000ffff7c9224 */ /* 0x001fe400078e001c */
[----:B------:R-:W-:-:S05]  /*7830*/  @!P1 IMAD.MOV.U32 R125, RZ, RZ, R31 ;  /* 0x000000ffff7d9224 */ /* 0x000fca00078e001f */
[----:B------:R0:W2:Y:S01]  /*7840*/  @!P1 LDG.E.U8 R230, desc[UR24][R124.64] ;  /* 0x000000187ce69981 */ /* 0x0000a2000c1e1100 */
[----:B------:R-:W-:Y:S01]  /*7850*/  ISETP.GE.AND P1, PT, R95, R188, PT ;  /* 0x000000bc5f00720c */ /* 0x000fe20003f26270 */
[----:B0-----:R-:W-:Y:S02]  /*7860*/  @!P3 IMAD.MOV.U32 R124, RZ, RZ, R30 ;  /* 0x000000ffff7cb224 */ /* 0x001fe400078e001e */
[----:B------:R-:W-:-:S05]  /*7870*/  @!P3 IMAD.MOV.U32 R125, RZ, RZ, R33 ;  /* 0x000000ffff7db224 */ /* 0x000fca00078e0021 */
[----:B------:R0:W3:Y:S01]  /*7880*/  @!P3 LDG.E.U8 R232, desc[UR24][R124.64] ;  /* 0x000000187ce8b981 */ /* 0x0000e2000c1e1100 */
[-C--:B------:R-:W-:Y:S02]  /*7890*/  ISETP.GE.AND P3, PT, R97, R188.reuse, PT ;  /* 0x000000bc6100720c */ /* 0x080fe40003f66270 */
[----:B------:R-:W-:Y:S02]  /*78a0*/  PRMT R234, RZ, 0x7610, R234 ;  /* 0x00007610ffea7816 */ /* 0x000fe400000000ea */
[----:B------:R-:W-:Y:S02]  /*78b0*/  PRMT R236, RZ, 0x7610, R236 ;  /* 0x00007610ffec7816 */ /* 0x000fe400000000ec */
[----:B------:R-:W-:Y:S01]  /*78c0*/  ISETP.GE.AND P4, PT, R2, R188, PT ;  /* 0x000000bc0200720c */ /* 0x000fe20003f86270 */
[----:B0-----:R-:W-:Y:S02]  /*78d0*/  @!P1 IMAD.MOV.U32 R124, RZ, RZ, R32 ;  /* 0x000000ffff7c9224 */ /* 0x001fe400078e0020 */
[----:B------:R-:W-:-:S05]  /*78e0*/  @!P1 IMAD.MOV.U32 R125, RZ, RZ, R35 ;  /* 0x000000ffff7d9224 */ /* 0x000fca00078e0023 */
[----:B------:R0:W5:Y:S02]  /*78f0*/  @!P1 LDG.E.U8 R234, desc[UR24][R124.64] ;  /* 0x000000187cea9981 */ /* 0x000164000c1e1100 */
[----:B0-----:R-:W-:Y:S02]  /*7900*/  @!P3 IMAD.MOV.U32 R124, RZ, RZ, R34 ;  /* 0x000000ffff7cb224 */ /* 0x001fe400078e0022 */
[----:B------:R-:W-:-:S05]  /*7910*/  @!P3 IMAD.MOV.U32 R125, RZ, RZ, R37 ;  /* 0x000000ffff7db224 */ /* 0x000fca00078e0025 */
[----:B------:R0:W5:Y:S01]  /*7920*/  @!P3 LDG.E.U8 R236, desc[UR24][R124.64] ;  /* 0x000000187cecb981 */ /* 0x000162000c1e1100 */
[----:B------:R-:W-:Y:S01]  /*7930*/  PRMT R238, RZ, 0x7610, R238 ;  /* 0x00007610ffee7816 */ /* 0x000fe200000000ee */
[----:B------:R-:W-:Y:S01]  /*7940*/  BAR.SYNC.DEFER_BLOCKING 0x0 ;  /* 0x0000000000007b1d */ /* 0x000fe20000010000 */
[----:B------:R-:W-:Y:S01]  /*7950*/  PRMT R240, RZ, 0x7610, R240 ;  /* 0x00007610fff07816 */ /* 0x000fe200000000f0 */
[----:B0-----:R-:W-:Y:S02]  /*7960*/  @!P4 IMAD.MOV.U32 R124, RZ, RZ, R36 ;  /* 0x000000ffff7cc224 */ /* 0x001fe400078e0024 */
[----:B------:R-:W-:Y:S01]  /*7970*/  @!P4 IMAD.MOV.U32 R125, RZ, RZ, R39 ;  /* 0x000000ffff7dc224 */ /* 0x000fe200078e0027 */
[----:B------:R-:W-:Y:S02]  /*7980*/  PRMT R244, RZ, 0x7610, R244 ;  /* 0x00007610fff47816 */ /* 0x000fe400000000f4 */
[----:B------:R-:W-:Y:S02]  /*7990*/  PRMT R252, RZ, 0x7610, R252 ;  /* 0x00007610fffc7816 */ /* 0x000fe400000000fc */
[----:B------:R0:W5:Y:S02]  /*79a0*/  @!P4 LDG.E.U8 R238, desc[UR24][R124.64] ;  /* 0x000000187ceec981 */ /* 0x000164000c1e1100 */
[----:B0-----:R-:W-:-:S02]  /*79b0*/  @!P4 IMAD.MOV.U32 R124, RZ, RZ, R40 ;  /* 0x000000ffff7cc224 */ /* 0x001fc400078e0028 */
[----:B------:R-:W-:-:S05]  /*79c0*/  @!P4 IMAD.MOV.U32 R125, RZ, RZ, R43 ;  /* 0x000000ffff7dc224 */ /* 0x000fca00078e002b */
[----:B------:R0:W5:Y:S02]  /*79d0*/  @!P4 LDG.E.U8 R240, desc[UR24][R124.64] ;  /* 0x000000187cf0c981 */ /* 0x000164000c1e1100 */
[----:B0-----:R-:W-:Y:S02]  /*79e0*/  @!P4 IMAD.MOV.U32 R124, RZ, RZ, R42 ;  /* 0x000000ffff7cc224 */ /* 0x001fe400078e002a */
[----:B------:R-:W-:-:S05]  /*79f0*/  @!P4 IMAD.MOV.U32 R125, RZ, RZ, R45 ;  /* 0x000000ffff7dc224 */ /* 0x000fca00078e002d */
[----:B------:R0:W5:Y:S01]  /*7a00*/  @!P4 LDG.E.U8 R244, desc[UR24][R124.64] ;  /* 0x000000187cf4c981 */ /* 0x000162000c1e1100 */
[----:B------:R-:W-:Y:S01]  /*7a10*/  PRMT R250, RZ, 0x7610, R250 ;  /* 0x00007610fffa7816 */ /* 0x000fe200000000fa */
        /* <DEDUP_REMOVED lines=35> */
[----:B------:R-:W-:Y:S02]  /*7c50*/  PRMT R207, RZ, 0x7610, R207 ;  /* 0x00007610ffcf7816 */ /* 0x000fe400000000cf */
[----:B------:R-:W-:Y:S02]  /*7c60*/  PRMT R203, RZ, 0x7610, R203 ;  /* 0x00007610ffcb7816 */ /* 0x000fe400000000cb */
[----:B------:R-:W-:Y:S02]  /*7c70*/  PRMT R209, RZ, 0x7610, R209 ;  /* 0x00007610ffd17816 */ /* 0x000fe400000000d1 */
[----:B------:R-:W-:Y:S02]  /*7c80*/  PRMT R215, RZ, 0x7610, R215 ;  /* 0x00007610ffd77816 */ /* 0x000fe400000000d7 */
[----:B------:R-:W-:Y:S01]  /*7c90*/  PRMT R217, RZ, 0x7610, R217 ;  /* 0x00007610ffd97816 */ /* 0x000fe200000000d9 */
[----:B0-----:R-:W-:Y:S01]  /*7ca0*/  @!P4 IMAD.MOV.U32 R124, RZ, RZ, R62 ;  /* 0x000000ffff7cc224 */ /* 0x001fe200078e003e */
[----:B------:R-:W-:Y:S01]  /*7cb0*/  PRMT R219, RZ, 0x7610, R219 ;  /* 0x00007610ffdb7816 */ /* 0x000fe200000000db */
[----:B------:R-:W-:Y:S01]  /*7cc0*/  @!P4 IMAD.MOV.U32 R125, RZ, RZ, R65 ;  /* 0x000000ffff7dc224 */ /* 0x000fe200078e0041 */
[----:B------:R-:W-:-:S02]  /*7cd0*/  PRMT R221, RZ, 0x7610, R221 ;  /* 0x00007610ffdd7816 */ /* 0x000fc400000000dd */
[----:B------:R-:W-:Y:S02]  /*7ce0*/  PRMT R223, RZ, 0x7610, R223 ;  /* 0x00007610ffdf7816 */ /* 0x000fe400000000df */
[----:B------:R-:W-:Y:S01]  /*7cf0*/  PRMT R225, RZ, 0x7610, R225 ;  /* 0x00007610ffe17816 */ /* 0x000fe200000000e1 */
[----:B------:R0:W5:Y:S01]  /*7d00*/  @!P4 LDG.E.U8 R201, desc[UR24][R124.64] ;  /* 0x000000187cc9c981 */ /* 0x000162000c1e1100 */
[----:B------:R-:W-:Y:S02]  /*7d10*/  PRMT R227, RZ, 0x7610, R227 ;  /* 0x00007610ffe37816 */ /* 0x000fe400000000e3 */
[----:B------:R-:W-:Y:S02]  /*7d20*/  PRMT R229, RZ, 0x7610, R229 ;  /* 0x00007610ffe57816 */ /* 0x000fe400000000e5 */
[----:B------:R-:W-:Y:S02]  /*7d30*/  PRMT R231, RZ, 0x7610, R231 ;  /* 0x00007610ffe77816 */ /* 0x000fe400000000e7 */
[----:B------:R-:W-:-:S02]  /*7d40*/  PRMT R233, RZ, 0x7610, R233 ;  /* 0x00007610ffe97816 */ /* 0x000fc400000000e9 */
[----:B------:R-:W-:Y:S01]  /*7d50*/  PRMT R235, RZ, 0x7610, R235 ;  /* 0x00007610ffeb7816 */ /* 0x000fe200000000eb */
[----:B0-----:R-:W-:Y:S01]  /*7d60*/  @!P4 IMAD.MOV.U32 R124, RZ, RZ, R74 ;  /* 0x000000ffff7cc224 */ /* 0x001fe200078e004a */
[----:B------:R-:W-:Y:S01]  /*7d70*/  PRMT R237, RZ, 0x7610, R237 ;  /* 0x00007610ffed7816 */ /* 0x000fe200000000ed */
[----:B------:R-:W-:Y:S01]  /*7d80*/  @!P4 IMAD.MOV.U32 R125, RZ, RZ, R77 ;  /* 0x000000ffff7dc224 */ /* 0x000fe200078e004d */
[----:B------:R-:W-:Y:S02]  /*7d90*/  PRMT R239, RZ, 0x7610, R239 ;  /* 0x00007610ffef7816 */ /* 0x000fe400000000ef */
[----:B------:R-:W-:Y:S02]  /*7da0*/  PRMT R241, RZ, 0x7610, R241 ;  /* 0x00007610fff17816 */ /* 0x000fe400000000f1 */
[----:B------:R-:W-:Y:S01]  /*7db0*/  PRMT R243, RZ, 0x7610, R243 ;  /* 0x00007610fff37816 */ /* 0x000fe200000000f3 */
[----:B------:R0:W5:Y:S01]  /*7dc0*/  @!P4 LDG.E.U8 R207, desc[UR24][R124.64] ;  /* 0x000000187ccfc981 */ /* 0x000162000c1e1100 */
[----:B------:R-:W-:-:S02]  /*7dd0*/  PRMT R245, RZ, 0x7610, R245 ;  /* 0x00007610fff57816 */ /* 0x000fc400000000f5 */
        /* <DEDUP_REMOVED lines=11> */
[----:B------:R-:W-:-:S03]  /*7e90*/  PRMT R205, RZ, 0x7610, R205 ;  /* 0x00007610ffcd7816 */ /* 0x000fc600000000cd */
[----:B--2---:R1:W-:Y:S04]  /*7ea0*/  STS.U8 [R180+UR11+0x9000], R206 ;  /* 0x009000ceb4007988 */ /* 0x0043e8000800000b */
[----:B---3--:R2:W-:Y:S01]  /*7eb0*/  STS.U8 [R180+UR11+0x9400], R208 ;  /* 0x009400d0b4007988 */ /* 0x0085e2000800000b */
[----:B0-----:R-:W-:Y:S02]  /*7ec0*/  @!P4 IMAD.MOV.U32 R124, RZ, RZ, R88 ;  /* 0x000000ffff7cc224 */ /* 0x001fe400078e0058 */
[----:B------:R-:W-:Y:S01]  /*7ed0*/  @!P4 IMAD.MOV.U32 R125, RZ, RZ, R91 ;  /* 0x000000ffff7dc224 */ /* 0x000fe200078e005b */
[----:B----4-:R0:W-:Y:S04]  /*7ee0*/  STS.U8 [R180+UR11+0x9800], R210 ;  /* 0x009800d2b4007988 */ /* 0x0101e8000800000b */
[----:B------:R3:W4:Y:S04]  /*7ef0*/  @!P4 LDG.E.U8 R215, desc[UR24][R124.64] ;  /* 0x000000187cd7c981 */ /* 0x000728000c1e1100 */
[----:B-----5:R5:W-:Y:S01]  /*7f00*/  STS.U8 [R180+UR11+0x9c00], R212 ;  /* 0x009c00d4b4007988 */ /* 0x020be2000800000b */
[----:B------:R-:W-:-:S02]  /*7f10*/  PRMT R211, RZ, 0x7610, R211 ;  /* 0x00007610ffd37816 */ /* 0x000fc400000000d3 */
[----:B------:R-:W-:Y:S01]  /*7f20*/  PRMT R213, RZ, 0x7610, R213 ;  /* 0x00007610ffd57816 */ /* 0x000fe200000000d5 */
[----:B------:R-:W4:Y:S01]  /*7f30*/  @!P4 LDG.E.U8 R203, desc[UR24][R68.64] ;  /* 0x0000001844cbc981 */ /* 0x000f22000c1e1100 */
[----:B---3--:R-:W-:Y:S02]  /*7f40*/  @!P4 IMAD.MOV.U32 R124, RZ, RZ, R90 ;  /* 0x000000ffff7cc224 */ /* 0x008fe400078e005a */
[----:B------:R-:W-:Y:S01]  /*7f50*/  @!P4 IMAD.MOV.U32 R125, RZ, RZ, R93 ;  /* 0x000000ffff7dc224 */ /* 0x000fe200078e005d */
[----:B-1----:R-:W-:Y:S01]  /*7f60*/  PRMT R206, RZ, 0x7610, R206 ;  /* 0x00007610ffce7816 */ /* 0x002fe200000000ce */
[----:B------:R-:W3:Y:S04]  /*7f70*/  @!P4 LDG.E.U8 R205, desc[UR24][R70.64] ;  /* 0x0000001846cdc981 */ /* 0x000ee8000c1e1100 */
[----:B------:R1:W3:Y:S01]  /*7f80*/  @!P4 LDG.E.U8 R217, desc[UR24][R124.64] ;  /* 0x000000187cd9c981 */ /* 0x0002e2000c1e1100 */
[----:B--2---:R-:W-:-:S02]  /*7f90*/  PRMT R208, RZ, 0x7610, R208 ;  /* 0x00007610ffd07816 */ /* 0x004fc400000000d0 */
[----:B0-----:R-:W-:Y:S02]  /*7fa0*/  PRMT R210, RZ, 0x7610, R210 ;  /* 0x00007610ffd27816 */ /* 0x001fe400000000d2 */
[----:B-----5:R-:W-:Y:S01]  /*7fb0*/  PRMT R212, RZ, 0x7610, R212 ;  /* 0x00007610ffd47816 */ /* 0x020fe200000000d4 */
[----:B------:R0:W-:Y:S01]  /*7fc0*/  STS.U8 [R182+UR11+0x9100], R214 ;  /* 0x009100d6b6007988 */ /* 0x0001e2000800000b */
[----:B-1----:R-:W-:-:S03]  /*7fd0*/  @!P4 IMAD.MOV.U32 R124, RZ, RZ, R94 ;  /* 0x000000ffff7cc224 */ /* 0x002fc600078e005e */
[----:B------:R1:W-:Y:S01]  /*7fe0*/  STS.U8 [R182+UR11+0x9500], R216 ;  /* 0x009500d8b6007988 */ /* 0x0003e2000800000b */
[----:B------:R-:W-:-:S03]  /*7ff0*/  @!P4 IMAD.MOV.U32 R125, RZ, RZ, R99 ;  /* 0x000000ffff7dc224 */ /* 0x000fc600078e0063 */
[----:B------:R2:W-:Y:S04]  /*8000*/  STS.U8 [R182+UR11+0x9900], R218 ;  /* 0x009900dab6007988 */ /* 0x0005e8000800000b */
[----:B------:R5:W2:Y:S04]  /*8010*/  @!P4 LDG.E.U8 R219, desc[UR24][R124.64] ;  /* 0x000000187cdbc981 */ /* 0x000aa8000c1e1100 */
[----:B------:R0:W-:Y:S04]  /*8020*/  STS.U8 [R182+UR11+0x9d00], R220 ;  /* 0x009d00dcb6007988 */ /* 0x0001e8000800000b */
[----:B------:R-:W2:Y:S01]  /*8030*/  @!P4 LDG.E.U8 R211, desc[UR24][R82.64] ;  /* 0x0000001852d3c981 */ /* 0x000ea2000c1e1100 */
[----:B-----5:R-:W-:-:S02]  /*8040*/  @!P4 IMAD.MOV.U32 R124, RZ, RZ, R96 ;  /* 0x000000ffff7cc224 */ /* 0x020fc400078e0060 */
[----:B------:R-:W-:Y:S01]  /*8050*/  @!P4 IMAD.MOV.U32 R125, RZ, RZ, R101 ;  /* 0x000000ffff7dc224 */ /* 0x000fe200078e0065 */
[----:B------:R-:W5:Y:S04]  /*8060*/  @!P4 LDG.E.U8 R213, desc[UR24][R84.64] ;  /* 0x0000001854d5c981 */ /* 0x000f68000c1e1100 */
[----:B------:R0:W2:Y:S02]  /*8070*/  @!P4 LDG.E.U8 R221, desc[UR24][R124.64] ;  /* 0x000000187cddc981 */ /* 0x0000a4000c1e1100 */
[----:B0-----:R-:W-:Y:S02]  /*8080*/  @!P4 IMAD.MOV.U32 R124, RZ, RZ, R98 ;  /* 0x000000ffff7cc224 */ /* 0x001fe400078e0062 */
[----:B------:R-:W-:-:S05]  /*8090*/  @!P4 IMAD.MOV.U32 R125, RZ, RZ, R103 ;  /* 0x000000ffff7dc224 */ /* 0x000fca00078e0067 */
        /* <DEDUP_REMOVED lines=21> */
[----:B------:R0:W3:Y:S02]  /*81f0*/  @!P4 LDG.E.U8 R237, desc[UR24][R124.64] ;  /* 0x000000187cedc981 */ /* 0x0000e4000c1e1100 */
        /* <DEDUP_REMOVED lines=44> */
[----:B------:R0:W3:Y:S01]  /*84c0*/  @!P4 LDG.E.U8 R210, desc[UR24][R124.64] ;  /* 0x000000187cd2c981 */ /* 0x0000e2000c1e1100 */
[----:B------:R-:W-:Y:S01]  /*84d0*/  PRMT R214, RZ, 0x7610, R214 ;  /* 0x00007610ffd67816 */ /* 0x000fe200000000d6 */
[----:B0-----:R-:W-:Y:S02]  /*84e0*/  @!P4 IMAD.MOV.U32 R124, RZ, RZ, R146 ;  /* 0x000000ffff7cc224 */ /* 0x001fe400078e0092 */
[----:B------:R-:W-:-:S05]  /*84f0*/  @!P4 IMAD.MOV.U32 R125, RZ, RZ, R151 ;  /* 0x000000ffff7dc224 */ /* 0x000fca00078e0097 */
[----:B------:R0:W3:Y:S01]  /*8500*/  @!P4 LDG.E.U8 R212, desc[UR24][R124.64] ;  /* 0x000000187cd4c981 */ /* 0x0000e2000c1e1100 */
[----:B-1----:R-:W-:Y:S01]  /*8510*/  PRMT R216, RZ, 0x7610, R216 ;  /* 0x00007610ffd87816 */ /* 0x002fe200000000d8 */
[----:B0-----:R-:W-:Y:S02]  /*8520*/  @!P4 IMAD.MOV.U32 R124, RZ, RZ, R148 ;  /* 0x000000ffff7cc224 */ /* 0x001fe400078e0094 */
[----:B------:R-:W-:-:S05]  /*8530*/  @!P4 IMAD.MOV.U32 R125, RZ, RZ, R153 ;  /* 0x000000ffff7dc224 */ /* 0x000fca00078e0099 */
[----:B------:R0:W3:Y:S01]  /*8540*/  @!P4 LDG.E.U8 R214, desc[UR24][R124.64] ;  /* 0x000000187cd6c981 */ /* 0x0000e2000c1e1100 */
[----:B--2---:R-:W-:Y:S01]  /*8550*/  PRMT R218, RZ, 0x7610, R218 ;  /* 0x00007610ffda7816 */ /* 0x004fe200000000da */
[----:B0-----:R-:W-:Y:S02]  /*8560*/  @!P4 IMAD.MOV.U32 R124, RZ, RZ, R150 ;  /* 0x000000ffff7cc224 */ /* 0x001fe400078e0096 */
[----:B------:R-:W-:-:S05]  /*8570*/  @!P4 IMAD.MOV.U32 R125, RZ, RZ, R155 ;  /* 0x000000ffff7dc224 */ /* 0x000fca00078e009b */
[----:B------:R0:W2:Y:S01]  /*8580*/  @!P4 LDG.E.U8 R216, desc[UR24][R124.64] ;  /* 0x000000187cd8c981 */ /* 0x0000a2000c1e1100 */
[----:B------:R-:W-:Y:S01]  /*8590*/  PRMT R220, RZ, 0x7610, R220 ;  /* 0x00007610ffdc7816 */ /* 0x000fe200000000dc */
[----:B0-----:R-:W-:Y:S02]  /*85a0*/  @!P4 IMAD.MOV.U32 R124, RZ, RZ, R152 ;  /* 0x000000ffff7cc224 */ /* 0x001fe400078e0098 */
[----:B------:R-:W-:-:S05]  /*85b0*/  @!P4 IMAD.MOV.U32 R125, RZ, RZ, R157 ;  /* 0x000000ffff7dc224 */ /* 0x000fca00078e009d */
[----:B------:R0:W2:Y:S04]  /*85c0*/  @!P4 LDG.E.U8 R218, desc[UR24][R124.64] ;  /* 0x000000187cdac981 */ /* 0x0000a8000c1e1100 */
[----:B------:R1:W-:Y:S01]  /*85d0*/  STS.U8 [R184+UR11+0x9200], R222 ;  /* 0x009200deb8007988 */ /* 0x0003e2000800000b */
[----:B0-----:R-:W-:Y:S02]  /*85e0*/  @!P4 IMAD.MOV.U32 R124, RZ, RZ, R154 ;  /* 0x000000ffff7cc224 */ /* 0x001fe400078e009a */
[----:B------:R-:W-:Y:S01]  /*85f0*/  @!P4 IMAD.MOV.U32 R125, RZ, RZ, R159 ;  /* 0x000000ffff7dc224 */ /* 0x000fe200078e009f */
[----:B-1----:R-:W-:-:S04]  /*8600*/  PRMT R222, RZ, 0x7610, R222 ;  /* 0x00007610ffde7816 */ /* 0x002fc800000000de */
        /* <DEDUP_REMOVED lines=60> */
[----:B------:R0:W2:Y:S02]  /*89d0*/  @!P4 LDG.E.U8 R252, desc[UR24][R124.64] ;  /* 0x000000187cfcc981 */ /* 0x0000a4000c1e1100 */
[----:B0-----:R-:W-:Y:S02]  /*89e0*/  @!P4 IMAD.MOV.U32 R124, RZ, RZ, R38 ;  /* 0x000000ffff7cc224 */ /* 0x001fe400078e0026 */
[----:B------:R-:W-:-:S05]  /*89f0*/  @!P4 IMAD.MOV.U32 R125, RZ, RZ, R41 ;  /* 0x000000ffff7dc224 */ /* 0x000fca00078e0029 */
[----:B------:R-:W2:Y:S04]  /*8a00*/  @!P4 LDG.E.U8 R250, desc[UR24][R124.64] ;  /* 0x000000187cfac981 */ /* 0x000ea8000c1e1100 */
        /* <DEDUP_REMOVED lines=9> */
[----:B---3--:R0:W-:Y:S04]  /*8aa0*/  STS.U8 [R180+UR11+0x4e00], R205 ;  /* 0x004e00cdb4007988 */ /* 0x0081e8000800000b */
[----:B------:R0:W-:Y:S04]  /*8ab0*/  STS.U8 [R180+UR11+0x4f00], R207 ;  /* 0x004f00cfb4007988 */ /* 0x0001e8000800000b */
[----:B------:R0:W-:Y:S04]  /*8ac0*/  STS.U8 [R180+UR11+0x5000], R209 ;  /* 0x005000d1b4007988 */ /* 0x0001e8000800000b */
[----:B------:R0:W-:Y:S04]  /*8ad0*/  STS.U8 [R180+UR11+0x5100], R211 ;  /* 0x005100d3b4007988 */ /* 0x0001e8000800000b */
[----:B-----5:R0:W-:Y:S04]  /*8ae0*/  STS.U8 [R180+UR11+0x5200], R213 ;  /* 0x005200d5b4007988 */ /* 0x0201e8000800000b */
        /* <DEDUP_REMOVED lines=46> */
[----:B-1----:R-:W1:Y:S01]  /*8dd0*/  FENCE.VIEW.ASYNC.S ;  /* 0x00000000000073c6 */ /* 0x002e620000000000 */
[----:B------:R-:W-:Y:S01]  /*8de0*/  ULEA UR21, UR22, UR11, 0x3 ;  /* 0x0000000b16157291 */ /* 0x000fe2000f8e18ff */
[----:B------:R-:W-:-:S03]  /*8df0*/  UMOV UR4, UR5 ;  /* 0x0000000500047c82 */ /* 0x000fc60008000000 */
[----:B------:R-:W-:Y:S01]  /*8e00*/  UIADD3 UR21, UPT, UPT, UR21, 0xa000, URZ ;  /* 0x0000a00015157890 */ /* 0x000fe2000fffe0ff */
[----:B-1----:R-:W-:Y:S06]  /*8e10*/  BAR.SYNC.DEFER_BLOCKING 0x0 ;  /* 0x0000000000007b1d */ /* 0x002fec0000010000 */
[----:B0-----:R-:W-:Y:S05]  /*8e20*/  @P0 BRA `(.L_x_9) ;  /* 0x0000000000380947 */ /* 0x001fea0003800000 */
[----:B------:R-:W-:Y:S01]  /*8e30*/  UIADD3 UR23, UPT, UPT, UR10, 0x100, URZ ;  /* 0x000001000a177890 */ /* 0x000fe2000fffe0ff */
[----:B------:R-:W-:Y:S01]  /*8e40*/  UMOV UR16, UR6 ;  /* 0x0000000600107c82 */ /* 0x000fe20008000000 */
[----:B------:R-:W-:Y:S01]  /*8e50*/  UMOV UR17, 0xc0004010 ;  /* 0xc000401000117882 */ /* 0x000fe20000000000 */
[----:B------:R-:W-:Y:S01]  /*8e60*/  UMOV UR18, 0x0 ;  /* 0x0000000000127882 */ /* 0x000fe20000000000 */
[----:B------:R-:W-:Y:S01]  /*8e70*/  UMOV UR19, 0x8408490 ;  /* 0x0840849000137882 */ /* 0x000fe20000000000 */
[----:B------:R-:W-:Y:S01]  /*8e80*/  UMOV UR8, UR21 ;  /* 0x0000001500087c82 */ /* 0x000fe20008000000 */
[----:B------:R-:W-:Y:S01]  /*8e90*/  UMOV UR9, URZ ;  /* 0x000000ff00097c82 */ /* 0x000fe20008000000 */
[----:B------:R-:W-:Y:S01]  /*8ea0*/  UMOV UR26, 0x0 ;  /* 0x00000000001a7882 */ /* 0x000fe20000000000 */
[----:B------:R-:W-:Y:S01]  /*8eb0*/  UMOV UR27, 0x8408490 ;  /* 0x08408490001b7882 */ /* 0x000fe20000000000 */
[----:B------:R0:W-:Y:S01]  /*8ec0*/  UTCQMMA gdesc[UR12], gdesc[UR16], tmem[UR10], tmem[UR18], idesc[UR19], UPT ;  /* 0x00ff12100c0075ea */ /* 0x0001e2000b80030a */
[----:B------:R-:W-:Y:S01]  /*8ed0*/  UMOV UR5, UR8 ;  /* 0x0000000800057c82 */ /* 0x000fe20008000000 */
[----:B------:R0:W-:Y:S01]  /*8ee0*/  UTCQMMA gdesc[UR12], gdesc[UR14], tmem[UR23], tmem[UR26], idesc[UR27], UPT ;  /* 0x00ff1a0e0c0075ea */ /* 0x0001e2000b800317 */
[----:B------:R0:W-:Y:S01]  /*8ef0*/  UTCBAR [UR5], URZ ;  /* 0x000000ff050073e9 */ /* 0x0001e200080000ff */
[----:B------:R-:W-:-:S02]  /*8f00*/  NOP ;  /* 0x0000000000007918 */ /* 0x000fc40000000000 */
.L_x_9:
[----:B------:R-:W-:Y:S01]  /*8f10*/  VIADD R191, R191, 0xffffffff ;  /* 0xffffffffbfbf7836 */ /* 0x000fe20000000000 */
[----:B------:R-:W-:Y:S01]  /*8f20*/  UIADD3 UR22, UPT, UPT, UR22, 0x1, URZ ;  /* 0x0000000116167890 */ /* 0x000fe2000fffe0ff */
[----:B------:R-:W-:Y:S02]  /*8f30*/  IMAD.U32 R125, RZ, RZ, UR4 ;  /* 0x00000004ff7d7e24 */ /* 0x000fe4000f8e00ff */
[----:B------:R-:W-:Y:S01]  /*8f40*/  VIADD R188, R188, 0xffffffe0 ;  /* 0xffffffe0bcbc7836 */ /* 0x000fe20000000000 */
[----:B------:R-:W-:Y:S01]  /*8f50*/  ISETP.NE.U32.AND P1, PT, R191, RZ, PT ;  /* 0x000000ffbf00720c */ /* 0x000fe20003f25070 */
[----:B------:R-:W-:-:S04]  /*8f60*/  UISETP.GT.AND UP1, UPT, UR22, 0x1, UPT ;  /* 0x000000011600788c */ /* 0x000fc8000bf24270 */
[----:B0-----:R-:W-:Y:S02]  /*8f70*/  USEL UR5, URZ, 0x1, !UP1 ;  /* 0x00000001ff057887 */ /* 0x001fe4000c800000 */
[----:B------:R-:W-:Y:S02]  /*8f80*/  USEL UR22, UR22, URZ, !UP1 ;  /* 0x000000ff16167287 */ /* 0x000fe4000c800000 */
[----:B------:R-:W-:-:S04]  /*8f90*/  ULOP3.LUT UR5, UR4, UR5, URZ, 0x3c, !UPT ;  /* 0x0000000504057292 */ /* 0x000fc8000f8e3cff */
[----:B------:R-:W-:Y:S08]  /*8fa0*/  @P1 BRA `(.L_x_10) ;  /* 0xffffffd800901947 */ /* 0x000ff0000383ffff */
.L_x_7:
[----:B------:R-:W-:-:S13]  /*8fb0*/  ISETP.GE.AND P0, PT, R3, 0x20, PT ;  /* 0x000000200300780c */ /* 0x000fda0003f06270 */
[----:B------:R-:W-:Y:S05]  /*8fc0*/  @!P0 BRA `(.L_x_11) ;  /* 0x0000000000108947 */ /* 0x000fea0003800000 */
[----:B------:R-:W-:-:S06]  /*8fd0*/  USHF.L.U32 UR4, UR4, 0x1f, URZ ;  /* 0x0000001f04047899 */ /* 0x000fcc00080006ff */
[----:B------:R-:W-:-:S04]  /*8fe0*/  IMAD.U32 R2, RZ, RZ, UR4 ;  /* 0x00000004ff027e24 */ /* 0x000fc8000f8e00ff */
[----:B------:R-:W1:Y:S02]  /*8ff0*/  SYNCS.PHASECHK.TRANS64.TRYWAIT P0, [UR21], R2 ;  /* 0x00000002ff0075a7 */ /* 0x000e640008001115 */
[----:B-1----:R-:W-:Y:S05]  /*9000*/  @!P0 BRA `(.L_x_12) ;  /* 0x000000b000cc8947 */ /* 0x002fea0003800000 */
.L_x_11:
[----:B------:R-:W-:Y:S01]  /*9010*/  BAR.SYNC.DEFER_BLOCKING 0x0 ;  /* 0x0000000000007b1d */ /* 0x000fe20000010000 */
[C---:B0-----:R-:W-:Y:S02]  /*9020*/  LOP3.LUT R180, R0.reuse, R5, RZ, 0xfc, !PT ;  /* 0x0000000500b47212 */ /* 0x041fe400078efcff */
[C-C-:B------:R-:W-:Y:S02]  /*9030*/  LOP3.LUT R179, R0.reuse, 0x1e, R5.reuse, 0xfe, !PT ;  /* 0x0000001e00b37812 */ /* 0x140fe400078efe05 */
[C-C-:B------:R-:W-:Y:S01]  /*9040*/  LOP3.LUT R178, R0.reuse, 0x1c, R5.reuse, 0xfe, !PT ;  /* 0x0000001c00b27812 */ /* 0x140fe200078efe05 */
[----:B------:R-:W0:Y:S01]  /*9050*/  LDCU.128 UR12, c[0x0][0x390] ;  /* 0x00007200ff0c77ac */ /* 0x000e220008000c00 */
[C-C-:B------:R-:W-:Y:S02]  /*9060*/  LOP3.LUT R177, R0.reuse, 0x1a, R5.reuse, 0xfe, !PT ;  /* 0x0000001a00b17812 */ /* 0x140fe400078efe05 */
[C-C-:B------:R-:W-:Y:S01]  /*9070*/  LOP3.LUT R176, R0.reuse, 0x18, R5.reuse, 0xfe, !PT ;  /* 0x0000001800b07812 */ /* 0x140fe200078efe05 */
[----:B------:R-:W1:Y:S01]  /*9080*/  LDCU UR5, c[0x0][0x39c] ;  /* 0x00007380ff0577ac */ /* 0x000e620008000800 */
[----:B------:R-:W-:-:S02]  /*9090*/  LOP3.LUT R175, R0, 0x16, R5, 0xfe, !PT ;  /* 0x0000001600af7812 */ /* 0x000fc400078efe05 */
[C-C-:B------:R-:W-:Y:S01]  /*90a0*/  LOP3.LUT R174, R0.reuse, 0x14, R5.reuse, 0xfe, !PT ;  /* 0x0000001400ae7812 */ /* 0x140fe200078efe05 */
[----:B------:R-:W2:Y:S01]  /*90b0*/  LDCU UR4, c[0x0][0x39c] ;  /* 0x00007380ff0477ac */ /* 0x000ea20008000800 */
[C-C-:B------:R-:W-:Y:S02]  /*90c0*/  LOP3.LUT R173, R0.reuse, 0x12, R5.reuse, 0xfe, !PT ;  /* 0x0000001200ad7812 */ /* 0x140fe400078efe05 */
[C-C-:B------:R-:W-:Y:S01]  /*90d0*/  LOP3.LUT R172, R0.reuse, 0x10, R5.reuse, 0xfe, !PT ;  /* 0x0000001000ac7812 */ /* 0x140fe200078efe05 */
[----:B------:R-:W3:Y:S01]  /*90e0*/  LDCU UR6, c[0x0][0x39c] ;  /* 0x00007380ff0677ac */ /* 0x000ee20008000800 */
[C-C-:B------:R-:W-:Y:S02]  /*90f0*/  LOP3.LUT R171, R0.reuse, 0xe, R5.reuse, 0xfe, !PT ;  /* 0x0000000e00ab7812 */ /* 0x140fe400078efe05 */
[C-C-:B------:R-:W-:Y:S01]  /*9100*/  LOP3.LUT R170, R0.reuse, 0xc, R5.reuse, 0xfe, !PT ;  /* 0x0000000c00aa7812 */ /* 0x140fe200078efe05 */
[----:B------:R-:W4:Y:S01]  /*9110*/  LDCU UR7, c[0x0][0x39c] ;  /* 0x00007380ff0777ac */ /* 0x000f220008000800 */
[C-C-:B------:R-:W-:Y:S01]  /*9120*/  LOP3.LUT R169, R0.reuse, 0xa, R5.reuse, 0xfe, !PT ;  /* 0x0000000a00a97812 */ /* 0x140fe200078efe05 */
[----:B------:R-:W5:Y:S02]  /*9130*/  @!P2 SYNCS.CCTL.IV [UR11+0xa000] ;  /* 0x00a00000ff00a9b1 */ /* 0x000f64000800000b */
[----:B-----5:R-:W-:Y:S01]  /*9140*/  BAR.SYNC.DEFER_BLOCKING 0x0 ;  /* 0x0000000000007b1d */ /* 0x020fe20000010000 */
[----:B------:R-:W-:-:S02]  /*9150*/  LOP3.LUT R168, R0, 0x8, R5, 0xfe, !PT ;  /* 0x0000000800a87812 */ /* 0x000fc400078efe05 */
[C-C-:B------:R-:W-:Y:S02]  /*9160*/  LOP3.LUT R3, R0.reuse, 0x6, R5.reuse, 0xfe, !PT ;  /* 0x0000000600037812 */ /* 0x140fe400078efe05 */
[C-C-:B------:R-:W-:Y:S01]  /*9170*/  LOP3.LUT R2, R0.reuse, 0x4, R5.reuse, 0xfe, !PT ;  /* 0x0000000400027812 */ /* 0x140fe200078efe05 */
[----:B------:R-:W5:Y:S01]  /*9180*/  LDCU UR8, c[0x0][0x39c] ;  /* 0x00007380ff0877ac */ /* 0x000f620008000800 */
[----:B------:R-:W-:Y:S01]  /*9190*/  LOP3.LUT R0, R0, 0x2, R5, 0xfe, !PT ;  /* 0x0000000200007812 */ /* 0x000fe200078efe05 */
[----:B------:R-:W1:Y:S01]  /*91a0*/  LDTM.x64 R104, tmem[UR20] ;  /* 0x00000014006879ee */ /* 0x000e620008340000 */
[----:B0-----:R-:W-:Y:S01]  /*91b0*/  ISETP.GE.AND P0, PT, R190, UR14, PT ;  /* 0x0000000ebe007c0c */ /* 0x001fe2000bf06270 */
[----:B------:R-:W0:Y:S03]  /*91c0*/  @!P2 SYNCS.CCTL.IV [UR11+0xa008] ;  /* 0x00a00800ff00a9b1 */ /* 0x000e26000800000b */
[----:B------:R-:W-:-:S02]  /*91d0*/  ISETP.LT.AND P2, PT, R180, UR15, !P0 ;  /* 0x0000000fb4007c0c */ /* 0x000fc4000c741270 */
[----:B-1----:R-:W-:Y:S02]  /*91e0*/  F2FP.SATFINITE.E5M2.F32.PACK_AB_MERGE_C R182, R105, R104, RZ ;  /* 0x0000006869b6723e */ /* 0x002fe400048060ff */
[----:B------:R-:W-:Y:S02]  /*91f0*/  F2FP.SATFINITE.E5M2.F32.PACK_AB_MERGE_C R183, R107, R106, RZ ;  /* 0x0000006a6bb7723e */ /* 0x000fe400048060ff */
[----:B------:R-:W-:Y:S02]  /*9200*/  F2FP.SATFINITE.E5M2.F32.PACK_AB_MERGE_C R184, R109, R108, RZ ;  /* 0x0000006c6db8723e */ /* 0x000fe400048060ff */
[----:B------:R-:W-:Y:S02]  /*9210*/  F2FP.SATFINITE.E5M2.F32.PACK_AB_MERGE_C R185, R111, R110, RZ ;  /* 0x0000006e6fb9723e */ /* 0x000fe400048060ff */
[----:B------:R-:W-:Y:S02]  /*9220*/  F2FP.SATFINITE.E5M2.F32.PACK_AB_MERGE_C R186, R113, R112, RZ ;  /* 0x0000007071ba723e */ /* 0x000fe400048060ff */
[----:B------:R-:W-:-:S02]  /*9230*/  F2FP.SATFINITE.E5M2.F32.PACK_AB_MERGE_C R187, R115, R114, RZ ;  /* 0x0000007273bb723e */ /* 0x000fc400048060ff */
[----:B------:R-:W-:Y:S02]  /*9240*/  F2FP.SATFINITE.E5M2.F32.PACK_AB_MERGE_C R188, R117, R116, RZ ;  /* 0x0000007475bc723e */ /* 0x000fe400048060ff */
[----:B------:R-:W-:Y:S02]  /*9250*/  F2FP.SATFINITE.E5M2.F32.PACK_AB_MERGE_C R189, R119, R118, RZ ;  /* 0x0000007677bd723e */ /* 0x000fe400048060ff */
[----:B------:R-:W1:Y:S01]  /*9260*/  LDTM.x64 R56, tmem[UR20+0x40] ;  /* 0x00004014003879ee */ /* 0x000e620008340000 */
[----:B------:R-:W-:Y:S02]  /*9270*/  F2FP.SATFINITE.E5M2.F32.PACK_AB_MERGE_C R120, R121, R120, RZ ;  /* 0x000000787978723e */ /* 0x000fe400048060ff */
[----:B------:R-:W-:Y:S02]  /*9280*/  F2FP.SATFINITE.E5M2.F32.PACK_AB_MERGE_C R122, R123, R122, RZ ;  /* 0x0000007a7b7a723e */ /* 0x000fe400048060ff */
[----:B------:R-:W-:Y:S02]  /*9290*/  F2FP.SATFINITE.E5M2.F32.PACK_AB_MERGE_C R124, R125, R124, RZ ;  /* 0x0000007c7d7c723e */ /* 0x000fe400048060ff */
[----:B------:R-:W-:-:S02]  /*92a0*/  F2FP.SATFINITE.E5M2.F32.PACK_AB_MERGE_C R126, R127, R126, RZ ;  /* 0x0000007e7f7e723e */ /* 0x000fc400048060ff */
[----:B------:R-:W-:Y:S02]  /*92b0*/  F2FP.SATFINITE.E5M2.F32.PACK_AB_MERGE_C R128, R129, R128, RZ ;  /* 0x000000808180723e */ /* 0x000fe400048060ff */
[----:B------:R-:W-:Y:S02]  /*92c0*/  F2FP.SATFINITE.E5M2.F32.PACK_AB_MERGE_C R130, R131, R130, RZ ;  /* 0x000000828382723e */ /* 0x000fe400048060ff */
[----:B------:R-:W-:Y:S02]  /*92d0*/  F2FP.SATFINITE.E5M2.F32.PACK_AB_MERGE_C R132, R133, R132, RZ ;  /* 0x000000848584723e */ /* 0x000fe400048060ff */
[----:B------:R-:W-:Y:S02]  /*92e0*/  F2FP.SATFINITE.E5M2.F32.PACK_AB_MERGE_C R134, R135, R134, RZ ;  /* 0x000000868786723e */ /* 0x000fe400048060ff */
[----:B------:R-:W-:Y:S02]  /*92f0*/  F2FP.SATFINITE.E5M2.F32.PACK_AB_MERGE_C R136, R137, R136, RZ ;  /* 0x000000888988723e */ /* 0x000fe400048060ff */
[----:B------:R-:W-:-:S02]  /*9300*/  F2FP.SATFINITE.E5M2.F32.PACK_AB_MERGE_C R138, R139, R138, RZ ;  /* 0x0000008a8b8a723e */ /* 0x000fc400048060ff */
[----:B------:R-:W-:Y:S02]  /*9310*/  F2FP.SATFINITE.E5M2.F32.PACK_AB_MERGE_C R140, R141, R140, RZ ;  /* 0x0000008c8d8c723e */ /* 0x000fe400048060ff */
[----:B------:R-:W-:Y:S02]  /*9320*/  F2FP.SATFINITE.E5M2.F32.PACK_AB_MERGE_C R142, R143, R142, RZ ;  /* 0x0000008e8f8e723e */ /* 0x000fe400048060ff */
[----:B-1----:R-:W-:Y:S02]  /*9330*/  F2FP.SATFINITE.E5M2.F32.PACK_AB_MERGE_C R121, R57, R56, RZ ;  /* 0x000000383979723e */ /* 0x002fe400048060ff */
[----:B------:R-:W-:Y:S02]  /*9340*/  F2FP.SATFINITE.E5M2.F32.PACK_AB_MERGE_C R123, R59, R58, RZ ;  /* 0x0000003a3b7b723e */ /* 0x000fe400048060ff */
[----:B------:R-:W-:Y:S02]  /*9350*/  F2FP.SATFINITE.E5M2.F32.PACK_AB_MERGE_C R125, R61, R60, RZ ;  /* 0x0000003c3d7d723e */ /* 0x000fe400048060ff */
[----:B------:R-:W-:-:S02]  /*9360*/  F2FP.SATFINITE.E5M2.F32.PACK_AB_MERGE_C R127, R63, R62, RZ ;  /* 0x0000003e3f7f723e */ /* 0x000fc400048060ff */
[----:B------:R-:W-:Y:S02]  /*9370*/  F2FP.SATFINITE.E5M2.F32.PACK_AB_MERGE_C R129, R65, R64, RZ ;  /* 0x000000404181723e */ /* 0x000fe400048060ff */
[----:B------:R-:W-:Y:S02]  /*9380*/  F2FP.SATFINITE.E5M2.F32.PACK_AB_MERGE_C R131, R67, R66, RZ ;  /* 0x000000424383723e */ /* 0x000fe400048060ff */
[----:B------:R-:W-:Y:S02]  /*9390*/  F2FP.SATFINITE.E5M2.F32.PACK_AB_MERGE_C R133, R69, R68, RZ ;  /* 0x000000444585723e */ /* 0x000fe400048060ff */
[----:B------:R-:W-:Y:S02]  /*93a0*/  F2FP.SATFINITE.E5M2.F32.PACK_AB_MERGE_C R135, R71, R70, RZ ;  /* 0x000000464787723e */ /* 0x000fe400048060ff */
[----:B------:R-:W1:Y:S01]  /*93b0*/  LDTM.x64 R8, tmem[UR20+0x80] ;  /* 0x00008014000879ee */ /* 0x000e620008340000 */
        /* <DEDUP_REMOVED lines=56> */
[----:B------:R-:W1:Y:S01]  /*9740*/  LDTM.x64 R4, tmem[UR20+0xc0] ;  /* 0x0000c014000479ee */ /* 0x000e620008340000 */
[----:B------:R-:W-:Y:S01]  /*9750*/  F2FP.SATFINITE.E5M2.F32.PACK_AB_MERGE_C R68, R69, R68, RZ ;  /* 0x000000444544723e */ /* 0x000fe200048060ff */
[----:B------:R-:W-:Y:S01]  /*9760*/  NOP ;  /* 0x0000000000007918 */ /* 0x000fe20000000000 */
[----:B------:R-:W-:Y:S02]  /*9770*/  LOP3.LUT R182, R182, 0xffff, RZ, 0xc0, !PT ;  /* 0x0000ffffb6b67812 */ /* 0x000fe400078ec0ff */
[----:B------:R-:W-:Y:S02]  /*9780*/  LOP3.LUT R183, R183, 0xffff, RZ, 0xc0, !PT ;  /* 0x0000ffffb7b77812 */ /* 0x000fe400078ec0ff */
[----:B------:R-:W-:Y:S02]  /*9790*/  LOP3.LUT R184, R184, 0xffff, RZ, 0xc0, !PT ;  /* 0x0000ffffb8b87812 */ /* 0x000fe400078ec0ff */
[----:B------:R-:W-:Y:S02]  /*97a0*/  LOP3.LUT R188, R188, 0xffff, RZ, 0xc0, !PT ;  /* 0x0000ffffbcbc7812 */ /* 0x000fe400078ec0ff */
[----:B------:R-:W-:-:S02]  /*97b0*/  LOP3.LUT R186, R186, 0xffff, RZ, 0xc0, !PT ;  /* 0x0000ffffbaba7812 */ /* 0x000fc400078ec0ff */
[----:B------:R-:W-:Y:S02]  /*97c0*/  LOP3.LUT R187, R187, 0xffff, RZ, 0xc0, !PT ;  /* 0x0000ffffbbbb7812 */ /* 0x000fe400078ec0ff */
[----:B------:R-:W-:Y:S02]  /*97d0*/  F2FP.SATFINITE.E5M2.F32.PACK_AB_MERGE_C R70, R71, R70, RZ ;  /* 0x000000464746723e */ /* 0x000fe400048060ff */
[----:B------:R-:W-:Y:S02]  /*97e0*/  LOP3.LUT R120, R120, 0xffff, RZ, 0xc0, !PT ;  /* 0x0000ffff78787812 */ /* 0x000fe400078ec0ff */
[----:B------:R-:W-:Y:S02]  /*97f0*/  LOP3.LUT R124, R124, 0xffff, RZ, 0xc0, !PT ;  /* 0x0000ffff7c7c7812 */ /* 0x000fe400078ec0ff */
[----:B------:R-:W-:Y:S02]  /*9800*/  LOP3.LUT R132, R132, 0xffff, RZ, 0xc0, !PT ;  /* 0x0000ffff84847812 */ /* 0x000fe400078ec0ff */
[----:B------:R-:W-:-:S02]  /*9810*/  LOP3.LUT R128, R128, 0xffff, RZ, 0xc0, !PT ;  /* 0x0000ffff80807812 */ /* 0x000fc400078ec0ff */
[----:B-1----:R-:W-:Y:S02]  /*9820*/  F2FP.SATFINITE.E5M2.F32.PACK_AB_MERGE_C R8, R9, R8, RZ ;  /* 0x000000080908723e */ /* 0x002fe400048060ff */
[----:B------:R-:W-:Y:S02]  /*9830*/  LOP3.LUT R9, R181, 0x80, RZ, 0xc0, !PT ;  /* 0x00000080b5097812 */ /* 0x000fe400078ec0ff */
[----:B------:R-:W-:Y:S02]  /*9840*/  F2FP.SATFINITE.E5M2.F32.PACK_AB_MERGE_C R69, R5, R4, RZ ;  /* 0x000000040545723e */ /* 0x000fe400048060ff */
[----:B------:R-:W-:Y:S02]  /*9850*/  LEA R9, R9, UR11, 0x5 ;  /* 0x0000000b09097c11 */ /* 0x000fe4000f8e28ff */
[----:B------:R-:W-:Y:S02]  /*9860*/  LOP3.LUT R4, R181, 0x7f, RZ, 0xc0, !PT ;  /* 0x0000007fb5047812 */ /* 0x000fe400078ec0ff */
[----:B------:R-:W-:-:S02]  /*9870*/  LOP3.LUT R5, R180, 0x20, RZ, 0xfc, !PT ;  /* 0x00000020b4057812 */ /* 0x000fc400078efcff */
[----:B------:R-:W-:Y:S01]  /*9880*/  F2FP.SATFINITE.E5M2.F32.PACK_AB_MERGE_C R71, R7, R6, RZ ;  /* 0x000000060747723e */ /* 0x000fe200048060ff */
[----:B------:R-:W-:Y:S01]  /*9890*/  IMAD R9, R4, 0x10, R9 ;  /* 0x0000001004097824 */ /* 0x000fe200078e0209 */
[----:B------:R-:W-:Y:S02]  /*98a0*/  LOP3.LUT R4, R180, 0x1fe, RZ, 0xfc, !PT ;  /* 0x000001feb4047812 */ /* 0x000fe400078efcff */
[----:B--2---:R-:W-:Y:S01]  /*98b0*/  ISETP.LT.AND P5, PT, R5, UR4, !P0 ;  /* 0x0000000405007c0c */ /* 0x004fe2000c7a1270 */
[----:B------:R-:W1:Y:S01]  /*98c0*/  LDCU UR4, c[0x0][0x3b4] ;  /* 0x00007680ff0477ac */ /* 0x000e620008000800 */
[----:B------:R-:W-:Y:S02]  /*98d0*/  ISETP.LT.AND P1, PT, R4, UR5, !P0 ;  /* 0x0000000504007c0c */ /* 0x000fe4000c721270 */
[----:B------:R-:W-:Y:S01]  /*98e0*/  PRMT R4, R184, 0x3340, R1 ;  /* 0x00003340b8047816 */ /* 0x000fe20000000001 */
[----:B------:R-:W2:Y:S01]  /*98f0*/  LDCU UR5, c[0x0][0x39c] ;  /* 0x00007380ff0577ac */ /* 0x000ea20008000800 */
[----:B------:R-:W-:-:S02]  /*9900*/  PRMT R5, R182, 0x3340, R183 ;  /* 0x00003340b6057816 */ /* 0x000fc400000000b7 */
[----:B------:R-:W-:Y:S02]  /*9910*/  F2FP.SATFINITE.E5M2.F32.PACK_AB_MERGE_C R10, R11, R10, RZ ;  /* 0x0000000a0b0a723e */ /* 0x000fe400048060ff */
[----:B------:R-:W-:Y:S02]  /*9920*/  PRMT R6, R188, 0x3340, R1 ;  /* 0x00003340bc067816 */ /* 0x000fe40000000001 */
[----:B------:R-:W-:Y:S02]  /*9930*/  PRMT R7, R186, 0x3340, R187 ;  /* 0x00003340ba077816 */ /* 0x000fe400000000bb */
[----:B------:R-:W-:Y:S02]  /*9940*/  F2FP.SATFINITE.E5M2.F32.PACK_AB_MERGE_C R12, R13, R12, RZ ;  /* 0x0000000c0d0c723e */ /* 0x000fe400048060ff */
[----:B------:R-:W-:Y:S02]  /*9950*/  LOP3.LUT R11, R122, 0xffff, RZ, 0xc0, !PT ;  /* 0x0000ffff7a0b7812 */ /* 0x000fe400078ec0ff */
[----:B------:R-:W-:-:S02]  /*9960*/  LOP3.LUT R13, R130, 0xffff, RZ, 0xc0, !PT ;  /* 0x0000ffff820d7812 */ /* 0x000fc400078ec0ff */
[----:B------:R-:W-:Y:S02]  /*9970*/  PRMT R4, R5, 0x5410, R4 ;  /* 0x0000541005047816 */ /* 0x000fe40000000004 */
[----:B------:R-:W-:Y:S02]  /*9980*/  PRMT R5, R7, 0x5410, R6 ;  /* 0x0000541007057816 */ /* 0x000fe40000000006 */
[----:B------:R-:W-:Y:S02]  /*9990*/  F2FP.SATFINITE.E5M2.F32.PACK_AB_MERGE_C R14, R15, R14, RZ ;  /* 0x0000000e0f0e723e */ /* 0x000fe400048060ff */
[----:B------:R-:W-:Y:S02]  /*99a0*/  PRMT R6, R124, 0x3340, R1 ;  /* 0x000033407c067816 */ /* 0x000fe40000000001 */
[----:B------:R-:W-:Y:S02]  /*99b0*/  PRMT R7, R120, 0x3340, R11 ;  /* 0x0000334078077816 */ /* 0x000fe4000000000b */
[----:B------:R-:W-:-:S02]  /*99c0*/  PRMT R15, R132, 0x3340, R1 ;  /* 0x00003340840f7816 */ /* 0x000fc40000000001 */
[----:B------:R-:W-:Y:S02]  /*99d0*/  PRMT R122, R128, 0x3340, R13 ;  /* 0x00003340807a7816 */ /* 0x000fe4000000000d */
[----:B------:R-:W-:Y:S02]  /*99e0*/  PRMT R6, R7, 0x5410, R6 ;  /* 0x0000541007067816 */ /* 0x000fe40000000006 */
[----:B------:R-:W-:Y:S02]  /*99f0*/  F2FP.SATFINITE.E5M2.F32.PACK_AB_MERGE_C R18, R19, R18, RZ ;  /* 0x000000121312723e */ /* 0x000fe400048060ff */
[----:B------:R-:W-:Y:S02]  /*9a00*/  PRMT R7, R122, 0x5410, R15 ;  /* 0x000054107a077816 */ /* 0x000fe4000000000f */
[----:B------:R-:W-:Y:S02]  /*9a10*/  LOP3.LUT R185, R185, 0xffff, RZ, 0xc0, !PT ;  /* 0x0000ffffb9b97812 */ /* 0x000fe400078ec0ff */
[----:B------:R-:W-:-:S02]  /*9a20*/  LOP3.LUT R122, R189, 0xffff, RZ, 0xc0, !PT ;  /* 0x0000ffffbd7a7812 */ /* 0x000fc400078ec0ff */
[----:B------:R-:W-:Y:S02]  /*9a30*/  LOP3.LUT R19, R126, 0xffff, RZ, 0xc0, !PT ;  /* 0x0000ffff7e137812 */ /* 0x000fe400078ec0ff */
[----:B------:R-:W-:Y:S02]  /*9a40*/  LOP3.LUT R134, R134, 0xffff, RZ, 0xc0, !PT ;  /* 0x0000ffff86867812 */ /* 0x000fe400078ec0ff */
[----:B------:R-:W-:Y:S02]  /*9a50*/  F2FP.SATFINITE.E5M2.F32.PACK_AB_MERGE_C R152, R153, R152, RZ ;  /* 0x000000989998723e */ /* 0x000fe400048060ff */
[----:B------:R-:W-:Y:S02]  /*9a60*/  F2FP.SATFINITE.E5M2.F32.PACK_AB_MERGE_C R154, R155, R154, RZ ;  /* 0x0000009a9b9a723e */ /* 0x000fe400048060ff */
[----:B------:R-:W-:Y:S02]  /*9a70*/  F2FP.SATFINITE.E5M2.F32.PACK_AB_MERGE_C R156, R157, R156, RZ ;  /* 0x0000009c9d9c723e */ /* 0x000fe400048060ff */
[----:B------:R-:W-:-:S02]  /*9a80*/  F2FP.SATFINITE.E5M2.F32.PACK_AB_MERGE_C R24, R25, R24, RZ ;  /* 0x000000181918723e */ /* 0x000fc400048060ff */
[----:B------:R-:W-:Y:S02]  /*9a90*/  PRMT R4, R4, 0x4210, R185 ;  /* 0x0000421004047816 */ /* 0x000fe400000000b9 */
[----:B------:R-:W-:Y:S02]  /*9aa0*/  PRMT R5, R5, 0x4210, R122 ;  /* 0x0000421005057816 */ /* 0x000fe4000000007a */
[----:B------:R-:W-:Y:S02]  /*9ab0*/  PRMT R6, R6, 0x4210, R19 ;  /* 0x0000421006067816 */ /* 0x000fe40000000013 */
[----:B------:R-:W-:Y:S02]  /*9ac0*/  PRMT R7, R7, 0x4210, R134 ;  /* 0x0000421007077816 */ /* 0x000fe40000000086 */
[----:B------:R-:W-:Y:S02]  /*9ad0*/  F2FP.SATFINITE.E5M2.F32.PACK_AB_MERGE_C R30, R31, R30, RZ ;  /* 0x0000001e1f1e723e */ /* 0x000fe400048060ff */
[----:B------:R-:W-:Y:S01]  /*9ae0*/  LOP3.LUT R25, R152, 0xffff, RZ, 0xc0, !PT ;  /* 0x0000ffff98197812 */ /* 0x000fe200078ec0ff */
[----:B0-----:R0:W-:Y:S01]  /*9af0*/  STS.128 [R9], R4 ;  /* 0x0000000409007388 */ /* 0x0011e20000000c00 */
[----:B------:R-:W-:-:S02]  /*9b00*/  LOP3.LUT R154, R154, 0xffff, RZ, 0xc0, !PT ;  /* 0x0000ffff9a9a7812 */ /* 0x000fc400078ec0ff */
[----:B------:R-:W-:Y:S02]  /*9b10*/  LOP3.LUT R156, R156, 0xffff, RZ, 0xc0, !PT ;  /* 0x0000ffff9c9c7812 */ /* 0x000fe400078ec0ff */
[----:B------:R-:W-:Y:S02]  /*9b20*/  LOP3.LUT R144, R144, 0xffff, RZ, 0xc0, !PT ;  /* 0x0000ffff90907812 */ /* 0x000fe400078ec0ff */
[----:B------:R-:W-:Y:S02]  /*9b30*/  LOP3.LUT R31, R146, 0xffff, RZ, 0xc0, !PT ;  /* 0x0000ffff921f7812 */ /* 0x000fe400078ec0ff */
[----:B------:R-:W-:Y:S02]  /*9b40*/  F2FP.SATFINITE.E5M2.F32.PACK_AB_MERGE_C R160, R161, R160, RZ ;  /* 0x000000a0a1a0723e */ /* 0x000fe400048060ff */
[----:B------:R-:W-:Y:S02]  /*9b50*/  F2FP.SATFINITE.E5M2.F32.PACK_AB_MERGE_C R162, R163, R162, RZ ;  /* 0x000000a2a3a2723e */ /* 0x000fe400048060ff */
[----:B------:R-:W-:-:S02]  /*9b60*/  F2FP.SATFINITE.E5M2.F32.PACK_AB_MERGE_C R148, R149, R148, RZ ;  /* 0x000000949594723e */ /* 0x000fc400048060ff */
[----:B------:R-:W-:Y:S02]  /*9b70*/  F2FP.SATFINITE.E5M2.F32.PACK_AB_MERGE_C R164, R165, R164, RZ ;  /* 0x000000a4a5a4723e */ /* 0x000fe400048060ff */
[----:B------:R-:W-:Y:S02]  /*9b80*/  F2FP.SATFINITE.E5M2.F32.PACK_AB_MERGE_C R20, R21, R20, RZ ;  /* 0x000000141514723e */ /* 0x000fe400048060ff */
[----:B------:R-:W-:Y:S02]  /*9b90*/  F2FP.SATFINITE.E5M2.F32.PACK_AB_MERGE_C R28, R29, R28, RZ ;  /* 0x0000001c1d1c723e */ /* 0x000fe400048060ff */
[----:B------:R-:W-:Y:S02]  /*9ba0*/  PRMT R21, R156, 0x3340, R1 ;  /* 0x000033409c157816 */ /* 0x000fe40000000001 */
[----:B------:R-:W-:Y:S02]  /*9bb0*/  PRMT R126, R25, 0x3340, R154 ;  /* 0x00003340197e7816 */ /* 0x000fe4000000009a */
[----:B------:R-:W-:-:S02]  /*9bc0*/  F2FP.SATFINITE.E5M2.F32.PACK_AB_MERGE_C R26, R27, R26, RZ ;  /* 0x0000001a1b1a723e */ /* 0x000fc400048060ff */
[----:B------:R-:W-:Y:S02]  /*9bd0*/  LOP3.LUT R29, R136, 0xffff, RZ, 0xc0, !PT ;  /* 0x0000ffff881d7812 */ /* 0x000fe400078ec0ff */
[----:B------:R-:W-:Y:S02]  /*9be0*/  LOP3.LUT R138, R138, 0xffff, RZ, 0xc0, !PT ;  /* 0x0000ffff8a8a7812 */ /* 0x000fe400078ec0ff */
[----:B------:R-:W-:Y:S02]  /*9bf0*/  LOP3.LUT R140, R140, 0xffff, RZ, 0xc0, !PT ;  /* 0x0000ffff8c8c7812 */ /* 0x000fe400078ec0ff */
[----:B0-----:R-:W-:Y:S02]  /*9c00*/  PRMT R6, R144, 0x3340, R31 ;  /* 0x0000334090067816 */ /* 0x001fe4000000001f */
[----:B------:R-:W-:Y:S02]  /*9c10*/  SHF.R.U32.HI R120, RZ, 0x8, R120 ;  /* 0x00000008ff787819 */ /* 0x000fe40000011678 */
[----:B------:R-:W-:-:S02]  /*9c20*/  SHF.R.U32.HI R11, RZ, 0x8, R11 ;  /* 0x00000008ff0b7819 */ /* 0x000fc4000001160b */
[----:B------:R-:W-:Y:S02]  /*9c30*/  SHF.R.U32.HI R128, RZ, 0x8, R128 ;  /* 0x00000008ff807819 */ /* 0x000fe40000011680 */
[----:B------:R-:W-:Y:S02]  /*9c40*/  SHF.R.U32.HI R13, RZ, 0x8, R13 ;  /* 0x00000008ff0d7819 */ /* 0x000fe4000001160d */
[----:B------:R-:W-:Y:S02]  /*9c50*/  LOP3.LUT R160, R160, 0xffff, RZ, 0xc0, !PT ;  /* 0x0000ffffa0a07812 */ /* 0x000fe400078ec0ff */
[----:B------:R-:W-:Y:S02]  /*9c60*/  LOP3.LUT R27, R162, 0xffff, RZ, 0xc0, !PT ;  /* 0x0000ffffa21b7812 */ /* 0x000fe400078ec0ff */
[----:B------:R-:W-:Y:S02]  /*9c70*/  SHF.R.U32.HI R144, RZ, 0x8, R144 ;  /* 0x00000008ff907819 */ /* 0x000fe40000011690 */
[----:B------:R-:W-:-:S02]  /*9c80*/  SHF.R.U32.HI R31, RZ, 0x8, R31 ;  /* 0x00000008ff1f7819 */ /* 0x000fc4000001161f */
[----:B------:R-:W-:Y:S02]  /*9c90*/  LOP3.LUT R148, R148, 0xffff, RZ, 0xc0, !PT ;  /* 0x0000ffff94947812 */ /* 0x000fe400078ec0ff */
[----:B------:R-:W-:Y:S02]  /*9ca0*/  LOP3.LUT R164, R164, 0xffff, RZ, 0xc0, !PT ;  /* 0x0000ffffa4a47812 */ /* 0x000fe400078ec0ff */
[----:B------:R-:W-:Y:S02]  /*9cb0*/  F2FP.SATFINITE.E5M2.F32.PACK_AB_MERGE_C R22, R23, R22, RZ ;  /* 0x000000161716723e */ /* 0x000fe400048060ff */
[----:B------:R-:W-:Y:S02]  /*9cc0*/  PRMT R21, R126, 0x5410, R21 ;  /* 0x000054107e157816 */ /* 0x000fe40000000015 */
[----:B------:R-:W-:Y:S02]  /*9cd0*/  PRMT R23, R140, 0x3340, R1 ;  /* 0x000033408c177816 */ /* 0x000fe40000000001 */
[----:B------:R-:W-:-:S02]  /*9ce0*/  PRMT R4, R29, 0x3340, R138 ;  /* 0x000033401d047816 */ /* 0x000fc4000000008a */
[----:B------:R-:W-:Y:S02]  /*9cf0*/  LOP3.LUT R126, R120, 0xffff, RZ, 0xc0, !PT ;  /* 0x0000ffff787e7812 */ /* 0x000fe400078ec0ff */
[----:B------:R-:W-:Y:S02]  /*9d00*/  LOP3.LUT R11, R11, 0xffff, RZ, 0xc0, !PT ;  /* 0x0000ffff0b0b7812 */ /* 0x000fe400078ec0ff */
[----:B------:R-:W-:Y:S02]  /*9d10*/  LOP3.LUT R128, R128, 0xffff, RZ, 0xc0, !PT ;  /* 0x0000ffff80807812 */ /* 0x000fe400078ec0ff */
[----:B------:R-:W-:Y:S02]  /*9d20*/  LOP3.LUT R13, R13, 0xffff, RZ, 0xc0, !PT ;  /* 0x0000ffff0d0d7812 */ /* 0x000fe400078ec0ff */
[----:B------:R-:W-:Y:S02]  /*9d30*/  F2FP.SATFINITE.E5M2.F32.PACK_AB_MERGE_C R36, R37, R36, RZ ;  /* 0x000000242524723e */ /* 0x000fe400048060ff */
[----:B------:R-:W-:-:S02]  /*9d40*/  F2FP.SATFINITE.E5M2.F32.PACK_AB_MERGE_C R38, R39, R38, RZ ;  /* 0x000000262726723e */ /* 0x000fc400048060ff */
[----:B------:R-:W-:Y:S02]  /*9d50*/  PRMT R130, R160, 0x3340, R27 ;  /* 0x00003340a0827816 */ /* 0x000fe4000000001b */
[----:B------:R-:W-:Y:S02]  /*9d60*/  SHF.R.U32.HI R29, RZ, 0x8, R29 ;  /* 0x00000008ff1d7819 */ /* 0x000fe4000001161d */
[----:B------:R-:W-:Y:S02]  /*9d70*/  SHF.R.U32.HI R140, RZ, 0x8, R140 ;  /* 0x00000008ff8c7819 */ /* 0x000fe4000001168c */
[----:B------:R-:W-:Y:S02]  /*9d80*/  LOP3.LUT R144, R144, 0xffff, RZ, 0xc0, !PT ;  /* 0x0000ffff90907812 */ /* 0x000fe400078ec0ff */
[----:B------:R-:W-:Y:S02]  /*9d90*/  LOP3.LUT R31, R31, 0xffff, RZ, 0xc0, !PT ;  /* 0x0000ffff1f1f7812 */ /* 0x000fe400078ec0ff */
[----:B------:R-:W-:-:S02]  /*9da0*/  PRMT R37, R148, 0x3340, R1 ;  /* 0x0000334094257816 */ /* 0x000fc40000000001 */
[----:B------:R-:W-:Y:S02]  /*9db0*/  PRMT R39, R164, 0x3340, R1 ;  /* 0x00003340a4277816 */ /* 0x000fe40000000001 */
[----:B------:R-:W-:Y:S02]  /*9dc0*/  SHF.R.U32.HI R124, RZ, 0x8, R124 ;  /* 0x00000008ff7c7819 */ /* 0x000fe4000001167c */
[----:B------:R-:W-:Y:S02]  /*9dd0*/  SHF.R.U32.HI R138, RZ, 0x8, R138 ;  /* 0x00000008ff8a7819 */ /* 0x000fe4000001168a */
[----:B------:R-:W-:Y:S02]  /*9de0*/  SHF.R.U32.HI R160, RZ, 0x8, R160 ;  /* 0x00000008ffa07819 */ /* 0x000fe400000116a0 */
[----:B------:R-:W-:Y:S02]  /*9df0*/  SHF.R.U32.HI R27, RZ, 0x8, R27 ;  /* 0x00000008ff1b7819 */ /* 0x000fe4000001161b */
[----:B------:R-:W-:-:S02]  /*9e00*/  F2FP.SATFINITE.E5M2.F32.PACK_AB_MERGE_C R32, R33, R32, RZ ;  /* 0x000000202120723e */ /* 0x000fc400048060ff */
[----:B------:R-:W-:Y:S02]  /*9e10*/  F2FP.SATFINITE.E5M2.F32.PACK_AB_MERGE_C R34, R35, R34, RZ ;  /* 0x000000222322723e */ /* 0x000fe400048060ff */
[----:B------:R-:W-:Y:S02]  /*9e20*/  SHF.R.U32.HI R182, RZ, 0x8, R182 ;  /* 0x00000008ffb67819 */ /* 0x000fe400000116b6 */
[----:B------:R-:W-:Y:S02]  /*9e30*/  SHF.R.U32.HI R183, RZ, 0x8, R183 ;  /* 0x00000008ffb77819 */ /* 0x000fe400000116b7 */
[----:B------:R-:W-:Y:S02]  /*9e40*/  SHF.R.U32.HI R184, RZ, 0x8, R184 ;  /* 0x00000008ffb87819 */ /* 0x000fe400000116b8 */
[----:B------:R-:W-:Y:S02]  /*9e50*/  SHF.R.U32.HI R186, RZ, 0x8, R186 ;  /* 0x00000008ffba7819 */ /* 0x000fe400000116ba */
[----:B------:R-:W-:-:S02]  /*9e60*/  SHF.R.U32.HI R187, RZ, 0x8, R187 ;  /* 0x00000008ffbb7819 */ /* 0x000fc400000116bb */
[----:B------:R-:W-:Y:S02]  /*9e70*/  SHF.R.U32.HI R132, RZ, 0x8, R132 ;  /* 0x00000008ff847819 */ /* 0x000fe40000011684 */
[----:B------:R-:W-:Y:S02]  /*9e80*/  SHF.R.U32.HI R188, RZ, 0x8, R188 ;  /* 0x00000008ffbc7819 */ /* 0x000fe400000116bc */
[----:B------:R-:W-:Y:S02]  /*9e90*/  PRMT R33, R126, 0x3340, R11 ;  /* 0x000033407e217816 */ /* 0x000fe4000000000b */
[----:B------:R-:W-:Y:S02]  /*9ea0*/  PRMT R35, R128, 0x3340, R13 ;  /* 0x0000334080237816 */ /* 0x000fe4000000000d */
[----:B------:R-:W-:Y:S02]  /*9eb0*/  LOP3.LUT R128, R29, 0xffff, RZ, 0xc0, !PT ;  /* 0x0000ffff1d807812 */ /* 0x000fe400078ec0ff */
[----:B------:R-:W-:-:S02]  /*9ec0*/  LOP3.LUT R126, R140, 0xffff, RZ, 0xc0, !PT ;  /* 0x0000ffff8c7e7812 */ /* 0x000fc400078ec0ff */
[----:B------:R-:W-:Y:S02]  /*9ed0*/  PRMT R31, R144, 0x3340, R31 ;  /* 0x00003340901f7816 */ /* 0x000fe4000000001f */
[----:B------:R-:W-:Y:S02]  /*9ee0*/  F2FP.SATFINITE.E5M2.F32.PACK_AB_MERGE_C R48, R49, R48, RZ ;  /* 0x000000303130723e */ /* 0x000fe400048060ff */
[----:B------:R-:W-:Y:S02]  /*9ef0*/  PRMT R23, R4, 0x5410, R23 ;  /* 0x0000541004177816 */ /* 0x000fe40000000017 */
[----:B------:R-:W-:Y:S02]  /*9f00*/  PRMT R37, R6, 0x5410, R37 ;  /* 0x0000541006257816 */ /* 0x000fe40000000025 */
[----:B------:R-:W-:Y:S02]  /*9f10*/  PRMT R39, R130, 0x5410, R39 ;  /* 0x0000541082277816 */ /* 0x000fe40000000027 */
[----:B------:R-:W-:-:S02]  /*9f20*/  LOP3.LUT R120, R124, 0xffff, RZ, 0xc0, !PT ;  /* 0x0000ffff7c787812 */ /* 0x000fc400078ec0ff */
[----:B------:R-:W-:Y:S02]  /*9f30*/  LOP3.LUT R29, R138, 0xffff, RZ, 0xc0, !PT ;  /* 0x0000ffff8a1d7812 */ /* 0x000fe400078ec0ff */
[----:B------:R-:W-:Y:S02]  /*9f40*/  SHF.R.U32.HI R25, RZ, 0x8, R25 ;  /* 0x00000008ff197819 */ /* 0x000fe40000011619 */
[----:B------:R-:W-:Y:S02]  /*9f50*/  SHF.R.U32.HI R154, RZ, 0x8, R154 ;  /* 0x00000008ff9a7819 */ /* 0x000fe4000001169a */
[----:B------:R-:W-:Y:S02]  /*9f60*/  LOP3.LUT R160, R160, 0xffff, RZ, 0xc0, !PT ;  /* 0x0000ffffa0a07812 */ /* 0x000fe400078ec0ff */
[----:B------:R-:W-:Y:S02]  /*9f70*/  LOP3.LUT R27, R27, 0xffff, RZ, 0xc0, !PT ;  /* 0x0000ffff1b1b7812 */ /* 0x000fe400078ec0ff */
[----:B------:R-:W-:-:S02]  /*9f80*/  LOP3.LUT R129, R129, 0xffff, RZ, 0xc0, !PT ;  /* 0x0000ffff81817812 */ /* 0x000fc400078ec0ff */
[----:B------:R-:W-:Y:S02]  /*9f90*/  LOP3.LUT R140, R131, 0xffff, RZ, 0xc0, !PT ;  /* 0x0000ffff838c7812 */ /* 0x000fe400078ec0ff */
[----:B------:R-:W-:Y:S02]  /*9fa0*/  LOP3.LUT R144, R133, 0xffff, RZ, 0xc0, !PT ;  /* 0x0000ffff85907812 */ /* 0x000fe400078ec0ff */
[----:B------:R-:W-:Y:S02]  /*9fb0*/  F2FP.SATFINITE.E5M2.F32.PACK_AB_MERGE_C R50, R51, R50, RZ ;  /* 0x000000323332723e */ /* 0x000fe400048060ff */
[----:B------:R-:W-:Y:S02]  /*9fc0*/  LOP3.LUT R182, R182, 0xffff, RZ, 0xc0, !PT ;  /* 0x0000ffffb6b67812 */ /* 0x000fe400078ec0ff */
[----:B------:R-:W-:Y:S02]  /*9fd0*/  LOP3.LUT R5, R183, 0xffff, RZ, 0xc0, !PT ;  /* 0x0000ffffb7057812 */ /* 0x000fe400078ec0ff */
[----:B------:R-:W-:-:S02]  /*9fe0*/  LOP3.LUT R6, R184, 0xffff, RZ, 0xc0, !PT ;  /* 0x0000ffffb8067812 */ /* 0x000fc400078ec0ff */
[----:B------:R-:W-:Y:S02]  /*9ff0*/  LOP3.LUT R7, R186, 0xffff, RZ, 0xc0, !PT ;  /* 0x0000ffffba077812 */ /* 0x000fe400078ec0ff */
[----:B------:R-:W-:Y:S02]  /*a000*/  LOP3.LUT R4, R187, 0xffff, RZ, 0xc0, !PT ;  /* 0x0000ffffbb047812 */ /* 0x000fe400078ec0ff */
[----:B------:R-:W-:Y:S02]  /*a010*/  LOP3.LUT R124, R132, 0xffff, RZ, 0xc0, !PT ;  /* 0x0000ffff847c7812 */ /* 0x000fe400078ec0ff */
[----:B------:R-:W-:Y:S02]  /*a020*/  SHF.R.U32.HI R148, RZ, 0x8, R148 ;  /* 0x00000008ff947819 */ /* 0x000fe40000011694 */
[----:B------:R-:W-:Y:S02]  /*a030*/  LOP3.LUT R121, R121, 0xffff, RZ, 0xc0, !PT ;  /* 0x0000ffff79797812 */ /* 0x000fe400078ec0ff */
[----:B------:R-:W-:-:S02]  /*a040*/  LOP3.LUT R136, R123, 0xffff, RZ, 0xc0, !PT ;  /* 0x0000ffff7b887812 */ /* 0x000fc400078ec0ff */
[----:B------:R-:W-:Y:S02]  /*a050*/  LOP3.LUT R138, R125, 0xffff, RZ, 0xc0, !PT ;  /* 0x0000ffff7d8a7812 */ /* 0x000fe400078ec0ff */
[----:B------:R-:W-:Y:S02]  /*a060*/  LOP3.LUT R49, R72, 0xffff, RZ, 0xc0, !PT ;  /* 0x0000ffff48317812 */ /* 0x000fe400078ec0ff */
[----:B------:R-:W-:Y:S02]  /*a070*/  LOP3.LUT R130, R74, 0xffff, RZ, 0xc0, !PT ;  /* 0x0000ffff4a827812 */ /* 0x000fe400078ec0ff */
[----:B------:R-:W-:Y:S02]  /*a080*/  LOP3.LUT R76, R76, 0xffff, RZ, 0xc0, !PT ;  /* 0x0000ffff4c4c7812 */ /* 0x000fe400078ec0ff */
[----:B------:R-:W-:Y:S02]  /*a090*/  LOP3.LUT R188, R188, 0xffff, RZ, 0xc0, !PT ;  /* 0x0000ffffbcbc7812 */ /* 0x000fe400078ec0ff */
[----:B------:R-:W-:-:S02]  /*a0a0*/  SHF.R.U32.HI R164, RZ, 0x8, R164 ;  /* 0x00000008ffa47819 */ /* 0x000fc400000116a4 */
[----:B------:R-:W-:Y:S02]  /*a0b0*/  LOP3.LUT R51, R80, 0xffff, RZ, 0xc0, !PT ;  /* 0x0000ffff50337812 */ /* 0x000fe400078ec0ff */
[----:B------:R-:W-:Y:S02]  /*a0c0*/  LOP3.LUT R132, R82, 0xffff, RZ, 0xc0, !PT ;  /* 0x0000ffff52847812 */ /* 0x000fe400078ec0ff */
[----:B------:R-:W-:Y:S02]  /*a0d0*/  LOP3.LUT R84, R84, 0xffff, RZ, 0xc0, !PT ;  /* 0x0000ffff54547812 */ /* 0x000fe400078ec0ff */
[----:B------:R-:W-:Y:S02]  /*a0e0*/  F2FP.SATFINITE.E5M2.F32.PACK_AB_MERGE_C R44, R45, R44, RZ ;  /* 0x0000002c2d2c723e */ /* 0x000fe400048060ff */
[----:B------:R-:W-:Y:S02]  /*a0f0*/  F2FP.SATFINITE.E5M2.F32.PACK_AB_MERGE_C R54, R55, R54, RZ ;  /* 0x000000363736723e */ /* 0x000fe400048060ff */
[----:B------:R-:W-:-:S02]  /*a100*/  F2FP.SATFINITE.E5M2.F32.PACK_AB_MERGE_C R58, R59, R58, RZ ;  /* 0x0000003a3b3a723e */ /* 0x000fc400048060ff */
[----:B------:R-:W-:Y:S02]  /*a110*/  SHF.R.U32.HI R156, RZ, 0x8, R156 ;  /* 0x00000008ff9c7819 */ /* 0x000fe4000001169c */
[----:B------:R-:W-:Y:S02]  /*a120*/  LOP3.LUT R25, R25, 0xffff, RZ, 0xc0, !PT ;  /* 0x0000ffff19197812 */ /* 0x000fe400078ec0ff */
[----:B------:R-:W-:Y:S02]  /*a130*/  LOP3.LUT R154, R154, 0xffff, RZ, 0xc0, !PT ;  /* 0x0000ffff9a9a7812 */ /* 0x000fe400078ec0ff */
[----:B------:R-:W-:Y:S02]  /*a140*/  PRMT R55, R160, 0x3340, R27 ;  /* 0x00003340a0377816 */ /* 0x000fe4000000001b */
[----:B------:R-:W-:Y:S02]  /*a150*/  PRMT R45, R144, 0x3340, R1 ;  /* 0x00003340902d7816 */ /* 0x000fe40000000001 */
[----:B------:R-:W-:-:S02]  /*a160*/  PRMT R74, R129, 0x3340, R140 ;  /* 0x00003340814a7816 */ /* 0x000fc4000000008c */
[----:B------:R-:W-:Y:S02]  /*a170*/  F2FP.SATFINITE.E5M2.F32.PACK_AB_MERGE_C R40, R41, R40, RZ ;  /* 0x000000282928723e */ /* 0x000fe400048060ff */
[----:B------:R-:W-:Y:S02]  /*a180*/  F2FP.SATFINITE.E5M2.F32.PACK_AB_MERGE_C R46, R47, R46, RZ ;  /* 0x0000002e2f2e723e */ /* 0x000fe400048060ff */
[----:B------:R-:W-:Y:S02]  /*a190*/  F2FP.SATFINITE.E5M2.F32.PACK_AB_MERGE_C R56, R57, R56, RZ ;  /* 0x000000383938723e */ /* 0x000fe400048060ff */
[----:B------:R-:W-:Y:S02]  /*a1a0*/  PRMT R5, R182, 0x3340, R5 ;  /* 0x00003340b6057816 */ /* 0x000fe40000000005 */
[----:B------:R-:W-:Y:S02]  /*a1b0*/  PRMT R6, R6, 0x3340, R1 ;  /* 0x0000334006067816 */ /* 0x000fe40000000001 */
[----:B------:R-:W-:-:S02]  /*a1c0*/  PRMT R4, R7, 0x3340, R4 ;  /* 0x0000334007047816 */ /* 0x000fc40000000004 */
[----:B------:R-:W-:Y:S02]  /*a1d0*/  LOP3.LUT R148, R148, 0xffff, RZ, 0xc0, !PT ;  /* 0x0000ffff94947812 */ /* 0x000fe400078ec0ff */
[--C-:B------:R-:W-:Y:S02]  /*a1e0*/  PRMT R27, R138, 0x3340, R1.reuse ;  /* 0x000033408a1b7816 */ /* 0x100fe40000000001 */
[----:B------:R-:W-:Y:S02]  /*a1f0*/  PRMT R13, R76, 0x3340, R1 ;  /* 0x000033404c0d7816 */ /* 0x000fe40000000001 */
[----:B------:R-:W-:Y:S02]  /*a200*/  PRMT R72, R121, 0x3340, R136 ;  /* 0x0000334079487816 */ /* 0x000fe40000000088 */
[----:B------:R-:W-:Y:S02]  /*a210*/  PRMT R80, R49, 0x3340, R130 ;  /* 0x0000334031507816 */ /* 0x000fe40000000082 */
[----:B------:R-:W-:-:S02]  /*a220*/  LOP3.LUT R96, R96, 0xffff, RZ, 0xc0, !PT ;  /* 0x0000ffff60607812 */ /* 0x000fc400078ec0ff */
[----:B------:R-:W-:Y:S02]  /*a230*/  LOP3.LUT R59, R98, 0xffff, RZ, 0xc0, !PT ;  /* 0x0000ffff623b7812 */ /* 0x000fe400078ec0ff */
[----:B------:R-:W-:Y:S02]  /*a240*/  LOP3.LUT R100, R100, 0xffff, RZ, 0xc0, !PT ;  /* 0x0000ffff64647812 */ /* 0x000fe400078ec0ff */
[----:B------:R-:W-:Y:S02]  /*a250*/  F2FP.SATFINITE.E5M2.F32.PACK_AB_MERGE_C R42, R43, R42, RZ ;  /* 0x0000002a2b2a723e */ /* 0x000fe400048060ff */
[--C-:B------:R-:W-:Y:S02]  /*a260*/  PRMT R7, R188, 0x3340, R1.reuse ;  /* 0x00003340bc077816 */ /* 0x100fe40000000001 */
[----:B------:R-:W-:Y:S02]  /*a270*/  LOP3.LUT R164, R164, 0xffff, RZ, 0xc0, !PT ;  /* 0x0000ffffa4a47812 */ /* 0x000fe400078ec0ff */
[----:B------:R-:W-:-:S02]  /*a280*/  PRMT R47, R84, 0x3340, R1 ;  /* 0x00003340542f7816 */ /* 0x000fc40000000001 */
[----:B------:R-:W-:Y:S02]  /*a290*/  PRMT R82, R51, 0x3340, R132 ;  /* 0x0000334033527816 */ /* 0x000fe40000000084 */
[----:B------:R-:W-:Y:S02]  /*a2a0*/  LOP3.LUT R88, R88, 0xffff, RZ, 0xc0, !PT ;  /* 0x0000ffff58587812 */ /* 0x000fe400078ec0ff */
[----:B------:R-:W-:Y:S02]  /*a2b0*/  LOP3.LUT R57, R90, 0xffff, RZ, 0xc0, !PT ;  /* 0x0000ffff5a397812 */ /* 0x000fe400078ec0ff */
[----:B------:R-:W-:Y:S02]  /*a2c0*/  LOP3.LUT R92, R92, 0xffff, RZ, 0xc0, !PT ;  /* 0x0000ffff5c5c7812 */ /* 0x000fe400078ec0ff */
[----:B------:R-:W-:Y:S02]  /*a2d0*/  LOP3.LUT R41, R104, 0xffff, RZ, 0xc0, !PT ;  /* 0x0000ffff68297812 */ /* 0x000fe400078ec0ff */
[----:B------:R-:W-:-:S02]  /*a2e0*/  LOP3.LUT R106, R106, 0xffff, RZ, 0xc0, !PT ;  /* 0x0000ffff6a6a7812 */ /* 0x000fc400078ec0ff */
[----:B------:R-:W-:Y:S02]  /*a2f0*/  LOP3.LUT R108, R108, 0xffff, RZ, 0xc0, !PT ;  /* 0x0000ffff6c6c7812 */ /* 0x000fe400078ec0ff */
[----:B------:R-:W-:Y:S02]  /*a300*/  F2FP.SATFINITE.E5M2.F32.PACK_AB_MERGE_C R52, R53, R52, RZ ;  /* 0x000000343534723e */ /* 0x000fe400048060ff */
[----:B------:R-:W-:Y:S02]  /*a310*/  PRMT R124, R124, 0x3340, R1 ;  /* 0x000033407c7c7816 */ /* 0x000fe40000000001 */
[----:B------:R-:W-:Y:S02]  /*a320*/  LOP3.LUT R112, R112, 0xffff, RZ, 0xc0, !PT ;  /* 0x0000ffff70707812 */ /* 0x000fe400078ec0ff */
[----:B------:R-:W-:Y:S02]  /*a330*/  LOP3.LUT R43, R114, 0xffff, RZ, 0xc0, !PT ;  /* 0x0000ffff722b7812 */ /* 0x000fe400078ec0ff */
[----:B------:R-:W-:-:S02]  /*a340*/  LOP3.LUT R116, R116, 0xffff, RZ, 0xc0, !PT ;  /* 0x0000ffff74747812 */ /* 0x000fc400078ec0ff */
[----:B------:R-:W-:Y:S02]  /*a350*/  PRMT R29, R128, 0x3340, R29 ;  /* 0x00003340801d7816 */ /* 0x000fe4000000001d */
[----:B------:R-:W-:Y:S02]  /*a360*/  PRMT R126, R126, 0x3340, R1 ;  /* 0x000033407e7e7816 */ /* 0x000fe40000000001 */
[----:B------:R-:W-:Y:S02]  /*a370*/  LOP3.LUT R156, R156, 0xffff, RZ, 0xc0, !PT ;  /* 0x0000ffff9c9c7812 */ /* 0x000fe400078ec0ff */
[----:B------:R-:W-:Y:S02]  /*a380*/  PRMT R53, R25, 0x3340, R154 ;  /* 0x0000334019357816 */ /* 0x000fe4000000009a */
[----:B------:R-:W-:Y:S02]  /*a390*/  PRMT R45, R74, 0x5410, R45 ;  /* 0x000054104a2d7816 */ /* 0x000fe4000000002d */
[----:B------:R-:W-:-:S02]  /*a3a0*/  F2FP.SATFINITE.E5M2.F32.PACK_AB_MERGE_C R60, R61, R60, RZ ;  /* 0x0000003c3d3c723e */ /* 0x000fc400048060ff */
[----:B------:R-:W-:Y:S02]  /*a3b0*/  PRMT R128, R148, 0x3340, R1 ;  /* 0x0000334094807816 */ /* 0x000fe40000000001 */
[----:B------:R-:W-:Y:S02]  /*a3c0*/  PRMT R27, R72, 0x5410, R27 ;  /* 0x00005410481b7816 */ /* 0x000fe4000000001b */
[----:B------:R-:W-:Y:S02]  /*a3d0*/  PRMT R13, R80, 0x5410, R13 ;  /* 0x00005410500d7816 */ /* 0x000fe4000000000d */
[----:B------:R-:W-:Y:S02]  /*a3e0*/  PRMT R25, R100, 0x3340, R1 ;  /* 0x0000334064197816 */ /* 0x000fe40000000001 */
[----:B------:R-:W-:Y:S02]  /*a3f0*/  PRMT R74, R96, 0x3340, R59 ;  /* 0x00003340604a7816 */ /* 0x000fe4000000003b */
[----:B------:R-:W-:-:S02]  /*a400*/  PRMT R6, R5, 0x5410, R6 ;  /* 0x0000541005067816 */ /* 0x000fc40000000006 */
[----:B------:R-:W-:Y:S02]  /*a410*/  F2FP.SATFINITE.E5M2.F32.PACK_AB_MERGE_C R62, R63, R62, RZ ;  /* 0x0000003e3f3e723e */ /* 0x000fe400048060ff */
[----:B------:R-:W-:Y:S02]  /*a420*/  PRMT R164, R164, 0x3340, R1 ;  /* 0x00003340a4a47816 */ /* 0x000fe40000000001 */
[----:B------:R-:W-:Y:S02]  /*a430*/  PRMT R47, R82, 0x5410, R47 ;  /* 0x00005410522f7816 */ /* 0x000fe4000000002f */
[--C-:B------:R-:W-:Y:S02]  /*a440*/  PRMT R72, R92, 0x3340, R1.reuse ;  /* 0x000033405c487816 */ /* 0x100fe40000000001 */
[----:B------:R-:W-:Y:S02]  /*a450*/  PRMT R61, R108, 0x3340, R1 ;  /* 0x000033406c3d7816 */ /* 0x000fe40000000001 */
[----:B------:R-:W-:-:S02]  /*a460*/  PRMT R11, R88, 0x3340, R57 ;  /* 0x00003340580b7816 */ /* 0x000fc40000000039 */
[----:B------:R-:W-:Y:S02]  /*a470*/  PRMT R80, R41, 0x3340, R106 ;  /* 0x0000334029507816 */ /* 0x000fe4000000006a */
[----:B------:R-:W-:Y:S02]  /*a480*/  PRMT R5, R4, 0x5410, R7 ;  /* 0x0000541004057816 */ /* 0x000fe40000000007 */
[--C-:B------:R-:W-:Y:S02]  /*a490*/  PRMT R120, R120, 0x3340, R1.reuse ;  /* 0x0000334078787816 */ /* 0x100fe40000000001 */
[----:B------:R-:W-:Y:S02]  /*a4a0*/  PRMT R63, R116, 0x3340, R1 ;  /* 0x00003340743f7816 */ /* 0x000fe40000000001 */
[----:B------:R-:W-:Y:S02]  /*a4b0*/  PRMT R82, R112, 0x3340, R43 ;  /* 0x0000334070527816 */ /* 0x000fe4000000002b */
[----:B------:R-:W-:-:S02]  /*a4c0*/  PRMT R7, R35, 0x5410, R124 ;  /* 0x0000541023077816 */ /* 0x000fc4000000007c */
[----:B------:R-:W-:Y:S02]  /*a4d0*/  PRMT R156, R156, 0x3340, R1 ;  /* 0x000033409c9c7816 */ /* 0x000fe40000000001 */
[----:B------:R-:W-:Y:S02]  /*a4e0*/  PRMT R35, R29, 0x5410, R126 ;  /* 0x000054101d237816 */ /* 0x000fe4000000007e */
[----:B------:R-:W-:Y:S02]  /*a4f0*/  PRMT R25, R74, 0x5410, R25 ;  /* 0x000054104a197816 */ /* 0x000fe40000000019 */
[----:B------:R-:W-:Y:S02]  /*a500*/  PRMT R29, R31, 0x5410, R128 ;  /* 0x000054101f1d7816 */ /* 0x000fe40000000080 */
[----:B------:R-:W-:Y:S02]  /*a510*/  PRMT R72, R11, 0x5410, R72 ;  /* 0x000054100b487816 */ /* 0x000fe40000000048 */
[----:B------:R-:W-:-:S02]  /*a520*/  PRMT R74, R80, 0x5410, R61 ;  /* 0x00005410504a7816 */ /* 0x000fc4000000003d */
[----:B------:R-:W-:Y:S02]  /*a530*/  PRMT R31, R55, 0x5410, R164 ;  /* 0x00005410371f7816 */ /* 0x000fe400000000a4 */
[----:B------:R-:W-:Y:S02]  /*a540*/  PRMT R11, R82, 0x5410, R63 ;  /* 0x00005410520b7816 */ /* 0x000fe4000000003f */
[----:B------:R-:W-:Y:S02]  /*a550*/  PRMT R80, R33, 0x5410, R120 ;  /* 0x0000541021507816 */ /* 0x000fe40000000078 */
[----:B------:R-:W-:Y:S02]  /*a560*/  SHF.R.U32.HI R55, RZ, 0x8, R138 ;  /* 0x00000008ff377819 */ /* 0x000fe4000001168a */
[----:B------:R-:W-:Y:S02]  /*a570*/  PRMT R33, R53, 0x5410, R156 ;  /* 0x0000541035217816 */ /* 0x000fe4000000009c */
[----:B------:R-:W-:-:S02]  /*a580*/  SHF.R.U32.HI R4, RZ, 0x8, R121 ;  /* 0x00000008ff047819 */ /* 0x000fc40000011679 */
[----:B------:R-:W-:Y:S02]  /*a590*/  SHF.R.U32.HI R63, RZ, 0x8, R140 ;  /* 0x00000008ff3f7819 */ /* 0x000fe4000001168c */
[----:B------:R-:W-:Y:S02]  /*a5a0*/  SHF.R.U32.HI R53, RZ, 0x8, R136 ;  /* 0x00000008ff357819 */ /* 0x000fe40000011688 */
[----:B------:R-:W-:Y:S02]  /*a5b0*/  SHF.R.U32.HI R51, RZ, 0x8, R51 ;  /* 0x00000008ff337819 */ /* 0x000fe40000011633 */
[----:B------:R-:W-:Y:S02]  /*a5c0*/  SHF.R.U32.HI R132, RZ, 0x8, R132 ;  /* 0x00000008ff847819 */ /* 0x000fe40000011684 */
[----:B------:R-:W-:Y:S02]  /*a5d0*/  F2FP.SATFINITE.E5M2.F32.PACK_AB_MERGE_C R64, R65, R64, RZ ;  /* 0x000000404140723e */ /* 0x000fe400048060ff */
[----:B------:R-:W-:-:S02]  /*a5e0*/  SHF.R.U32.HI R41, RZ, 0x8, R41 ;  /* 0x00000008ff297819 */ /* 0x000fc40000011629 */
[----:B------:R-:W-:Y:S02]  /*a5f0*/  SHF.R.U32.HI R106, RZ, 0x8, R106 ;  /* 0x00000008ff6a7819 */ /* 0x000fe4000001166a */
[----:B------:R-:W-:Y:S02]  /*a600*/  F2FP.SATFINITE.E5M2.F32.PACK_AB_MERGE_C R66, R67, R66, RZ ;  /* 0x000000424342723e */ /* 0x000fe400048060ff */
[----:B------:R-:W-:Y:S02]  /*a610*/  SHF.R.U32.HI R65, RZ, 0x8, R144 ;  /* 0x00000008ff417819 */ /* 0x000fe40000011690 */
[----:B------:R-:W-:Y:S02]  /*a620*/  LOP3.LUT R82, R55, 0xffff, RZ, 0xc0, !PT ;  /* 0x0000ffff37527812 */ /* 0x000fe400078ec0ff */
[----:B------:R-:W-:Y:S02]  /*a630*/  SHF.R.U32.HI R61, RZ, 0x8, R129 ;  /* 0x00000008ff3d7819 */ /* 0x000fe40000011681 */
[----:B------:R-:W-:-:S02]  /*a640*/  LOP3.LUT R67, R4, 0xffff, RZ, 0xc0, !PT ;  /* 0x0000ffff04437812 */ /* 0x000fc400078ec0ff */
[----:B------:R-:W-:Y:S02]  /*a650*/  LOP3.LUT R55, R63, 0xffff, RZ, 0xc0, !PT ;  /* 0x0000ffff3f377812 */ /* 0x000fe400078ec0ff */
[----:B------:R-:W-:Y:S02]  /*a660*/  LOP3.LUT R4, R53, 0xffff, RZ, 0xc0, !PT ;  /* 0x0000ffff35047812 */ /* 0x000fe400078ec0ff */
[----:B------:R-:W-:Y:S02]  /*a670*/  LOP3.LUT R104, R51, 0xffff, RZ, 0xc0, !PT ;  /* 0x0000ffff33687812 */ /* 0x000fe400078ec0ff */
[----:B------:R-:W-:Y:S02]  /*a680*/  LOP3.LUT R63, R132, 0xffff, RZ, 0xc0, !PT ;  /* 0x0000ffff843f7812 */ /* 0x000fe400078ec0ff */
[----:B------:R-:W-:Y:S02]  /*a690*/  SHF.R.U32.HI R88, RZ, 0x8, R88 ;  /* 0x00000008ff587819 */ /* 0x000fe40000011658 */
[----:B------:R-:W-:-:S02]  /*a6a0*/  SHF.R.U32.HI R57, RZ, 0x8, R57 ;  /* 0x00000008ff397819 */ /* 0x000fc40000011639 */
[----:B------:R-:W-:Y:S02]  /*a6b0*/  SHF.R.U32.HI R92, RZ, 0x8, R92 ;  /* 0x00000008ff5c7819 */ /* 0x000fe4000001165c */
[----:B------:R-:W-:Y:S02]  /*a6c0*/  SHF.R.U32.HI R112, RZ, 0x8, R112 ;  /* 0x00000008ff707819 */ /* 0x000fe40000011670 */
[----:B------:R-:W-:Y:S02]  /*a6d0*/  SHF.R.U32.HI R43, RZ, 0x8, R43 ;  /* 0x00000008ff2b7819 */ /* 0x000fe4000001162b */
[----:B------:R-:W-:Y:S02]  /*a6e0*/  LOP3.LUT R41, R41, 0xffff, RZ, 0xc0, !PT ;  /* 0x0000ffff29297812 */ /* 0x000fe400078ec0ff */
[----:B------:R-:W-:Y:S02]  /*a6f0*/  LOP3.LUT R106, R106, 0xffff, RZ, 0xc0, !PT ;  /* 0x0000ffff6a6a7812 */ /* 0x000fe400078ec0ff */
[----:B------:R-:W-:-:S02]  /*a700*/  LOP3.LUT R90, R65, 0xffff, RZ, 0xc0, !PT ;  /* 0x0000ffff415a7812 */ /* 0x000fc400078ec0ff */
[----:B------:R-:W-:Y:S02]  /*a710*/  LOP3.LUT R98, R61, 0xffff, RZ, 0xc0, !PT ;  /* 0x0000ffff3d627812 */ /* 0x000fe400078ec0ff */
[----:B------:R-:W-:Y:S02]  /*a720*/  SHF.R.U32.HI R49, RZ, 0x8, R49 ;  /* 0x00000008ff317819 */ /* 0x000fe40000011631 */
[----:B------:R-:W-:Y:S02]  /*a730*/  SHF.R.U32.HI R130, RZ, 0x8, R130 ;  /* 0x00000008ff827819 */ /* 0x000fe40000011682 */
[----:B------:R-:W-:Y:S02]  /*a740*/  PRMT R4, R67, 0x3340, R4 ;  /* 0x0000334043047816 */ /* 0x000fe40000000004 */
[----:B------:R-:W-:Y:S02]  /*a750*/  PRMT R53, R82, 0x3340, R1 ;  /* 0x0000334052357816 */ /* 0x000fe40000000001 */
[----:B------:R-:W-:-:S02]  /*a760*/  SHF.R.U32.HI R84, RZ, 0x8, R84 ;  /* 0x00000008ff547819 */ /* 0x000fc40000011654 */
[----:B------:R-:W-:Y:S02]  /*a770*/  PRMT R63, R104, 0x3340, R63 ;  /* 0x00003340683f7816 */ /* 0x000fe4000000003f */
[----:B------:R-:W-:Y:S02]  /*a780*/  LOP3.LUT R88, R88, 0xffff, RZ, 0xc0, !PT ;  /* 0x0000ffff58587812 */ /* 0x000fe400078ec0ff */
[----:B------:R-:W-:Y:S02]  /*a790*/  LOP3.LUT R57, R57, 0xffff, RZ, 0xc0, !PT ;  /* 0x0000ffff39397812 */ /* 0x000fe400078ec0ff */
[----:B------:R-:W-:Y:S02]  /*a7a0*/  LOP3.LUT R92, R92, 0xffff, RZ, 0xc0, !PT ;  /* 0x0000ffff5c5c7812 */ /* 0x000fe400078ec0ff */
[----:B------:R-:W-:Y:S02]  /*a7b0*/  LOP3.LUT R112, R112, 0xffff, RZ, 0xc0, !PT ;  /* 0x0000ffff70707812 */ /* 0x000fe400078ec0ff */
[----:B------:R-:W-:-:S02]  /*a7c0*/  LOP3.LUT R43, R43, 0xffff, RZ, 0xc0, !PT ;  /* 0x0000ffff2b2b7812 */ /* 0x000fc400078ec0ff */
[----:B------:R-:W-:Y:S02]  /*a7d0*/  PRMT R121, R41, 0x3340, R106 ;  /* 0x0000334029797816 */ /* 0x000fe4000000006a */
[----:B------:R-:W-:Y:S02]  /*a7e0*/  LOP3.LUT R104, R73, 0xffff, RZ, 0xc0, !PT ;  /* 0x0000ffff49687812 */ /* 0x000fe400078ec0ff */
[----:B------:R-:W-:Y:S02]  /*a7f0*/  PRMT R82, R90, 0x3340, R1 ;  /* 0x000033405a527816 */ /* 0x000fe40000000001 */
[----:B------:R-:W-:Y:S02]  /*a800*/  LOP3.LUT R106, R77, 0xffff, RZ, 0xc0, !PT ;  /* 0x0000ffff4d6a7812 */ /* 0x000fe400078ec0ff */
[----:B------:R-:W-:Y:S02]  /*a810*/  PRMT R55, R98, 0x3340, R55 ;  /* 0x0000334062377816 */ /* 0x000fe40000000037 */
[----:B------:R-:W-:-:S02]  /*a820*/  LOP3.LUT R90, R49, 0xffff, RZ, 0xc0, !PT ;  /* 0x0000ffff315a7812 */ /* 0x000fc400078ec0ff */
[----:B------:R-:W-:Y:S02]  /*a830*/  LOP3.LUT R61, R130, 0xffff, RZ, 0xc0, !PT ;  /* 0x0000ffff823d7812 */ /* 0x000fe400078ec0ff */
[----:B------:R-:W-:Y:S02]  /*a840*/  LOP3.LUT R98, R84, 0xffff, RZ, 0xc0, !PT ;  /* 0x0000ffff54627812 */ /* 0x000fe400078ec0ff */
[----:B------:R-:W-:Y:S02]  /*a850*/  PRMT R88, R88, 0x3340, R57 ;  /* 0x0000334058587816 */ /* 0x000fe40000000039 */
[----:B------:R-:W-:Y:S02]  /*a860*/  PRMT R67, R92, 0x3340, R1 ;  /* 0x000033405c437816 */ /* 0x000fe40000000001 */
[----:B------:R-:W-:Y:S02]  /*a870*/  PRMT R123, R112, 0x3340, R43 ;  /* 0x00003340707b7816 */ /* 0x000fe4000000002b */
[----:B------:R-:W-:-:S02]  /*a880*/  PRMT R73, R4, 0x5410, R53 ;  /* 0x0000541004497816 */ /* 0x000fc40000000035 */
[----:B------:R-:W-:Y:S02]  /*a890*/  LOP3.LUT R112, R81, 0xffff, RZ, 0xc0, !PT ;  /* 0x0000ffff51707812 */ /* 0x000fe400078ec0ff */
[----:B------:R-:W-:Y:S02]  /*a8a0*/  LOP3.LUT R83, R83, 0xffff, RZ, 0xc0, !PT ;  /* 0x0000ffff53537812 */ /* 0x000fe400078ec0ff */
[----:B------:R-:W-:Y:S02]  /*a8b0*/  LOP3.LUT R114, R85, 0xffff, RZ, 0xc0, !PT ;  /* 0x0000ffff55727812 */ /* 0x000fe400078ec0ff */
[----:B------:R-:W-:Y:S02]  /*a8c0*/  SHF.R.U32.HI R4, RZ, 0x8, R104 ;  /* 0x00000008ff047819 */ /* 0x000fe40000011668 */
[----:B------:R-:W-:Y:S02]  /*a8d0*/  SHF.R.U32.HI R81, RZ, 0x8, R106 ;  /* 0x00000008ff517819 */ /* 0x000fe4000001166a */
[----:B------:R-:W-:-:S02]  /*a8e0*/  PRMT R61, R90, 0x3340, R61 ;  /* 0x000033405a3d7816 */ /* 0x000fc4000000003d */
[----:B------:R-:W-:Y:S02]  /*a8f0*/  LOP3.LUT R75, R75, 0xffff, RZ, 0xc0, !PT ;  /* 0x0000ffff4b4b7812 */ /* 0x000fe400078ec0ff */
[----:B------:R-:W-:Y:S02]  /*a900*/  PRMT R90, R98, 0x3340, R1 ;  /* 0x00003340625a7816 */ /* 0x000fe40000000001 */
[----:B------:R-:W-:Y:S02]  /*a910*/  PRMT R53, R55, 0x5410, R82 ;  /* 0x0000541037357816 */ /* 0x000fe40000000052 */
[----:B------:R-:W-:Y:S02]  /*a920*/  PRMT R67, R88, 0x5410, R67 ;  /* 0x0000541058437816 */ /* 0x000fe40000000043 */
[----:B------:R-:W-:Y:S02]  /*a930*/  PRMT R77, R114, 0x3340, R1 ;  /* 0x00003340724d7816 */ /* 0x000fe40000000001 */
[----:B------:R-:W-:-:S02]  /*a940*/  PRMT R92, R112, 0x3340, R83 ;  /* 0x00003340705c7816 */ /* 0x000fc40000000053 */
[----:B------:R-:W-:Y:S02]  /*a950*/  SHF.R.U32.HI R82, RZ, 0x8, R112 ;  /* 0x00000008ff527819 */ /* 0x000fe40000011670 */
[----:B------:R-:W-:Y:S02]  /*a960*/  LOP3.LUT R88, R4, 0xffff, RZ, 0xc0, !PT ;  /* 0x0000ffff04587812 */ /* 0x000fe400078ec0ff */
[----:B------:R-:W-:Y:S02]  /*a970*/  SHF.R.U32.HI R76, RZ, 0x8, R76 ;  /* 0x00000008ff4c7819 */ /* 0x000fe4000001164c */
[----:B------:R-:W-:Y:S02]  /*a980*/  SHF.R.U32.HI R96, RZ, 0x8, R96 ;  /* 0x00000008ff607819 */ /* 0x000fe40000011660 */
[----:B------:R-:W-:Y:S02]  /*a990*/  SHF.R.U32.HI R59, RZ, 0x8, R59 ;  /* 0x00000008ff3b7819 */ /* 0x000fe4000001163b */
[----:B------:R-:W-:-:S02]  /*a9a0*/  LOP3.LUT R113, R113, 0xffff, RZ, 0xc0, !PT ;  /* 0x0000ffff71717812 */ /* 0x000fc400078ec0ff */
[----:B------:R-:W-:Y:S02]  /*a9b0*/  LOP3.LUT R136, R115, 0xffff, RZ, 0xc0, !PT ;  /* 0x0000ffff73887812 */ /* 0x000fe400078ec0ff */
[----:B------:R-:W-:Y:S02]  /*a9c0*/  LOP3.LUT R138, R117, 0xffff, RZ, 0xc0, !PT ;  /* 0x0000ffff758a7812 */ /* 0x000fe400078ec0ff */
[----:B------:R-:W-:Y:S02]  /*a9d0*/  LOP3.LUT R4, R81, 0xffff, RZ, 0xc0, !PT ;  /* 0x0000ffff51047812 */ /* 0x000fe400078ec0ff */
[----:B------:R-:W-:Y:S02]  /*a9e0*/  LOP3.LUT R89, R89, 0xffff, RZ, 0xc0, !PT ;  /* 0x0000ffff59597812 */ /* 0x000fe400078ec0ff */
[----:B------:R-:W-:Y:S02]  /*a9f0*/  PRMT R41, R104, 0x3340, R75 ;  /* 0x0000334068297816 */ /* 0x000fe4000000004b */
[----:B------:R-:W-:-:S02]  /*aa00*/  LOP3.LUT R124, R93, 0xffff, RZ, 0xc0, !PT ;  /* 0x0000ffff5d7c7812 */ /* 0x000fc400078ec0ff */
[----:B------:R-:W-:Y:S02]  /*aa10*/  PRMT R55, R63, 0x5410, R90 ;  /* 0x000054103f377816 */ /* 0x000fe4000000005a */
[----:B------:R-:W-:Y:S02]  /*aa20*/  SHF.R.U32.HI R75, RZ, 0x8, R75 ;  /* 0x00000008ff4b7819 */ /* 0x000fe4000001164b */
[----:B------:R-:W-:Y:S02]  /*aa30*/  SHF.R.U32.HI R83, RZ, 0x8, R83 ;  /* 0x00000008ff537819 */ /* 0x000fe40000011653 */
[----:B------:R-:W-:Y:S02]  /*aa40*/  LOP3.LUT R120, R91, 0xffff, RZ, 0xc0, !PT ;  /* 0x0000ffff5b787812 */ /* 0x000fe400078ec0ff */
[----:B------:R-:W-:Y:S02]  /*aa50*/  PRMT R77, R92, 0x5410, R77 ;  /* 0x000054105c4d7816 */ /* 0x000fe4000000004d */
[----:B------:R-:W-:-:S02]  /*aa60*/  LOP3.LUT R90, R82, 0xffff, RZ, 0xc0, !PT ;  /* 0x0000ffff525a7812 */ /* 0x000fc400078ec0ff */
[----:B------:R-:W-:Y:S02]  /*aa70*/  LOP3.LUT R76, R76, 0xffff, RZ, 0xc0, !PT ;  /* 0x0000ffff4c4c7812 */ /* 0x000fe400078ec0ff */
[----:B------:R-:W-:Y:S02]  /*aa80*/  LOP3.LUT R96, R96, 0xffff, RZ, 0xc0, !PT ;  /* 0x0000ffff60607812 */ /* 0x000fe400078ec0ff */
[----:B------:R-:W-:Y:S02]  /*aa90*/  LOP3.LUT R59, R59, 0xffff, RZ, 0xc0, !PT ;  /* 0x0000ffff3b3b7812 */ /* 0x000fe400078ec0ff */
[--C-:B------:R-:W-:Y:S02]  /*aaa0*/  PRMT R57, R138, 0x3340, R1.reuse ;  /* 0x000033408a397816 */ /* 0x100fe40000000001 */
[----:B------:R-:W-:Y:S02]  /*aab0*/  PRMT R92, R113, 0x3340, R136 ;  /* 0x00003340715c7816 */ /* 0x000fe40000000088 */
[----:B------:R-:W-:-:S02]  /*aac0*/  PRMT R82, R4, 0x3340, R1 ;  /* 0x0000334004527816 */ /* 0x000fc40000000001 */
[----:B------:R-:W-:Y:S02]  /*aad0*/  LOP3.LUT R97, R97, 0xffff, RZ, 0xc0, !PT ;  /* 0x0000ffff61617812 */ /* 0x000fe400078ec0ff */
[----:B------:R-:W-:Y:S02]  /*aae0*/  LOP3.LUT R126, R99, 0xffff, RZ, 0xc0, !PT ;  /* 0x0000ffff637e7812 */ /* 0x000fe400078ec0ff */
[----:B------:R-:W-:Y:S02]  /*aaf0*/  LOP3.LUT R128, R101, 0xffff, RZ, 0xc0, !PT ;  /* 0x0000ffff65807812 */ /* 0x000fe400078ec0ff */
[----:B------:R-:W-:Y:S02]  /*ab00*/  SHF.R.U32.HI R4, RZ, 0x8, R89 ;  /* 0x00000008ff047819 */ /* 0x000fe40000011659 */
[----:B------:R-:W-:Y:S02]  /*ab10*/  LOP3.LUT R75, R75, 0xffff, RZ, 0xc0, !PT ;  /* 0x0000ffff4b4b7812 */ /* 0x000fe400078ec0ff */
[----:B------:R-:W-:-:S02]  /*ab20*/  LOP3.LUT R81, R83, 0xffff, RZ, 0xc0, !PT ;  /* 0x0000ffff53517812 */ /* 0x000fc400078ec0ff */
[----:B------:R-:W-:Y:S02]  /*ab30*/  SHF.R.U32.HI R85, RZ, 0x8, R124 ;  /* 0x00000008ff557819 */ /* 0x000fe4000001167c */
[----:B------:R-:W-:Y:S02]  /*ab40*/  SHF.R.U32.HI R83, RZ, 0x8, R120 ;  /* 0x00000008ff537819 */ /* 0x000fe40000011678 */
[----:B------:R-:W-:Y:S02]  /*ab50*/  PRMT R84, R76, 0x3340, R1 ;  /* 0x000033404c547816 */ /* 0x000fe40000000001 */
[----:B------:R-:W-:Y:S02]  /*ab60*/  PRMT R65, R96, 0x3340, R59 ;  /* 0x0000334060417816 */ /* 0x000fe4000000003b */
[----:B------:R-:W-:Y:S02]  /*ab70*/  PRMT R57, R92, 0x5410, R57 ;  /* 0x000054105c397816 */ /* 0x000fe40000000039 */
[----:B------:R-:W-:-:S02]  /*ab80*/  PRMT R76, R106, 0x3340, R1 ;  /* 0x000033406a4c7816 */ /* 0x000fc40000000001 */
[--C-:B------:R-:W-:Y:S02]  /*ab90*/  PRMT R51, R124, 0x3340, R1.reuse ;  /* 0x000033407c337816 */ /* 0x100fe40000000001 */
[----:B------:R-:W-:Y:S02]  /*aba0*/  PRMT R43, R128, 0x3340, R1 ;  /* 0x00003340802b7816 */ /* 0x000fe40000000001 */
[----:B------:R-:W-:Y:S02]  /*abb0*/  PRMT R96, R89, 0x3340, R120 ;  /* 0x0000334059607816 */ /* 0x000fe40000000078 */
[----:B------:R-:W-:Y:S02]  /*abc0*/  PRMT R98, R97, 0x3340, R126 ;  /* 0x0000334061627816 */ /* 0x000fe4000000007e */
[----:B------:R-:W-:Y:S02]  /*abd0*/  LOP3.LUT R92, R4, 0xffff, RZ, 0xc0, !PT ;  /* 0x0000ffff045c7812 */ /* 0x000fe400078ec0ff */
[----:B------:R-:W-:-:S02]  /*abe0*/  LOP3.LUT R137, R137, 0xffff, RZ, 0xc0, !PT ;  /* 0x0000ffff89897812 */ /* 0x000fc400078ec0ff */
[----:B------:R-:W-:Y:S02]  /*abf0*/  LOP3.LUT R140, R139, 0xffff, RZ, 0xc0, !PT ;  /* 0x0000ffff8b8c7812 */ /* 0x000fe400078ec0ff */
[----:B------:R-:W-:Y:S02]  /*ac00*/  LOP3.LUT R144, R141, 0xffff, RZ, 0xc0, !PT ;  /* 0x0000ffff8d907812 */ /* 0x000fe400078ec0ff */
[----:B------:R-:W-:Y:S02]  /*ac10*/  LOP3.LUT R145, R145, 0xffff, RZ, 0xc0, !PT ;  /* 0x0000ffff91917812 */ /* 0x000fe400078ec0ff */
[----:B------:R-:W-:Y:S02]  /*ac20*/  LOP3.LUT R146, R147, 0xffff, RZ, 0xc0, !PT ;  /* 0x0000ffff93927812 */ /* 0x000fe400078ec0ff */
[----:B------:R-:W-:Y:S02]  /*ac30*/  LOP3.LUT R148, R68, 0xffff, RZ, 0xc0, !PT ;  /* 0x0000ffff44947812 */ /* 0x000fe400078ec0ff */
[----:B------:R-:W-:-:S02]  /*ac40*/  PRMT R75, R88, 0x3340, R75 ;  /* 0x00003340584b7816 */ /* 0x000fc4000000004b */
[----:B------:R-:W-:Y:S02]  /*ac50*/  LOP3.LUT R4, R85, 0xffff, RZ, 0xc0, !PT ;  /* 0x0000ffff55047812 */ /* 0x000fe400078ec0ff */
[----:B------:R-:W-:Y:S02]  /*ac60*/  LOP3.LUT R105, R105, 0xffff, RZ, 0xc0, !PT ;  /* 0x0000ffff69697812 */ /* 0x000fe400078ec0ff */
[----:B------:R-:W-:Y:S02]  /*ac70*/  PRMT R81, R90, 0x3340, R81 ;  /* 0x000033405a517816 */ /* 0x000fe40000000051 */
[----:B------:R-:W-:Y:S02]  /*ac80*/  SHF.R.U32.HI R88, RZ, 0x8, R97 ;  /* 0x00000008ff587819 */ /* 0x000fe40000011661 */
[----:B------:R-:W-:Y:S02]  /*ac90*/  SHF.R.U32.HI R89, RZ, 0x8, R126 ;  /* 0x00000008ff597819 */ /* 0x000fe4000001167e */
[----:B------:R-:W-:-:S02]  /*aca0*/  LOP3.LUT R83, R83, 0xffff, RZ, 0xc0, !PT ;  /* 0x0000ffff53537812 */ /* 0x000fc400078ec0ff */
[----:B------:R-:W-:Y:S02]  /*acb0*/  LOP3.LUT R130, R107, 0xffff, RZ, 0xc0, !PT ;  /* 0x0000ffff6b827812 */ /* 0x000fe400078ec0ff */
[----:B------:R-:W-:Y:S02]  /*acc0*/  LOP3.LUT R132, R109, 0xffff, RZ, 0xc0, !PT ;  /* 0x0000ffff6d847812 */ /* 0x000fe400078ec0ff */
[----:B------:R-:W-:Y:S02]  /*acd0*/  SHF.R.U32.HI R90, RZ, 0x8, R128 ;  /* 0x00000008ff5a7819 */ /* 0x000fe40000011680 */
[----:B------:R-:W-:Y:S02]  /*ace0*/  PRMT R76, R41, 0x5410, R76 ;  /* 0x00005410294c7816 */ /* 0x000fe4000000004c */
[----:B------:R-:W-:Y:S02]  /*acf0*/  PRMT R51, R96, 0x5410, R51 ;  /* 0x0000541060337816 */ /* 0x000fe40000000033 */
[----:B------:R-:W-:-:S02]  /*ad00*/  PRMT R43, R98, 0x5410, R43 ;  /* 0x00005410622b7816 */ /* 0x000fc4000000002b */
[--C-:B------:R-:W-:Y:S02]  /*ad10*/  PRMT R49, R144, 0x3340, R1.reuse ;  /* 0x0000334090317816 */ /* 0x100fe40000000001 */
[--C-:B------:R-:W-:Y:S02]  /*ad20*/  PRMT R41, R148, 0x3340, R1.reuse ;  /* 0x0000334094297816 */ /* 0x100fe40000000001 */
[----:B------:R-:W-:Y:S02]  /*ad30*/  PRMT R96, R137, 0x3340, R140 ;  /* 0x0000334089607816 */ /* 0x000fe4000000008c */
[----:B------:R-:W-:Y:S02]  /*ad40*/  PRMT R98, R145, 0x3340, R146 ;  /* 0x0000334091627816 */ /* 0x000fe40000000092 */
[----:B------:R-:W-:Y:S02]  /*ad50*/  PRMT R91, R4, 0x3340, R1 ;  /* 0x00003340045b7816 */ /* 0x000fe40000000001 */
[----:B------:R-:W-:-:S02]  /*ad60*/  SHF.R.U32.HI R100, RZ, 0x8, R100 ;  /* 0x00000008ff647819 */ /* 0x000fc40000011664 */
[----:B------:R-:W-:Y:S02]  /*ad70*/  LOP3.LUT R88, R88, 0xffff, RZ, 0xc0, !PT ;  /* 0x0000ffff58587812 */ /* 0x000fe400078ec0ff */
[----:B------:R-:W-:Y:S02]  /*ad80*/  LOP3.LUT R89, R89, 0xffff, RZ, 0xc0, !PT ;  /* 0x0000ffff59597812 */ /* 0x000fe400078ec0ff */
[----:B------:R-:W-:Y:S02]  /*ad90*/  PRMT R92, R92, 0x3340, R83 ;  /* 0x000033405c5c7816 */ /* 0x000fe40000000053 */
[----:B------:R-:W-:Y:S02]  /*ada0*/  SHF.R.U32.HI R4, RZ, 0x8, R105 ;  /* 0x00000008ff047819 */ /* 0x000fe40000011669 */
[----:B------:R-:W-:Y:S02]  /*adb0*/  LOP3.LUT R90, R90, 0xffff, RZ, 0xc0, !PT ;  /* 0x0000ffff5a5a7812 */ /* 0x000fe400078ec0ff */
[----:B------:R-:W-:-:S02]  /*adc0*/  SHF.R.U32.HI R83, RZ, 0x8, R130 ;  /* 0x00000008ff537819 */ /* 0x000fc40000011682 */
[----:B------:R-:W-:Y:S02]  /*add0*/  SHF.R.U32.HI R85, RZ, 0x8, R132 ;  /* 0x00000008ff557819 */ /* 0x000fe40000011684 */
[----:B------:R-:W-:Y:S02]  /*ade0*/  SHF.R.U32.HI R116, RZ, 0x8, R116 ;  /* 0x00000008ff747819 */ /* 0x000fe40000011674 */
[----:B------:R-:W-:Y:S02]  /*adf0*/  PRMT R49, R96, 0x5410, R49 ;  /* 0x0000541060317816 */ /* 0x000fe40000000031 */
[----:B------:R-:W-:Y:S02]  /*ae00*/  PRMT R41, R98, 0x5410, R41 ;  /* 0x0000541062297816 */ /* 0x000fe40000000029 */
[----:B------:R-:W-:Y:S02]  /*ae10*/  LOP3.LUT R100, R100, 0xffff, RZ, 0xc0, !PT ;  /* 0x0000ffff64647812 */ /* 0x000fe400078ec0ff */
[----:B------:R-:W-:-:S02]  /*ae20*/  PRMT R96, R88, 0x3340, R89 ;  /* 0x0000334058607816 */ /* 0x000fc40000000059 */
[----:B------:R-:W-:Y:S02]  /*ae30*/  LOP3.LUT R98, R4, 0xffff, RZ, 0xc0, !PT ;  /* 0x0000ffff04627812 */ /* 0x000fe400078ec0ff */
[----:B------:R-:W-:Y:S02]  /*ae40*/  PRMT R93, R90, 0x3340, R1 ;  /* 0x000033405a5d7816 */ /* 0x000fe40000000001 */
[----:B------:R-:W-:Y:S02]  /*ae50*/  SHF.R.U32.HI R88, RZ, 0x8, R113 ;  /* 0x00000008ff587819 */ /* 0x000fe40000011671 */
[----:B------:R-:W-:Y:S02]  /*ae60*/  SHF.R.U32.HI R89, RZ, 0x8, R136 ;  /* 0x00000008ff597819 */ /* 0x000fe40000011688 */
[----:B------:R-:W-:Y:S02]  /*ae70*/  LOP3.LUT R83, R83, 0xffff, RZ, 0xc0, !PT ;  /* 0x0000ffff53537812 */ /* 0x000fe400078ec0ff */
[----:B------:R-:W-:-:S02]  /*ae80*/  LOP3.LUT R4, R85, 0xffff, RZ, 0xc0, !PT ;  /* 0x0000ffff55047812 */ /* 0x000fc400078ec0ff */
[----:B------:R-:W-:Y:S02]  /*ae90*/  SHF.R.U32.HI R108, RZ, 0x8, R108 ;  /* 0x00000008ff6c7819 */ /* 0x000fe4000001166c */
[----:B------:R-:W-:Y:S02]  /*aea0*/  LOP3.LUT R116, R116, 0xffff, RZ, 0xc0, !PT ;  /* 0x0000ffff74747812 */ /* 0x000fe400078ec0ff */
[--C-:B------:R-:W-:Y:S02]  /*aeb0*/  PRMT R59, R132, 0x3340, R1.reuse ;  /* 0x00003340843b7816 */ /* 0x100fe40000000001 */
[----:B------:R-:W-:Y:S02]  /*aec0*/  PRMT R68, R105, 0x3340, R130 ;  /* 0x0000334069447816 */ /* 0x000fe40000000082 */
[----:B------:R-:W-:Y:S02]  /*aed0*/  SHF.R.U32.HI R90, RZ, 0x8, R138 ;  /* 0x00000008ff5a7819 */ /* 0x000fe4000001168a */
[----:B------:R-:W-:-:S02]  /*aee0*/  PRMT R100, R100, 0x3340, R1 ;  /* 0x0000334064647816 */ /* 0x000fc40000000001 */
[----:B------:R-:W-:Y:S02]  /*aef0*/  LOP3.LUT R88, R88, 0xffff, RZ, 0xc0, !PT ;  /* 0x0000ffff58587812 */ /* 0x000fe400078ec0ff */
[----:B------:R-:W-:Y:S02]  /*af00*/  LOP3.LUT R89, R89, 0xffff, RZ, 0xc0, !PT ;  /* 0x0000ffff59597812 */ /* 0x000fe400078ec0ff */
[----:B------:R-:W-:Y:S02]  /*af10*/  PRMT R98, R98, 0x3340, R83 ;  /* 0x0000334062627816 */ /* 0x000fe40000000053 */
[--C-:B------:R-:W-:Y:S02]  /*af20*/  PRMT R97, R4, 0x3340, R1.reuse ;  /* 0x0000334004617816 */ /* 0x100fe40000000001 */
[----:B------:R-:W-:Y:S02]  /*af30*/  LOP3.LUT R108, R108, 0xffff, RZ, 0xc0, !PT ;  /* 0x0000ffff6c6c7812 */ /* 0x000fe400078ec0ff */
[----:B------:R-:W-:-:S02]  /*af40*/  PRMT R116, R116, 0x3340, R1 ;  /* 0x0000334074747816 */ /* 0x000fc40000000001 */
[----:B------:R-:W-:Y:S02]  /*af50*/  PRMT R59, R68, 0x5410, R59 ;  /* 0x00005410443b7816 */ /* 0x000fe4000000003b */
[----:B------:R-:W-:Y:S02]  /*af60*/  LOP3.LUT R90, R90, 0xffff, RZ, 0xc0, !PT ;  /* 0x0000ffff5a5a7812 */ /* 0x000fe400078ec0ff */
[----:B------:R-:W-:Y:S02]  /*af70*/  SHF.R.U32.HI R4, RZ, 0x8, R137 ;  /* 0x00000008ff047819 */ /* 0x000fe40000011689 */
[----:B------:R-:W-:Y:S02]  /*af80*/  SHF.R.U32.HI R83, RZ, 0x8, R140 ;  /* 0x00000008ff537819 */ /* 0x000fe4000001168c */
[----:B------:R-:W-:Y:S02]  /*af90*/  PRMT R68, R61, 0x5410, R84 ;  /* 0x000054103d447816 */ /* 0x000fe40000000054 */
[----:B------:R-:W-:-:S02]  /*afa0*/  PRMT R61, R65, 0x5410, R100 ;  /* 0x00005410413d7816 */ /* 0x000fc40000000064 */
[----:B------:R-:W-:Y:S02]  /*afb0*/  SHF.R.U32.HI R85, RZ, 0x8, R144 ;  /* 0x00000008ff557819 */ /* 0x000fe40000011690 */
[----:B------:R-:W-:Y:S02]  /*afc0*/  PRMT R100, R88, 0x3340, R89 ;  /* 0x0000334058647816 */ /* 0x000fe40000000059 */
[--C-:B------:R-:W-:Y:S02]  /*afd0*/  PRMT R108, R108, 0x3340, R1.reuse ;  /* 0x000033406c6c7816 */ /* 0x100fe40000000001 */
[----:B------:R-:W-:Y:S02]  /*afe0*/  PRMT R63, R123, 0x5410, R116 ;  /* 0x000054107b3f7816 */ /* 0x000fe40000000074 */
[----:B------:R-:W-:Y:S02]  /*aff0*/  PRMT R99, R90, 0x3340, R1 ;  /* 0x000033405a637816 */ /* 0x000fe40000000001 */
[----:B------:R-:W-:-:S02]  /*b000*/  SHF.R.U32.HI R88, RZ, 0x8, R145 ;  /* 0x00000008ff587819 */ /* 0x000fc40000011691 */
[----:B------:R-:W-:Y:S02]  /*b010*/  LOP3.LUT R104, R4, 0xffff, RZ, 0xc0, !PT ;  /* 0x0000ffff04687812 */ /* 0x000fe400078ec0ff */
[----:B------:R-:W-:Y:S02]  /*b020*/  LOP3.LUT R83, R83, 0xffff, RZ, 0xc0, !PT ;  /* 0x0000ffff53537812 */ /* 0x000fe400078ec0ff */
[----:B------:R-:W-:Y:S02]  /*b030*/  SHF.R.U32.HI R90, RZ, 0x8, R148 ;  /* 0x00000008ff5a7819 */ /* 0x000fe40000011694 */
[----:B------:R-:W-:Y:S02]  /*b040*/  LOP3.LUT R109, R20, 0xffff, RZ, 0xc0, !PT ;  /* 0x0000ffff146d7812 */ /* 0x000fe400078ec0ff */
[----:B------:R-:W-:Y:S02]  /*b050*/  LOP3.LUT R116, R22, 0xffff, RZ, 0xc0, !PT ;  /* 0x0000ffff16747812 */ /* 0x000fe400078ec0ff */
[----:B------:R-:W-:-:S02]  /*b060*/  LOP3.LUT R120, R24, 0xffff, RZ, 0xc0, !PT ;  /* 0x0000ffff18787812 */ /* 0x000fc400078ec0ff */
[----:B------:R-:W-:Y:S02]  /*b070*/  LOP3.LUT R4, R85, 0xffff, RZ, 0xc0, !PT ;  /* 0x0000ffff55047812 */ /* 0x000fe400078ec0ff */
[----:B------:R-:W-:Y:S02]  /*b080*/  PRMT R65, R121, 0x5410, R108 ;  /* 0x0000541079417816 */ /* 0x000fe4000000006c */
[----:B------:R-:W-:Y:S02]  /*b090*/  LOP3.LUT R106, R88, 0xffff, RZ, 0xc0, !PT ;  /* 0x0000ffff586a7812 */ /* 0x000fe400078ec0ff */
[----:B------:R-:W-:Y:S02]  /*b0a0*/  PRMT R85, R104, 0x3340, R83 ;  /* 0x0000334068557816 */ /* 0x000fe40000000053 */
[----:B------:R-:W-:Y:S02]  /*b0b0*/  LOP3.LUT R112, R14, 0xffff, RZ, 0xc0, !PT ;  /* 0x0000ffff0e707812 */ /* 0x000fe400078ec0ff */
[----:B------:R-:W-:-:S02]  /*b0c0*/  LOP3.LUT R115, R38, 0xffff, RZ, 0xc0, !PT ;  /* 0x0000ffff26737812 */ /* 0x000fc400078ec0ff */
[----:B------:R-:W-:Y:S02]  /*b0d0*/  LOP3.LUT R88, R90, 0xffff, RZ, 0xc0, !PT ;  /* 0x0000ffff5a587812 */ /* 0x000fe400078ec0ff */
[----:B------:R-:W-:Y:S02]  /*b0e0*/  LOP3.LUT R104, R69, 0xffff, RZ, 0xc0, !PT ;  /* 0x0000ffff45687812 */ /* 0x000fe400078ec0ff */
[----:B------:R-:W-:Y:S02]  /*b0f0*/  LOP3.LUT R105, R71, 0xffff, RZ, 0xc0, !PT ;  /* 0x0000ffff47697812 */ /* 0x000fe400078ec0ff */
[----:B------:R-:W-:Y:S02]  /*b100*/  LOP3.LUT R108, R8, 0xffff, RZ, 0xc0, !PT ;  /* 0x0000ffff086c7812 */ /* 0x000fe400078ec0ff */
[----:B------:R-:W-:Y:S02]  /*b110*/  PRMT R14, R120, 0x3340, R1 ;  /* 0x00003340780e7816 */ /* 0x000fe40000000001 */
[----:B------:R-:W-:-:S02]  /*b120*/  PRMT R83, R109, 0x3340, R116 ;  /* 0x000033406d537816 */ /* 0x000fc40000000074 */
[----:B------:R-:W-:Y:S02]  /*b130*/  LOP3.LUT R36, R36, 0xffff, RZ, 0xc0, !PT ;  /* 0x0000ffff24247812 */ /* 0x000fe400078ec0ff */
[----:B------:R-:W-:Y:S02]  /*b140*/  LOP3.LUT R38, R40, 0xffff, RZ, 0xc0, !PT ;  /* 0x0000ffff28267812 */ /* 0x000fe400078ec0ff */
[----:B------:R-:W-:Y:S02]  /*b150*/  PRMT R90, R4, 0x3340, R1 ;  /* 0x00003340045a7816 */ /* 0x000fe40000000001 */
[----:B------:R-:W-:Y:S02]  /*b160*/  LOP3.LUT R60, R60, 0xffff, RZ, 0xc0, !PT ;  /* 0x0000ffff3c3c7812 */ /* 0x000fe400078ec0ff */
[----:B------:R-:W-:Y:S02]  /*b170*/  LOP3.LUT R123, R62, 0xffff, RZ, 0xc0, !PT ;  /* 0x0000ffff3e7b7812 */ /* 0x000fe400078ec0ff */
[----:B------:R-:W-:-:S02]  /*b180*/  LOP3.LUT R64, R64, 0xffff, RZ, 0xc0, !PT ;  /* 0x0000ffff40407812 */ /* 0x000fc400078ec0ff */
[----:B------:R-:W-:Y:S01]  /*b190*/  F2FP.SATFINITE.E5M2.F32.PACK_AB_MERGE_C R16, R17, R16, RZ ;  /* 0x000000101110723e */ /* 0x000fe200048060ff */
[----:B-1----:R-:W-:Y:S01]  /*b1a0*/  IMAD R17, R190, UR4, RZ ;  /* 0x00000004be117c24 */ /* 0x002fe2000f8e02ff */
[----:B------:R-:W-:Y:S01]  /*b1b0*/  PRMT R4, R6, 0x5210, R185 ;  /* 0x0000521006047816 */ /* 0x000fe200000000b9 */
[----:B------:R-:W0:Y:S01]  /*b1c0*/  LDCU UR4, c[0x0][0x39c] ;  /* 0x00007380ff0477ac */ /* 0x000e220008000800 */
[----:B------:R-:W-:Y:S02]  /*b1d0*/  LOP3.LUT R117, R46, 0xffff, RZ, 0xc0, !PT ;  /* 0x0000ffff2e757812 */ /* 0x000fe400078ec0ff */
[----:B------:R-:W-:Y:S02]  /*b1e0*/  PRMT R6, R80, 0x5210, R19 ;  /* 0x0000521050067816 */ /* 0x000fe40000000013 */
[----:B------:R-:W-:Y:S02]  /*b1f0*/  LOP3.LUT R46, R48, 0xffff, RZ, 0xc0, !PT ;  /* 0x0000ffff302e7812 */ /* 0x000fe400078ec0ff */
[----:B------:R-:W-:-:S02]  /*b200*/  PRMT R24, R108, 0x3340, R1 ;  /* 0x000033406c187816 */ /* 0x000fc40000000001 */
[----:B------:R-:W-:Y:S02]  /*b210*/  PRMT R69, R104, 0x3340, R105 ;  /* 0x0000334068457816 */ /* 0x000fe40000000069 */
[----:B------:R-:W-:Y:S02]  /*b220*/  PRMT R14, R83, 0x5410, R14 ;  /* 0x00005410530e7816 */ /* 0x000fe4000000000e */
[----:B------:R-:W-:Y:S02]  /*b230*/  PRMT R48, R38, 0x3340, R1 ;  /* 0x0000334026307816 */ /* 0x000fe40000000001 */
[----:B------:R-:W-:Y:S02]  /*b240*/  PRMT R19, R36, 0x3340, R115 ;  /* 0x0000334024137816 */ /* 0x000fe40000000073 */
[----:B------:R-:W-:Y:S02]  /*b250*/  SHF.R.U32.HI R84, RZ, 0x8, R114 ;  /* 0x00000008ff547819 */ /* 0x000fe40000011672 */
[----:B------:R-:W-:-:S02]  /*b260*/  PRMT R5, R5, 0x5210, R122 ;  /* 0x0000521005057816 */ /* 0x000fc4000000007a */
[----:B------:R-:W-:Y:S02]  /*b270*/  PRMT R7, R7, 0x5210, R134 ;  /* 0x0000521007077816 */ /* 0x000fe40000000086 */
[----:B------:R-:W-:Y:S02]  /*b280*/  LOP3.LUT R44, R44, 0xffff, RZ, 0xc0, !PT ;  /* 0x0000ffff2c2c7812 */ /* 0x000fe400078ec0ff */
[----:B------:R-:W-:Y:S01]  /*b290*/  PRMT R8, R64, 0x3340, R1 ;  /* 0x0000334040087816 */ /* 0x000fe20000000001 */
[----:B------:R1:W-:Y:S01]  /*b2a0*/  STS.128 [R9+0x800], R4 ;  /* 0x0008000409007388 */ /* 0x0003e20000000c00 */
[----:B------:R-:W-:Y:S02]  /*b2b0*/  PRMT R83, R60, 0x3340, R123 ;  /* 0x000033403c537816 */ /* 0x000fe4000000007b */
[----:B------:R-:W-:Y:S02]  /*b2c0*/  LOP3.LUT R107, R12, 0xffff, RZ, 0xc0, !PT ;  /* 0x0000ffff0c6b7812 */ /* 0x000fe400078ec0ff */
[----:B------:R-:W-:-:S02]  /*b2d0*/  LOP3.LUT R114, R16, 0xffff, RZ, 0xc0, !PT ;  /* 0x0000ffff10727812 */ /* 0x000fc400078ec0ff */
[----:B------:R-:W-:Y:S02]  /*b2e0*/  LOP3.LUT R121, R54, 0xffff, RZ, 0xc0, !PT ;  /* 0x0000ffff36797812 */ /* 0x000fe400078ec0ff */
[----:B------:R-:W-:Y:S02]  /*b2f0*/  PRMT R24, R69, 0x5410, R24 ;  /* 0x0000541045187816 */ /* 0x000fe40000000018 */
[----:B------:R-:W-:Y:S02]  /*b300*/  LOP3.LUT R54, R56, 0xffff, RZ, 0xc0, !PT ;  /* 0x0000ffff38367812 */ /* 0x000fe400078ec0ff */
[----:B------:R-:W-:Y:S02]  /*b310*/  PRMT R48, R19, 0x5410, R48 ;  /* 0x0000541013307816 */ /* 0x000fe40000000030 */
[----:B------:R-:W-:Y:S02]  /*b320*/  PRMT R56, R46, 0x3340, R1 ;  /* 0x000033402e387816 */ /* 0x000fe40000000001 */
[----:B------:R-:W-:-:S02]  /*b330*/  PRMT R69, R44, 0x3340, R117 ;  /* 0x000033402c457816 */ /* 0x000fc40000000075 */
[----:B------:R-:W-:Y:S02]  /*b340*/  PRMT R19, R83, 0x5410, R8 ;  /* 0x0000541053137816 */ /* 0x000fe40000000008 */
[----:B------:R-:W-:Y:S02]  /*b350*/  PRMT R12, R114, 0x3340, R1 ;  /* 0x00003340720c7816 */ /* 0x000fe40000000001 */
[----:B------:R-:W-:Y:S02]  /*b360*/  PRMT R71, R107, 0x3340, R112 ;  /* 0x000033406b477816 */ /* 0x000fe40000000070 */
[----:B------:R-:W-:Y:S02]  /*b370*/  SHF.R.U32.HI R8, RZ, 0x8, R104 ;  /* 0x00000008ff087819 */ /* 0x000fe40000011668 */
[----:B------:R-:W-:Y:S02]  /*b380*/  LOP3.LUT R52, R52, 0xffff, RZ, 0xc0, !PT ;  /* 0x0000ffff34347812 */ /* 0x000fe400078ec0ff */
[----:B-1----:R-:W-:-:S02]  /*b390*/  SHF.R.U32.HI R5, RZ, 0x8, R107 ;  /* 0x00000008ff057819 */ /* 0x002fc4000001166b */
[----:B------:R-:W-:Y:S02]  /*b3a0*/  SHF.R.U32.HI R6, RZ, 0x8, R112 ;  /* 0x00000008ff067819 */ /* 0x000fe40000011670 */
[----:B------:R-:W-:Y:S02]  /*b3b0*/  PRMT R56, R69, 0x5410, R56 ;  /* 0x0000541045387816 */ /* 0x000fe40000000038 */
[----:B------:R-:W-:Y:S02]  /*b3c0*/  PRMT R12, R71, 0x5410, R12 ;  /* 0x00005410470c7816 */ /* 0x000fe4000000000c */
[----:B------:R-:W-:Y:S02]  /*b3d0*/  LOP3.LUT R69, R8, 0xffff, RZ, 0xc0, !PT ;  /* 0x0000ffff08457812 */ /* 0x000fe400078ec0ff */
[----:B------:R-:W-:Y:S02]  /*b3e0*/  PRMT R40, R54, 0x3340, R1 ;  /* 0x0000334036287816 */ /* 0x000fe40000000001 */
[----:B------:R-:W-:-:S02]  /*b3f0*/  PRMT R71, R52, 0x3340, R121 ;  /* 0x0000334034477816 */ /* 0x000fc40000000079 */
[----:B------:R-:W-:Y:S02]  /*b400*/  LOP3.LUT R8, R5, 0xffff, RZ, 0xc0, !PT ;  /* 0x0000ffff05087812 */ /* 0x000fe400078ec0ff */
[----:B------:R-:W-:Y:S02]  /*b410*/  SHF.R.U32.HI R7, RZ, 0x8, R114 ;  /* 0x00000008ff077819 */ /* 0x000fe40000011672 */
[----:B------:R-:W-:Y:S02]  /*b420*/  LOP3.LUT R5, R6, 0xffff, RZ, 0xc0, !PT ;  /* 0x0000ffff06057812 */ /* 0x000fe400078ec0ff */
[----:B------:R-:W-:Y:S02]  /*b430*/  LOP3.LUT R113, R28, 0xffff, RZ, 0xc0, !PT ;  /* 0x0000ffff1c717812 */ /* 0x000fe400078ec0ff */
[----:B------:R-:W-:Y:S02]  /*b440*/  LOP3.LUT R30, R30, 0xffff, RZ, 0xc0, !PT ;  /* 0x0000ffff1e1e7812 */ /* 0x000fe400078ec0ff */
[----:B------:R-:W-:-:S02]  /*b450*/  SHF.R.U32.HI R20, RZ, 0x8, R105 ;  /* 0x00000008ff147819 */ /* 0x000fc40000011669 */
[----:B------:R-:W-:Y:S02]  /*b460*/  SHF.R.U32.HI R4, RZ, 0x8, R108 ;  /* 0x00000008ff047819 */ /* 0x000fe4000001166c */
[----:B------:R-:W-:Y:S02]  /*b470*/  PRMT R40, R71, 0x5410, R40 ;  /* 0x0000541047287816 */ /* 0x000fe40000000028 */
[----:B------:R-:W-:Y:S02]  /*b480*/  LOP3.LUT R6, R7, 0xffff, RZ, 0xc0, !PT ;  /* 0x0000ffff07067812 */ /* 0x000fe400078ec0ff */
[----:B------:R-:W-:Y:S02]  /*b490*/  PRMT R71, R8, 0x3340, R5 ;  /* 0x0000334008477816 */ /* 0x000fe40000000005 */
[----:B------:R-:W-:Y:S02]  /*b4a0*/  LOP3.LUT R20, R20, 0xffff, RZ, 0xc0, !PT ;  /* 0x0000ffff14147812 */ /* 0x000fe400078ec0ff */
[----:B------:R-:W-:-:S02]  /*b4b0*/  LOP3.LUT R4, R4, 0xffff, RZ, 0xc0, !PT ;  /* 0x0000ffff04047812 */ /* 0x000fc400078ec0ff */
[----:B------:R-:W-:Y:S02]  /*b4c0*/  SHF.R.U32.HI R7, RZ, 0x8, R113 ;  /* 0x00000008ff077819 */ /* 0x000fe40000011671 */
[----:B------:R-:W-:Y:S02]  /*b4d0*/  SHF.R.U32.HI R8, RZ, 0x8, R30 ;  /* 0x00000008ff087819 */ /* 0x000fe4000001161e */
[----:B------:R-:W-:Y:S02]  /*b4e0*/  LOP3.LUT R32, R32, 0xffff, RZ, 0xc0, !PT ;  /* 0x0000ffff20207812 */ /* 0x000fe400078ec0ff */
[----:B------:R-:W-:Y:S02]  /*b4f0*/  SHF.R.U32.HI R89, RZ, 0x8, R146 ;  /* 0x00000008ff597819 */ /* 0x000fe40000011692 */
[----:B------:R-:W-:Y:S02]  /*b500*/  PRMT R69, R69, 0x3340, R20 ;  /* 0x0000334045457816 */ /* 0x000fe40000000014 */
[----:B------:R-:W-:-:S02]  /*b510*/  PRMT R22, R4, 0x3340, R1 ;  /* 0x0000334004167816 */ /* 0x000fc40000000001 */
[----:B------:R-:W-:Y:S02]  /*b520*/  PRMT R28, R6, 0x3340, R1 ;  /* 0x00003340061c7816 */ /* 0x000fe40000000001 */
[----:B------:R-:W-:Y:S02]  /*b530*/  LOP3.LUT R7, R7, 0xffff, RZ, 0xc0, !PT ;  /* 0x0000ffff07077812 */ /* 0x000fe400078ec0ff */
[----:B------:R-:W-:Y:S02]  /*b540*/  LOP3.LUT R8, R8, 0xffff, RZ, 0xc0, !PT ;  /* 0x0000ffff08087812 */ /* 0x000fe400078ec0ff */
[----:B------:R-:W-:Y:S02]  /*b550*/  SHF.R.U32.HI R4, RZ, 0x8, R109 ;  /* 0x00000008ff047819 */ /* 0x000fe4000001166d */
[----:B------:R-:W-:Y:S02]  /*b560*/  SHF.R.U32.HI R5, RZ, 0x8, R116 ;  /* 0x00000008ff057819 */ /* 0x000fe40000011674 */
[----:B------:R-:W-:-:S02]  /*b570*/  SHF.R.U32.HI R6, RZ, 0x8, R120 ;  /* 0x00000008ff067819 */ /* 0x000fc40000011678 */
[----:B------:R-:W-:Y:S02]  /*b580*/  SHF.R.U32.HI R20, RZ, 0x8, R32 ;  /* 0x00000008ff147819 */ /* 0x000fe40000011620 */
[----:B------:R-:W-:Y:S02]  /*b590*/  LOP3.LUT R89, R89, 0xffff, RZ, 0xc0, !PT ;  /* 0x0000ffff59597812 */ /* 0x000fe400078ec0ff */
[----:B------:R-:W-:Y:S02]  /*b5a0*/  PRMT R90, R85, 0x5410, R90 ;  /* 0x00005410555a7816 */ /* 0x000fe4000000005a */
[----:B------:R-:W-:Y:S02]  /*b5b0*/  PRMT R85, R7, 0x3340, R8 ;  /* 0x0000334007557816 */ /* 0x000fe40000000008 */
[----:B------:R-:W-:Y:S02]  /*b5c0*/  LOP3.LUT R4, R4, 0xffff, RZ, 0xc0, !PT ;  /* 0x0000ffff04047812 */ /* 0x000fe400078ec0ff */
[----:B------:R-:W-:-:S02]  /*b5d0*/  LOP3.LUT R5, R5, 0xffff, RZ, 0xc0, !PT ;  /* 0x0000ffff05057812 */ /* 0x000fc400078ec0ff */
[----:B------:R-:W-:Y:S02]  /*b5e0*/  LOP3.LUT R6, R6, 0xffff, RZ, 0xc0, !PT ;  /* 0x0000ffff06067812 */ /* 0x000fe400078ec0ff */
[----:B------:R-:W-:Y:S02]  /*b5f0*/  LOP3.LUT R20, R20, 0xffff, RZ, 0xc0, !PT ;  /* 0x0000ffff14147812 */ /* 0x000fe400078ec0ff */
[----:B------:R-:W-:Y:S02]  /*b600*/  SHF.R.U32.HI R7, RZ, 0x8, R44 ;  /* 0x00000008ff077819 */ /* 0x000fe4000001162c */
[----:B------:R-:W-:Y:S02]  /*b610*/  SHF.R.U32.HI R8, RZ, 0x8, R117 ;  /* 0x00000008ff087819 */ /* 0x000fe40000011675 */
[----:B------:R-:W-:Y:S02]  /*b620*/  PRMT R106, R106, 0x3340, R89 ;  /* 0x000033406a6a7816 */ /* 0x000fe40000000059 */
[----:B------:R-:W-:-:S02]  /*b630*/  PRMT R16, R32, 0x3340, R1 ;  /* 0x0000334020107816 */ /* 0x000fc40000000001 */
[----:B------:R-:W-:Y:S02]  /*b640*/  PRMT R89, R113, 0x3340, R30 ;  /* 0x0000334071597816 */ /* 0x000fe4000000001e */
[----:B------:R-:W-:Y:S02]  /*b650*/  PRMT R80, R75, 0x5410, R82 ;  /* 0x000054104b507816 */ /* 0x000fe40000000052 */
[----:B------:R-:W-:Y:S02]  /*b660*/  PRMT R75, R4, 0x3340, R5 ;  /* 0x00003340044b7816 */ /* 0x000fe40000000005 */
[--C-:B------:R-:W-:Y:S02]  /*b670*/  PRMT R30, R6, 0x3340, R1.reuse ;  /* 0x00003340061e7816 */ /* 0x100fe40000000001 */
[----:B------:R-:W-:Y:S02]  /*b680*/  PRMT R32, R20, 0x3340, R1 ;  /* 0x0000334014207816 */ /* 0x000fe40000000001 */
[----:B------:R-:W-:-:S02]  /*b690*/  LOP3.LUT R7, R7, 0xffff, RZ, 0xc0, !PT ;  /* 0x0000ffff07077812 */ /* 0x000fc400078ec0ff */
[----:B------:R-:W-:Y:S02]  /*b6a0*/  LOP3.LUT R8, R8, 0xffff, RZ, 0xc0, !PT ;  /* 0x0000ffff08087812 */ /* 0x000fe400078ec0ff */
[----:B------:R-:W-:Y:S02]  /*b6b0*/  SHF.R.U32.HI R4, RZ, 0x8, R36 ;  /* 0x00000008ff047819 */ /* 0x000fe40000011624 */
[----:B------:R-:W-:Y:S02]  /*b6c0*/  SHF.R.U32.HI R5, RZ, 0x8, R115 ;  /* 0x00000008ff057819 */ /* 0x000fe40000011673 */
[----:B------:R-:W-:Y:S02]  /*b6d0*/  SHF.R.U32.HI R6, RZ, 0x8, R38 ;  /* 0x00000008ff067819 */ /* 0x000fe40000011626 */
[----:B------:R-:W-:Y:S02]  /*b6e0*/  SHF.R.U32.HI R20, RZ, 0x8, R46 ;  /* 0x00000008ff147819 */ /* 0x000fe4000001162e */
[----:B------:R-:W-:-:S02]  /*b6f0*/  PRMT R101, R88, 0x3340, R1 ;  /* 0x0000334058657816 */ /* 0x000fc40000000001 */
[----:B------:R-:W-:Y:S02]  /*b700*/  PRMT R88, R98, 0x5410, R97 ;  /* 0x0000541062587816 */ /* 0x000fe40000000061 */
[----:B------:R-:W-:Y:S02]  /*b710*/  PRMT R97, R7, 0x3340, R8 ;  /* 0x0000334007617816 */ /* 0x000fe40000000008 */
[----:B------:R-:W-:Y:S02]  /*b720*/  LOP3.LUT R4, R4, 0xffff, RZ, 0xc0, !PT ;  /* 0x0000ffff04047812 */ /* 0x000fe400078ec0ff */
[----:B------:R-:W-:Y:S02]  /*b730*/  LOP3.LUT R5, R5, 0xffff, RZ, 0xc0, !PT ;  /* 0x0000ffff05057812 */ /* 0x000fe400078ec0ff */
[----:B------:R-:W-:Y:S02]  /*b740*/  LOP3.LUT R6, R6, 0xffff, RZ, 0xc0, !PT ;  /* 0x0000ffff06067812 */ /* 0x000fe400078ec0ff */
[----:B------:R-:W-:-:S02]  /*b750*/  LOP3.LUT R20, R20, 0xffff, RZ, 0xc0, !PT ;  /* 0x0000ffff14147812 */ /* 0x000fc400078ec0ff */
[----:B------:R-:W-:Y:S02]  /*b760*/  SHF.R.U32.HI R7, RZ, 0x8, R60 ;  /* 0x00000008ff077819 */ /* 0x000fe4000001163c */
[----:B------:R-:W-:Y:S02]  /*b770*/  SHF.R.U32.HI R8, RZ, 0x8, R123 ;  /* 0x00000008ff087819 */ /* 0x000fe4000001167b */
[----:B------:R-:W-:Y:S02]  /*b780*/  PRMT R83, R96, 0x5410, R93 ;  /* 0x0000541060537816 */ /* 0x000fe4000000005d */
[----:B------:R-:W-:Y:S02]  /*b790*/  PRMT R93, R4, 0x3340, R5 ;  /* 0x00003340045d7816 */ /* 0x000fe40000000005 */
[--C-:B------:R-:W-:Y:S02]  /*b7a0*/  PRMT R36, R6, 0x3340, R1.reuse ;  /* 0x0000334006247816 */ /* 0x100fe40000000001 */
[----:B------:R-:W-:-:S02]  /*b7b0*/  PRMT R38, R20, 0x3340, R1 ;  /* 0x0000334014267816 */ /* 0x000fc40000000001 */
[----:B------:R-:W-:Y:S02]  /*b7c0*/  LOP3.LUT R8, R8, 0xffff, RZ, 0xc0, !PT ;  /* 0x0000ffff08087812 */ /* 0x000fe400078ec0ff */
[----:B------:R-:W-:Y:S02]  /*b7d0*/  LOP3.LUT R7, R7, 0xffff, RZ, 0xc0, !PT ;  /* 0x0000ffff07077812 */ /* 0x000fe400078ec0ff */
[----:B------:R-:W-:Y:S02]  /*b7e0*/  SHF.R.U32.HI R4, RZ, 0x8, R52 ;  /* 0x00000008ff047819 */ /* 0x000fe40000011634 */
[----:B------:R-:W-:Y:S02]  /*b7f0*/  SHF.R.U32.HI R5, RZ, 0x8, R121 ;  /* 0x00000008ff057819 */ /* 0x000fe40000011679 */
[----:B------:R-:W-:Y:S02]  /*b800*/  SHF.R.U32.HI R6, RZ, 0x8, R54 ;  /* 0x00000008ff067819 */ /* 0x000fe40000011636 */
[----:B------:R-:W-:-:S02]  /*b810*/  SHF.R.U32.HI R20, RZ, 0x8, R64 ;  /* 0x00000008ff147819 */ /* 0x000fc40000011640 */
[----:B------:R-:W-:Y:S01]  /*b820*/  PRMT R7, R7, 0x3340, R8 ;  /* 0x0000334007077816 */ /* 0x000fe20000000008 */
[----:B------:R-:W-:Y:S01]  /*b830*/  IMAD.SHL.U32 R8, R181, 0x10, RZ ;  /* 0x00000010b5087824 */ /* 0x000fe200078e00ff */
[----:B------:R-:W-:Y:S02]  /*b840*/  LOP3.LUT R6, R6, 0xffff, RZ, 0xc0, !PT ;  /* 0x0000ffff06067812 */ /* 0x000fe400078ec0ff */
[----:B------:R-:W-:Y:S02]  /*b850*/  LOP3.LUT R5, R5, 0xffff, RZ, 0xc0, !PT ;  /* 0x0000ffff05057812 */ /* 0x000fe400078ec0ff */
[----:B------:R-:W-:Y:S02]  /*b860*/  LOP3.LUT R4, R4, 0xffff, RZ, 0xc0, !PT ;  /* 0x0000ffff04047812 */ /* 0x000fe400078ec0ff */
[----:B------:R-:W-:Y:S02]  /*b870*/  LOP3.LUT R20, R20, 0xffff, RZ, 0xc0, !PT ;  /* 0x0000ffff14147812 */ /* 0x000fe400078ec0ff */
[----:B------:R-:W-:-:S02]  /*b880*/  F2FP.SATFINITE.E5M2.F32.PACK_AB_MERGE_C R158, R159, R158, RZ ;  /* 0x0000009e9f9e723e */ /* 0x000fc400048060ff */
[----:B------:R-:W-:Y:S02]  /*b890*/  PRMT R6, R6, 0x3340, R1 ;  /* 0x0000334006067816 */ /* 0x000fe40000000001 */
[----:B------:R-:W-:Y:S02]  /*b8a0*/  PRMT R5, R4, 0x3340, R5 ;  /* 0x0000334004057816 */ /* 0x000fe40000000005 */
[----:B------:R-:W-:Y:S02]  /*b8b0*/  PRMT R20, R20, 0x3340, R1 ;  /* 0x0000334014147816 */ /* 0x000fe40000000001 */
[----:B------:R-:W-:Y:S02]  /*b8c0*/  LOP3.LUT R142, R142, 0xffff, RZ, 0xc0, !PT ;  /* 0x0000ffff8e8e7812 */ /* 0x000fe400078ec0ff */
[----:B------:R-:W-:Y:S02]  /*b8d0*/  LOP3.LUT R158, R158, 0xffff, RZ, 0xc0, !PT ;  /* 0x0000ffff9e9e7812 */ /* 0x000fe400078ec0ff */
[----:B------:R-:W-:-:S02]  /*b8e0*/  LOP3.LUT R8, R8, 0xff0, RZ, 0xc0, !PT ;  /* 0x00000ff008087812 */ /* 0x000fc400078ec0ff */
[----:B------:R-:W-:Y:S02]  /*b8f0*/  PRMT R82, R92, 0x5410, R91 ;  /* 0x000054105c527816 */ /* 0x000fe4000000005b */
[----:B------:R-:W-:Y:S02]  /*b900*/  PRMT R91, R106, 0x5410, R101 ;  /* 0x000054106a5b7816 */ /* 0x000fe40000000065 */
[----:B------:R-:W-:Y:S02]  /*b910*/  PRMT R104, R93, 0x5410, R36 ;  /* 0x000054105d687816 */ /* 0x000fe40000000024 */
[----:B------:R-:W-:Y:S02]  /*b920*/  PRMT R106, R97, 0x5410, R38 ;  /* 0x00005410616a7816 */ /* 0x000fe40000000026 */
[----:B------:R-:W-:Y:S02]  /*b930*/  PRMT R92, R69, 0x5410, R22 ;  /* 0x00005410455c7816 */ /* 0x000fe40000000016 */
[----:B------:R-:W-:-:S02]  /*b940*/  PRMT R108, R5, 0x5410, R6 ;  /* 0x00005410056c7816 */ /* 0x000fc40000000006 */
[----:B------:R-:W-:Y:S01]  /*b950*/  PRMT R107, R7, 0x5410, R20 ;  /* 0x00005410076b7816 */ /* 0x000fe20000000014 */
[----:B------:R-:W-:Y:S01]  /*b960*/  BAR.SYNC.DEFER_BLOCKING 0x0 ;  /* 0x0000000000007b1d */ /* 0x000fe20000010000 */
[----:B------:R-:W-:Y:S02]  /*b970*/  PRMT R36, R23, 0x4210, R142 ;  /* 0x0000421017247816 */ /* 0x000fe4000000008e */
[----:B------:R-:W-:Y:S02]  /*b980*/  PRMT R38, R21, 0x4210, R158 ;  /* 0x0000421015267816 */ /* 0x000fe4000000009e */
[----:B------:R-:W-:Y:S02]  /*b990*/  F2FP.SATFINITE.E5M2.F32.PACK_AB_MERGE_C R150, R151, R150, RZ ;  /* 0x000000969796723e */ /* 0x000fe400048060ff */
[----:B------:R-:W-:Y:S02]  /*b9a0*/  F2FP.SATFINITE.E5M2.F32.PACK_AB_MERGE_C R166, R167, R166, RZ ;  /* 0x000000a6a7a6723e */ /* 0x000fe400048060ff */
[----:B------:R-:W-:-:S02]  /*b9b0*/  LOP3.LUT R150, R150, 0xffff, RZ, 0xc0, !PT ;  /* 0x0000ffff96967812 */ /* 0x000fc400078ec0ff */
[----:B------:R-:W-:Y:S02]  /*b9c0*/  LOP3.LUT R166, R166, 0xffff, RZ, 0xc0, !PT ;  /* 0x0000ffffa6a67812 */ /* 0x000fe400078ec0ff */
[----:B------:R-:W-:Y:S02]  /*b9d0*/  PRMT R96, R71, 0x5410, R28 ;  /* 0x0000541047607816 */ /* 0x000fe4000000001c */
[----:B------:R-:W-:Y:S02]  /*b9e0*/  PRMT R98, R75, 0x5410, R30 ;  /* 0x000054104b627816 */ /* 0x000fe4000000001e */
[----:B------:R-:W-:Y:S02]  /*b9f0*/  PRMT R28, R35, 0x5210, R142 ;  /* 0x00005210231c7816 */ /* 0x000fe4000000008e */
[--C-:B------:R-:W-:Y:S02]  /*ba00*/  PRMT R37, R37, 0x4210, R150.reuse ;  /* 0x0000421025257816 */ /* 0x100fe40000000096 */
[----:B------:R-:W-:-:S02]  /*ba10*/  PRMT R29, R29, 0x5210, R150 ;  /* 0x000052101d1d7816 */ /* 0x000fc40000000096 */
[----:B------:R-:W-:Y:S01]  /*ba20*/  PRMT R30, R33, 0x5210, R158 ;  /* 0x00005210211e7816 */ /* 0x000fe2000000009e */
[----:B------:R-:W1:Y:S01]  /*ba30*/  LDS.128 R4, [R8+UR11] ;  /* 0x0000000b08047984 */ /* 0x000e620008000c00 */
[--C-:B------:R-:W-:Y:S02]  /*ba40*/  PRMT R39, R39, 0x4210, R166.reuse ;  /* 0x0000421027277816 */ /* 0x100fe400000000a6 */
[----:B------:R-:W-:Y:S01]  /*ba50*/  PRMT R31, R31, 0x5210, R166 ;  /* 0x000052101f1f7816 */ /* 0x000fe200000000a6 */
[----:B------:R-:W-:Y:S01]  /*ba60*/  LDS.128 R20, [R8+UR11+0x1000] ;  /* 0x0010000b08147984 */ /* 0x000fe20008000c00 */
[----:B------:R-:W-:Y:S02]  /*ba70*/  PRMT R16, R89, 0x5410, R16 ;  /* 0x0000541059107816 */ /* 0x000fe40000000010 */
[----:B------:R-:W-:Y:S01]  /*ba80*/  PRMT R89, R100, 0x5410, R99 ;  /* 0x0000541064597816 */ /* 0x000fe20000000063 */
[----:B------:R-:W-:Y:S01]  /*ba90*/  BAR.SYNC.DEFER_BLOCKING 0x0 ;  /* 0x0000000000007b1d */ /* 0x000fe20000010000 */
[----:B------:R-:W-:-:S02]  /*baa0*/  PRMT R100, R85, 0x5410, R32 ;  /* 0x0000541055647816 */ /* 0x000fc40000000020 */
[----:B------:R-:W-:Y:S02]  /*bab0*/  LOP3.LUT R52, R127, 0xffff, RZ, 0xc0, !PT ;  /* 0x0000ffff7f347812 */ /* 0x000fe400078ec0ff */
[----:B------:R-:W-:Y:S02]  /*bac0*/  LOP3.LUT R32, R135, 0xffff, RZ, 0xc0, !PT ;  /* 0x0000ffff87207812 */ /* 0x000fe400078ec0ff */
[----:B------:R-:W-:Y:S02]  /*bad0*/  LOP3.LUT R78, R78, 0xffff, RZ, 0xc0, !PT ;  /* 0x0000ffff4e4e7812 */ /* 0x000fe400078ec0ff */
[----:B------:R-:W-:Y:S02]  /*bae0*/  LOP3.LUT R86, R86, 0xffff, RZ, 0xc0, !PT ;  /* 0x0000ffff56567812 */ /* 0x000fe400078ec0ff */
[--C-:B------:R-:W-:Y:S02]  /*baf0*/  PRMT R44, R27, 0x4210, R52.reuse ;  /* 0x000042101b2c7816 */ /* 0x100fe40000000034 */
[----:B------:R-:W-:-:S02]  /*bb00*/  PRMT R52, R73, 0x5210, R52 ;  /* 0x0000521049347816 */ /* 0x000fc40000000034 */
[--C-:B------:R-:W-:Y:S02]  /*bb10*/  PRMT R45, R45, 0x4210, R32.reuse ;  /* 0x000042102d2d7816 */ /* 0x100fe40000000020 */
[----:B------:R-:W-:Y:S02]  /*bb20*/  PRMT R53, R53, 0x5210, R32 ;  /* 0x0000521035357816 */ /* 0x000fe40000000020 */
[--C-:B------:R-:W-:Y:S02]  /*bb30*/  PRMT R46, R13, 0x4210, R78.reuse ;  /* 0x000042100d2e7816 */ /* 0x100fe4000000004e */
[----:B------:R-:W-:Y:S02]  /*bb40*/  PRMT R54, R68, 0x5210, R78 ;  /* 0x0000521044367816 */ /* 0x000fe4000000004e */
[--C-:B------:R-:W-:Y:S01]  /*bb50*/  PRMT R47, R47, 0x4210, R86.reuse ;  /* 0x000042102f2f7816 */ /* 0x100fe20000000056 */
[----:B------:R-:W-:Y:S01]  /*bb60*/  STS.128 [R9], R36 ;  /* 0x0000002409007388 */ /* 0x000fe20000000c00 */
[----:B------:R-:W-:-:S02]  /*bb70*/  PRMT R55, R55, 0x5210, R86 ;  /* 0x0000521037377816 */ /* 0x000fc40000000056 */
[----:B------:R-:W-:Y:S01]  /*bb80*/  LOP3.LUT R94, R94, 0xffff, RZ, 0xc0, !PT ;  /* 0x0000ffff5e5e7812 */ /* 0x000fe200078ec0ff */
[----:B------:R-:W-:Y:S01]  /*bb90*/  STS.128 [R9+0x800], R28 ;  /* 0x0008001c09007388 */ /* 0x000fe20000000c00 */
[----:B------:R-:W-:Y:S02]  /*bba0*/  LOP3.LUT R102, R102, 0xffff, RZ, 0xc0, !PT ;  /* 0x0000ffff66667812 */ /* 0x000fe400078ec0ff */
[----:B------:R-:W-:Y:S01]  /*bbb0*/  LOP3.LUT R110, R110, 0xffff, RZ, 0xc0, !PT ;  /* 0x0000ffff6e6e7812 */ /* 0x000fe200078ec0ff */
[----:B------:R-:W-:Y:S01]  /*bbc0*/  BAR.SYNC.DEFER_BLOCKING 0x0 ;  /* 0x0000000000007b1d */ /* 0x000fe20000010000 */
[----:B------:R-:W-:Y:S02]  /*bbd0*/  LOP3.LUT R118, R118, 0xffff, RZ, 0xc0, !PT ;  /* 0x0000ffff76767812 */ /* 0x000fe400078ec0ff */
[--C-:B------:R-:W-:Y:S02]  /*bbe0*/  PRMT R72, R72, 0x4210, R94.reuse ;  /* 0x0000421048487816 */ /* 0x100fe4000000005e */
[----:B------:R-:W-:-:S02]  /*bbf0*/  PRMT R60, R67, 0x5210, R94 ;  /* 0x00005210433c7816 */ /* 0x000fc4000000005e */
[--C-:B------:R-:W-:Y:S02]  /*bc00*/  PRMT R73, R25, 0x4210, R102.reuse ;  /* 0x0000421019497816 */ /* 0x100fe40000000066 */
[----:B------:R-:W-:Y:S02]  /*bc10*/  PRMT R61, R61, 0x5210, R102 ;  /* 0x000052103d3d7816 */ /* 0x000fe40000000066 */
[--C-:B------:R-:W-:Y:S02]  /*bc20*/  PRMT R74, R74, 0x4210, R110.reuse ;  /* 0x000042104a4a7816 */ /* 0x100fe4000000006e */
[----:B------:R-:W-:Y:S02]  /*bc30*/  PRMT R62, R65, 0x5210, R110 ;  /* 0x00005210413e7816 */ /* 0x000fe4000000006e */
[--C-:B------:R-:W-:Y:S02]  /*bc40*/  PRMT R75, R11, 0x4210, R118.reuse ;  /* 0x000042100b4b7816 */ /* 0x100fe40000000076 */
[----:B------:R-:W-:-:S02]  /*bc50*/  PRMT R63, R63, 0x5210, R118 ;  /* 0x000052103f3f7816 */ /* 0x000fc40000000076 */
[----:B------:R-:W-:Y:S02]  /*bc60*/  LOP3.LUT R84, R84, 0xffff, RZ, 0xc0, !PT ;  /* 0x0000ffff54547812 */ /* 0x000fe400078ec0ff */
[----:B------:R-:W-:Y:S02]  /*bc70*/  LOP3.LUT R79, R79, 0xffff, RZ, 0xc0, !PT ;  /* 0x0000ffff4f4f7812 */ /* 0x000fe400078ec0ff */
[----:B------:R-:W-:Y:S01]  /*bc80*/  PRMT R84, R84, 0x3340, R1 ;  /* 0x0000334054547816 */ /* 0x000fe20000000001 */
[----:B------:R-:W0:Y:S01]  /*bc90*/  LDS.128 R28, [R8+UR11] ;  /* 0x0000000b081c7984 */ /* 0x000e220008000c00 */
[----:B------:R-:W-:Y:S02]  /*bca0*/  LOP3.LUT R32, R87, 0xffff, RZ, 0xc0, !PT ;  /* 0x0000ffff57207812 */ /* 0x000fe400078ec0ff */
[----:B------:R-:W-:Y:S01]  /*bcb0*/  PRMT R81, R81, 0x5410, R84 ;  /* 0x0000541051517816 */ /* 0x000fe20000000054 */
[----:B------:R-:W-:Y:S01]  /*bcc0*/  LDS.128 R36, [R8+UR11+0x1000] ;  /* 0x0010000b08247984 */ /* 0x000fe20008000c00 */
[----:B------:R-:W-:-:S02]  /*bcd0*/  LOP3.LUT R95, R95, 0xffff, RZ, 0xc0, !PT ;  /* 0x0000ffff5f5f7812 */ /* 0x000fc400078ec0ff */
[----:B------:R-:W-:Y:S01]  /*bce0*/  LOP3.LUT R64, R103, 0xffff, RZ, 0xc0, !PT ;  /* 0x0000ffff67407812 */ /* 0x000fe200078ec0ff */
[----:B------:R-:W-:Y:S01]  /*bcf0*/  BAR.SYNC.DEFER_BLOCKING 0x0 ;  /* 0x0000000000007b1d */ /* 0x000fe20000010000 */
[--C-:B------:R-:W-:Y:S02]  /*bd00*/  PRMT R76, R76, 0x4210, R79.reuse ;  /* 0x000042104c4c7816 */ /* 0x100fe4000000004f */
[----:B------:R-:W-:Y:S02]  /*bd10*/  PRMT R80, R80, 0x5210, R79 ;  /* 0x0000521050507816 */ /* 0x000fe4000000004f */
[--C-:B------:R-:W-:Y:S02]  /*bd20*/  PRMT R77, R77, 0x4210, R32.reuse ;  /* 0x000042104d4d7816 */ /* 0x100fe40000000020 */
[----:B------:R-:W-:Y:S02]  /*bd30*/  PRMT R81, R81, 0x5210, R32 ;  /* 0x0000521051517816 */ /* 0x000fe40000000020 */
[----:B------:R-:W-:-:S02]  /*bd40*/  PRMT R78, R51, 0x4210, R95 ;  /* 0x00004210334e7816 */ /* 0x000fc4000000005f */
[----:B------:R-:W-:Y:S02]  /*bd50*/  PRMT R82, R82, 0x5210, R95 ;  /* 0x0000521052527816 */ /* 0x000fe4000000005f */
[--C-:B------:R-:W-:Y:S02]  /*bd60*/  PRMT R79, R43, 0x4210, R64.reuse ;  /* 0x000042102b4f7816 */ /* 0x100fe40000000040 */
[----:B------:R-:W-:Y:S02]  /*bd70*/  PRMT R83, R83, 0x5210, R64 ;  /* 0x0000521053537816 */ /* 0x000fe40000000040 */
[----:B------:R-:W-:Y:S02]  /*bd80*/  LOP3.LUT R70, R70, 0xffff, RZ, 0xc0, !PT ;  /* 0x0000ffff46467812 */ /* 0x000fe400078ec0ff */
[----:B------:R-:W-:Y:S02]  /*bd90*/  LOP3.LUT R111, R111, 0xffff, RZ, 0xc0, !PT ;  /* 0x0000ffff6f6f7812 */ /* 0x000fe400078ec0ff */
[----:B------:R-:W-:-:S02]  /*bda0*/  PRMT R87, R41, 0x4210, R70 ;  /* 0x0000421029577816 */ /* 0x000fc40000000046 */
[----:B------:R-:W-:Y:S01]  /*bdb0*/  PRMT R91, R91, 0x5210, R70 ;  /* 0x000052105b5b7816 */ /* 0x000fe20000000046 */
[----:B------:R-:W-:Y:S01]  /*bdc0*/  STS.128 [R9], R44 ;  /* 0x0000002c09007388 */ /* 0x000fe20000000c00 */
[----:B------:R-:W-:Y:S02]  /*bdd0*/  LOP3.LUT R32, R119, 0xffff, RZ, 0xc0, !PT ;  /* 0x0000ffff77207812 */ /* 0x000fe400078ec0ff */
[----:B------:R-:W-:Y:S01]  /*bde0*/  LOP3.LUT R143, R143, 0xffff, RZ, 0xc0, !PT ;  /* 0x0000ffff8f8f7812 */ /* 0x000fe200078ec0ff */
[----:B------:R-:W-:Y:S01]  /*bdf0*/  STS.128 [R9+0x800], R52 ;  /* 0x0008003409007388 */ /* 0x000fe20000000c00 */
[--C-:B------:R-:W-:Y:S02]  /*be00*/  PRMT R84, R59, 0x4210, R111.reuse ;  /* 0x000042103b547816 */ /* 0x100fe4000000006f */
[----:B------:R-:W-:Y:S01]  /*be10*/  PRMT R88, R88, 0x5210, R111 ;  /* 0x0000521058587816 */ /* 0x000fe2000000006f */
[----:B------:R-:W-:Y:S01]  /*be20*/  BAR.SYNC.DEFER_BLOCKING 0x0 ;  /* 0x0000000000007b1d */ /* 0x000fe20000010000 */
[----:B------:R-:W-:-:S02]  /*be30*/  PRMT R85, R57, 0x4210, R32 ;  /* 0x0000421039557816 */ /* 0x000fc40000000020 */
[----:B------:R-:W-:Y:S02]  /*be40*/  PRMT R89, R89, 0x5210, R32 ;  /* 0x0000521059597816 */ /* 0x000fe40000000020 */
[--C-:B------:R-:W-:Y:S02]  /*be50*/  PRMT R86, R49, 0x4210, R143.reuse ;  /* 0x0000421031567816 */ /* 0x100fe4000000008f */
        /* <DEDUP_REMOVED lines=8> */
[----:B------:R-:W-:Y:S01]  /*bee0*/  PRMT R93, R96, 0x5210, R13 ;  /* 0x00005210605d7816 */ /* 0x000fe2000000000d */
[----:B------:R-:W2:Y:S01]  /*bef0*/  LDS.128 R44, [R8+UR11] ;  /* 0x0000000b082c7984 */ /* 0x000ea20008000c00 */
[----:B------:R-:W-:-:S02]  /*bf00*/  LOP3.LUT R41, R50, 0xffff, RZ, 0xc0, !PT ;  /* 0x0000ffff32297812 */ /* 0x000fc400078ec0ff */
[----:B------:R-:W-:Y:S01]  /*bf10*/  LOP3.LUT R66, R66, 0xffff, RZ, 0xc0, !PT ;  /* 0x0000ffff42427812 */ /* 0x000fe200078ec0ff */
[----:B------:R-:W-:Y:S01]  /*bf20*/  LDS.128 R52, [R8+UR11+0x1000] ;  /* 0x0010000b08347984 */ /* 0x000fe20008000c00 */
[----:B------:R-:W-:Y:S02]  /*bf30*/  PRMT R105, R106, 0x5210, R41 ;  /* 0x000052106a697816 */ /* 0x000fe40000000029 */
[----:B------:R-:W-:Y:S01]  /*bf40*/  PRMT R107, R107, 0x5210, R66 ;  /* 0x000052106b6b7816 */ /* 0x000fe20000000042 */
[----:B------:R-:W-:Y:S01]  /*bf50*/  BAR.SYNC.DEFER_BLOCKING 0x0 ;  /* 0x0000000000007b1d */ /* 0x000fe20000010000 */
[C---:B------:R-:W-:Y:S02]  /*bf60*/  IADD3 R15, P3, PT, R17.reuse, UR12, RZ ;  /* 0x0000000c110f7c10 */ /* 0x040fe4000ff7e0ff */
[----:B0-----:R-:W-:Y:S02]  /*bf70*/  ISETP.LT.AND P6, PT, R0, UR4, !P0 ;  /* 0x0000000400007c0c */ /* 0x001fe4000c7c1270 */
[----:B------:R-:W-:Y:S01]  /*bf80*/  LEA.HI.X.SX32 R17, R17, UR13, 0x1, P3 ;  /* 0x0000000d11117c11 */ /* 0x000fe200098f0eff */
[----:B------:R-:W0:Y:S01]  /*bf90*/  LDCU UR4, c[0x0][0x39c] ;  /* 0x00007380ff0477ac */ /* 0x000e220008000800 */
[----:B-1----:R-:W-:-:S02]  /*bfa0*/  PRMT R59, R4, 0x7770, RZ ;  /* 0x00007770043b7816 */ /* 0x002fc400000000ff */
[----:B------:R-:W-:Y:S01]  /*bfb0*/  PRMT R57, R4, 0x7771, RZ ;  /* 0x0000777104397816 */ /* 0x000fe200000000ff */
[----:B------:R-:W-:Y:S04]  /*bfc0*/  STS.128 [R9], R72 ;  /* 0x0000004809007388 */ /* 0x000fe80000000c00 */
[----:B------:R-:W-:Y:S01]  /*bfd0*/  STS.128 [R9+0x800], R60 ;  /* 0x0008003c09007388 */ /* 0x000fe20000000c00 */
[----:B------:R-:W-:Y:S06]  /*bfe0*/  BAR.SYNC.DEFER_BLOCKING 0x0 ;  /* 0x0000000000007b1d */ /* 0x000fec0000010000 */
[----:B------:R-:W1:Y:S04]  /*bff0*/  LDS.128 R60, [R8+UR11] ;  /* 0x0000000b083c7984 */ /* 0x000e680008000c00 */
[----:B------:R-:W-:Y:S01]  /*c000*/  LDS.128 R72, [R8+UR11+0x1000] ;  /* 0x0010000b08487984 */ /* 0x000fe20008000c00 */
[----:B------:R-:W-:Y:S06]  /*c010*/  BAR.SYNC.DEFER_BLOCKING 0x0 ;  /* 0x0000000000007b1d */ /* 0x000fec0000010000 */
[----:B------:R-:W-:Y:S04]  /*c020*/  STS.128 [R9], R76 ;  /* 0x0000004c09007388 */ /* 0x000fe80000000c00 */
[----:B------:R0:W-:Y:S01]  /*c030*/  STS.128 [R9+0x800], R80 ;  /* 0x0008005009007388 */ /* 0x0001e20000000c00 */
[----:B------:R-:W-:Y:S01]  /*c040*/  BAR.SYNC.DEFER_BLOCKING 0x0 ;  /* 0x0000000000007b1d */ /* 0x000fe20000010000 */
[----:B0-----:R-:W-:-:S02]  /*c050*/  PRMT R80, R24, 0x4210, R11 ;  /* 0x0000421018507816 */ /* 0x001fc4000000000b */
[----:B------:R-:W-:-:S05]  /*c060*/  PRMT R82, R14, 0x4210, R25 ;  /* 0x000042100e527816 */ /* 0x000fca0000000019 */
[----:B------:R-:W0:Y:S01]  /*c070*/  LDC R11, c[0x0][0x3b8] ;  /* 0x0000ee00ff0b7b82 */ /* 0x000e220000000800 */
[----:B------:R-:W-:Y:S02]  /*c080*/  PRMT R83, R16, 0x4210, R27 ;  /* 0x0000421010537816 */ /* 0x000fe4000000001b */
[----:B------:R-:W-:Y:S02]  /*c090*/  PRMT R81, R12, 0x4210, R13 ;  /* 0x000042100c517816 */ /* 0x000fe4000000000d */
[----:B------:R-:W-:Y:S01]  /*c0a0*/  LOP3.LUT R13, R42, 0xffff, RZ, 0xc0, !PT ;  /* 0x0000ffff2a0d7812 */ /* 0x000fe200078ec0ff */
[----:B------:R-:W-:Y:S03]  /*c0b0*/  LDS.128 R76, [R8+UR11] ;  /* 0x0000000b084c7984 */ /* 0x000fe60008000c00 */
[----:B------:R-:W-:Y:S01]  /*c0c0*/  PRMT R104, R104, 0x5210, R13 ;  /* 0x0000521068687816 */ /* 0x000fe2000000000d */
[----:B------:R-:W-:Y:S01]  /*c0d0*/  LDS.128 R68, [R8+UR11+0x1000] ;  /* 0x0010000b08447984 */ /* 0x000fe20008000c00 */
[----:B------:R-:W-:Y:S01]  /*c0e0*/  BAR.SYNC.DEFER_BLOCKING 0x0 ;  /* 0x0000000000007b1d */ /* 0x000fe20000010000 */
[----:B0-----:R-:W-:-:S02]  /*c0f0*/  IMAD R10, R180, R11, RZ ;  /* 0x0000000bb40a7224 */ /* 0x001fc400078e02ff */
[-C--:B------:R-:W-:Y:S02]  /*c100*/  IMAD R0, R0, R11.reuse, RZ ;  /* 0x0000000b00007224 */ /* 0x080fe400078e02ff */
[----:B------:R-:W-:Y:S01]  /*c110*/  IMAD R14, R2, R11, RZ ;  /* 0x0000000b020e7224 */ /* 0x000fe200078e02ff */
[----:B------:R-:W-:Y:S01]  /*c120*/  IADD3 R12, P3, PT, R10, R15, RZ ;  /* 0x0000000f0a0c7210 */ /* 0x000fe20007f7e0ff */
[----:B------:R0:W-:Y:S04]  /*c130*/  STS.128 [R9], R84 ;  /* 0x0000005409007388 */ /* 0x0001e80000000c00 */
[----:B------:R-:W-:Y:S01]  /*c140*/  STS.128 [R9+0x800], R88 ;  /* 0x0008005809007388 */ /* 0x000fe20000000c00 */
[----:B------:R-:W-:Y:S01]  /*c150*/  BAR.SYNC.DEFER_BLOCKING 0x0 ;  /* 0x0000000000007b1d */ /* 0x000fe20000010000 */
[----:B0-----:R-:W-:-:S02]  /*c160*/  PRMT R84, R48, 0x4210, R13 ;  /* 0x0000421030547816 */ /* 0x001fc4000000000d */
[----:B------:R-:W-:Y:S02]  /*c170*/  LOP3.LUT R13, R58, 0xffff, RZ, 0xc0, !PT ;  /* 0x0000ffff3a0d7812 */ /* 0x000fe400078ec0ff */
[----:B------:R-:W-:Y:S02]  /*c180*/  PRMT R85, R56, 0x4210, R41 ;  /* 0x0000421038557816 */ /* 0x000fe40000000029 */
[--C-:B------:R-:W-:Y:S02]  /*c190*/  PRMT R86, R40, 0x4210, R13.reuse ;  /* 0x0000421028567816 */ /* 0x100fe4000000000d */
[----:B------:R-:W-:Y:S02]  /*c1a0*/  PRMT R106, R108, 0x5210, R13 ;  /* 0x000052106c6a7816 */ /* 0x000fe4000000000d */
[----:B------:R-:W-:Y:S02]  /*c1b0*/  PRMT R87, R19, 0x4210, R66 ;  /* 0x0000421013577816 */ /* 0x000fe40000000042 */
[----:B------:R-:W-:Y:S01]  /*c1c0*/  LEA.HI.X.SX32 R13, R10, R17, 0x1, P3 ;  /* 0x000000110a0d7211 */ /* 0x000fe200018f0eff */
[----:B------:R-:W-:Y:S01]  /*c1d0*/  IMAD R10, R11, 0x20, R10 ;  /* 0x000000200b0a7824 */ /* 0x000fe200078e020a */
[----:B--2---:R-:W-:Y:S01]  /*c1e0*/  ISETP.LT.AND P3, PT, R2, UR5, !P0 ;  /* 0x0000000502007c0c */ /* 0x004fe2000c761270 */
[----:B------:R-:W0:Y:S01]  /*c1f0*/  LDCU UR5, c[0x0][0x39c] ;  /* 0x00007380ff0577ac */ /* 0x000e220008000800 */
[----:B------:R-:W-:Y:S01]  /*c200*/  LDS.128 R32, [R8+UR11] ;  /* 0x0000000b08207984 */ /* 0x000fe20008000c00 */
[----:B------:R-:W-:-:S03]  /*c210*/  IADD3 R2, P4, PT, R14, R15, RZ ;  /* 0x0000000f0e027210 */ /* 0x000fc60007f9e0ff */
[----:B------:R-:W-:Y:S01]  /*c220*/  LDS.128 R24, [R8+UR11+0x1000] ;  /* 0x0010000b08187984 */ /* 0x000fe20008000c00 */
[----:B------:R-:W-:Y:S06]  /*c230*/  BAR.SYNC.DEFER_BLOCKING 0x0 ;  /* 0x0000000000007b1d */ /* 0x000fec0000010000 */
[----:B------:R-:W-:Y:S04]  /*c240*/  STS.128 [R9], R80 ;  /* 0x0000005009007388 */ /* 0x000fe80000000c00 */
[----:B------:R-:W-:Y:S01]  /*c250*/  STS.128 [R9+0x800], R92 ;  /* 0x0008005c09007388 */ /* 0x000fe20000000c00 */
[----:B------:R-:W-:Y:S06]  /*c260*/  BAR.SYNC.DEFER_BLOCKING 0x0 ;  /* 0x0000000000007b1d */ /* 0x000fec0000010000 */
[----:B------:R-:W2:Y:S04]  /*c270*/  LDS.128 R48, [R8+UR11] ;  /* 0x0000000b08307984 */ /* 0x000ea80008000c00 */
[----:B------:R-:W-:Y:S01]  /*c280*/  LDS.128 R40, [R8+UR11+0x1000] ;  /* 0x0010000b08287984 */ /* 0x000fe20008000c00 */
[----:B------:R-:W-:Y:S06]  /*c290*/  BAR.SYNC.DEFER_BLOCKING 0x0 ;  /* 0x0000000000007b1d */ /* 0x000fec0000010000 */
[----:B------:R-:W-:Y:S04]  /*c2a0*/  STS.128 [R9], R84 ;  /* 0x0000005409007388 */ /* 0x000fe80000000c00 */
[----:B------:R0:W-:Y:S01]  /*c2b0*/  STS.128 [R9+0x800], R104 ;  /* 0x0008006809007388 */ /* 0x0001e20000000c00 */
[----:B------:R-:W-:Y:S01]  /*c2c0*/  BAR.SYNC.DEFER_BLOCKING 0x0 ;  /* 0x0000000000007b1d */ /* 0x000fe20000010000 */
[----:B0-----:R-:W-:-:S05]  /*c2d0*/  PRMT R9, R4, 0x7773, RZ ;  /* 0x0000777304097816 */ /* 0x001fca00000000ff */
[----:B------:R0:W-:Y:S01]  /*c2e0*/  @P2 STG.E.U8 desc[UR24][R12.64], R59 ;  /* 0x0000003b0c002986 */ /* 0x0001e2000c101118 */
[----:B------:R-:W-:-:S04]  /*c2f0*/  IADD3 R18, P2, PT, R0, R15, RZ ;  /* 0x0000000f00127210 */ /* 0x000fc80007f5e0ff */
[----:B------:R-:W-:Y:S01]  /*c300*/  LEA.HI.X.SX32 R19, R0, R17, 0x1, P2 ;  /* 0x0000001100137211 */ /* 0x000fe200010f0eff */
[C---:B------:R-:W-:Y:S01]  /*c310*/  IMAD R0, R3.reuse, R11, RZ ;  /* 0x0000000b03007224 */ /* 0x040fe200078e02ff */
[----:B---3--:R-:W-:Y:S01]  /*c320*/  ISETP.LT.AND P2, PT, R3, UR6, !P0 ;  /* 0x0000000603007c0c */ /* 0x008fe2000c741270 */
[----:B------:R-:W3:Y:S01]  /*c330*/  LDCU UR6, c[0x0][0x39c] ;  /* 0x00007380ff0677ac */ /* 0x000ee20008000800 */
[----:B------:R-:W-:Y:S01]  /*c340*/  LEA.HI.X.SX32 R3, R14, R17, 0x1, P4 ;  /* 0x000000110e037211 */ /* 0x000fe200020f0eff */
[----:B------:R1:W-:Y:S01]  /*c350*/  @P6 STG.E.U8 desc[UR24][R18.64], R57 ;  /* 0x0000003912006986 */ /* 0x0003e2000c101118 */
[C---:B----4-:R-:W-:Y:S01]  /*c360*/  ISETP.LT.AND P4, PT, R168.reuse, UR7, !P0 ;  /* 0x00000007a8007c0c */ /* 0x050fe2000c781270 */
[----:B------:R-:W-:Y:S01]  /*c370*/  IMAD R168, R168, R11, RZ ;  /* 0x0000000ba8a87224 */ /* 0x000fe200078e02ff */
[----:B0-----:R-:W-:Y:S01]  /*c380*/  IADD3 R12, P6, PT, R0, R15, RZ ;  /* 0x0000000f000c7210 */ /* 0x001fe20007fde0ff */
[----:B------:R-:W0:Y:S01]  /*c390*/  LDCU UR7, c[0x0][0x39c] ;  /* 0x00007380ff0777ac */ /* 0x000e220008000800 */
[----:B------:R-:W-:-:S02]  /*c3a0*/  PRMT R59, R4, 0x7772, RZ ;  /* 0x00007772043b7816 */ /* 0x000fc400000000ff */
[----:B------:R-:W-:Y:S01]  /*c3b0*/  LEA.HI.X.SX32 R13, R0, R17, 0x1, P6 ;  /* 0x00000011000d7211 */ /* 0x000fe200030f0eff */
[C---:B------:R-:W-:Y:S01]  /*c3c0*/  IMAD R0, R169.reuse, R11, RZ ;  /* 0x0000000ba9007224 */ /* 0x040fe200078e02ff */
[----:B------:R-:W-:Y:S01]  /*c3d0*/  LOP3.LUT R14, R180, 0xde, RZ, 0xfc, !PT ;  /* 0x000000deb40e7812 */ /* 0x000fe200078efcff */
[----:B------:R4:W-:Y:S01]  /*c3e0*/  @P3 STG.E.U8 desc[UR24][R2.64], R59 ;  /* 0x0000003b02003986 */ /* 0x0009e2000c101118 */
[----:B------:R-:W-:Y:S01]  /*c3f0*/  ISETP.LT.AND P3, PT, R169, UR4, !P0 ;  /* 0x00000004a9007c0c */ /* 0x000fe2000c761270 */
[----:B------:R-:W0:Y:S01]  /*c400*/  LDCU UR4, c[0x0][0x39c] ;  /* 0x00007380ff0477ac */ /* 0x000e220008000800 */
[----:B-1----:R-:W-:Y:S01]  /*c410*/  PRMT R57, R5, 0x7770, RZ ;  /* 0x0000777005397816 */ /* 0x002fe200000000ff */
[----:B------:R1:W-:Y:S01]  /*c420*/  @P2 STG.E.U8 desc[UR24][R12.64], R9 ;  /* 0x000000090c002986 */ /* 0x0003e2000c101118 */
[----:B------:R-:W-:-:S04]  /*c430*/  IADD3 R18, P2, PT, R168, R15, RZ ;  /* 0x0000000fa8127210 */ /* 0x000fc80007f5e0ff */
[----:B------:R-:W-:Y:S02]  /*c440*/  LEA.HI.X.SX32 R19, R168, R17, 0x1, P2 ;  /* 0x00000011a8137211 */ /* 0x000fe400010f0eff */
[C---:B-----5:R-:W-:Y:S01]  /*c450*/  ISETP.LT.AND P2, PT, R170.reuse, UR8, !P0 ;  /* 0x00000008aa007c0c */ /* 0x060fe2000c741270 */
[----:B------:R-:W-:Y:S01]  /*c460*/  IMAD R170, R170, R11, RZ ;  /* 0x0000000baaaa7224 */ /* 0x000fe200078e02ff */
[-C--:B----4-:R-:W-:Y:S01]  /*c470*/  IADD3 R2, P6, PT, R0, R15.reuse, RZ ;  /* 0x0000000f00027210 */ /* 0x090fe20007fde0ff */
[----:B------:R4:W-:Y:S01]  /*c480*/  @P4 STG.E.U8 desc[UR24][R18.64], R57 ;  /* 0x0000003912004986 */ /* 0x0009e2000c101118 */
[----:B------:R-:W-:Y:S01]  /*c490*/  PRMT R59, R5, 0x7771, RZ ;  /* 0x00007771053b7816 */ /* 0x000fe200000000ff */
[----:B------:R-:W5:Y:S01]  /*c4a0*/  LDCU UR8, c[0x0][0x39c] ;  /* 0x00007380ff0877ac */ /* 0x000f620008000800 */
[----:B-1----:R-:W-:Y:S02]  /*c4b0*/  IADD3 R12, P4, PT, R170, R15, RZ ;  /* 0x0000000faa0c7210 */ /* 0x002fe40007f9e0ff */
[----:B------:R-:W-:Y:S01]  /*c4c0*/  LEA.HI.X.SX32 R3, R0, R17, 0x1, P6 ;  /* 0x0000001100037211 */ /* 0x000fe200030f0eff */
[----:B------:R-:W-:Y:S01]  /*c4d0*/  IMAD R0, R171, R11, RZ ;  /* 0x0000000bab007224 */ /* 0x000fe200078e02ff */
[----:B------:R-:W-:-:S02]  /*c4e0*/  LEA.HI.X.SX32 R13, R170, R17, 0x1, P4 ;  /* 0x00000011aa0d7211 */ /* 0x000fc400020f0eff */
[----:B------:R-:W-:Y:S01]  /*c4f0*/  PRMT R9, R5, 0x7772, RZ ;  /* 0x0000777205097816 */ /* 0x000fe200000000ff */
[----:B------:R1:W-:Y:S01]  /*c500*/  @P3 STG.E.U8 desc[UR24][R2.64], R59 ;  /* 0x0000003b02003986 */ /* 0x0003e2000c101118 */
[----:B------:R-:W-:Y:S01]  /*c510*/  ISETP.LT.AND P6, PT, R171, UR5, !P0 ;  /* 0x00000005ab007c0c */ /* 0x000fe2000c7c1270 */
[----:B------:R-:W2:Y:S01]  /*c520*/  LDCU UR5, c[0x0][0x39c] ;  /* 0x00007380ff0577ac */ /* 0x000ea20008000800 */
[----:B---3--:R-:W-:Y:S01]  /*c530*/  ISETP.LT.AND P3, PT, R172, UR6, !P0 ;  /* 0x00000006ac007c0c */ /* 0x008fe2000c761270 */
[----:B------:R3:W-:Y:S01]  /*c540*/  @P2 STG.E.U8 desc[UR24][R12.64], R9 ;  /* 0x000000090c002986 */ /* 0x0007e2000c101118 */
[----:B----4-:R-:W-:Y:S01]  /*c550*/  IADD3 R18, P2, PT, R0, R15, RZ ;  /* 0x0000000f00127210 */ /* 0x010fe20007f5e0ff */
[----:B------:R-:W-:Y:S01]  /*c560*/  IMAD R172, R172, R11, RZ ;  /* 0x0000000bacac7224 */ /* 0x000fe200078e02ff */
[----:B------:R-:W-:Y:S01]  /*c570*/  PRMT R57, R5, 0x7773, RZ ;  /* 0x0000777305397816 */ /* 0x000fe200000000ff */
[----:B------:R-:W4:Y:S01]  /*c580*/  LDCU UR6, c[0x0][0x39c] ;  /* 0x00007380ff0677ac */ /* 0x000f220008000800 */
[----:B------:R-:W-:Y:S01]  /*c590*/  LEA.HI.X.SX32 R19, R0, R17, 0x1, P2 ;  /* 0x0000001100137211 */ /* 0x000fe200010f0eff */
[C---:B------:R-:W-:Y:S01]  /*c5a0*/  IMAD R0, R173.reuse, R11, RZ ;  /* 0x0000000bad007224 */ /* 0x040fe200078e02ff */
[----:B0-----:R-:W-:Y:S01]  /*c5b0*/  ISETP.LT.AND P2, PT, R173, UR7, !P0 ;  /* 0x00000007ad007c0c */ /* 0x001fe2000c741270 */
[----:B------:R-:W0:Y:S01]  /*c5c0*/  LDCU UR7, c[0x0][0x39c] ;  /* 0x00007380ff0777ac */ /* 0x000e220008000800 */
[-C--:B-1----:R-:W-:Y:S01]  /*c5d0*/  IADD3 R2, P4, PT, R172, R15.reuse, RZ ;  /* 0x0000000fac027210 */ /* 0x082fe20007f9e0ff */
[----:B------:R1:W-:Y:S01]  /*c5e0*/  @P6 STG.E.U8 desc[UR24][R18.64], R57 ;  /* 0x0000003912006986 */ /* 0x0003e2000c101118 */
[----:B------:R-:W-:-:S02]  /*c5f0*/  IADD3 R4, P6, PT, R0, R15, RZ ;  /* 0x0000000f00047210 */ /* 0x000fc40007fde0ff */
[----:B------:R-:W-:Y:S02]  /*c600*/  LEA.HI.X.SX32 R3, R172, R17, 0x1, P4 ;  /* 0x00000011ac037211 */ /* 0x000fe400020f0eff */
[----:B------:R-:W-:Y:S02]  /*c610*/  PRMT R59, R6, 0x7770, RZ ;  /* 0x00007770063b7816 */ /* 0x000fe400000000ff */
[C---:B------:R-:W-:Y:S01]  /*c620*/  ISETP.LT.AND P4, PT, R174.reuse, UR4, !P0 ;  /* 0x00000004ae007c0c */ /* 0x040fe2000c781270 */
[----:B------:R-:W-:Y:S01]  /*c630*/  IMAD R174, R174, R11, RZ ;  /* 0x0000000baeae7224 */ /* 0x000fe200078e02ff */
[----:B------:R-:W-:Y:S01]  /*c640*/  LEA.HI.X.SX32 R5, R0, R17, 0x1, P6 ;  /* 0x0000001100057211 */ /* 0x000fe200030f0eff */
[----:B------:R0:W-:Y:S01]  /*c650*/  @P3 STG.E.U8 desc[UR24][R2.64], R59 ;  /* 0x0000003b02003986 */ /* 0x0001e2000c101118 */
[C---:B---3--:R-:W-:Y:S01]  /*c660*/  PRMT R9, R6.reuse, 0x7771, RZ ;  /* 0x0000777106097816 */ /* 0x048fe200000000ff */
[----:B------:R-:W3:Y:S01]  /*c670*/  LDCU UR4, c[0x0][0x39c] ;  /* 0x00007380ff0477ac */ /* 0x000ee20008000800 */
[----:B------:R-:W-:Y:S01]  /*c680*/  IMAD R0, R175, R11, RZ ;  /* 0x0000000baf007224 */ /* 0x000fe200078e02ff */
[----:B-1----:R-:W-:-:S02]  /*c690*/  PRMT R57, R6, 0x7772, RZ ;  /* 0x0000777206397816 */ /* 0x002fc400000000ff */
[----:B------:R1:W-:Y:S01]  /*c6a0*/  @P2 STG.E.U8 desc[UR24][R4.64], R9 ;  /* 0x0000000904002986 */ /* 0x0003e2000c101118 */
[C---:B------:R-:W-:Y:S02]  /*c6b0*/  IADD3 R12, P2, PT, R174.reuse, R15, RZ ;  /* 0x0000000fae0c7210 */ /* 0x040fe40007f5e0ff */
[----:B--2---:R-:W-:Y:S01]  /*c6c0*/  ISETP.LT.AND P3, PT, R175, UR5, !P0 ;  /* 0x00000005af007c0c */ /* 0x004fe2000c761270 */
[----:B------:R-:W2:Y:S01]  /*c6d0*/  LDCU UR5, c[0x0][0x39c] ;  /* 0x00007380ff0577ac */ /* 0x000ea20008000800 */
[----:B------:R-:W-:Y:S02]  /*c6e0*/  LEA.HI.X.SX32 R13, R174, R17, 0x1, P2 ;  /* 0x00000011ae0d7211 */ /* 0x000fe400010f0eff */
[C---:B-----5:R-:W-:Y:S01]  /*c6f0*/  ISETP.LT.AND P2, PT, R176.reuse, UR8, !P0 ;  /* 0x00000008b0007c0c */ /* 0x060fe2000c741270 */
[----:B------:R-:W-:Y:S01]  /*c700*/  IMAD R176, R176, R11, RZ ;  /* 0x0000000bb0b07224 */ /* 0x000fe200078e02ff */
[----:B0-----:R-:W-:Y:S01]  /*c710*/  IADD3 R2, P6, PT, R0, R15, RZ ;  /* 0x0000000f00027210 */ /* 0x001fe20007fde0ff */
[----:B------:R0:W-:Y:S01]  /*c720*/  @P4 STG.E.U8 desc[UR24][R12.64], R57 ;  /* 0x000000390c004986 */ /* 0x0001e2000c101118 */
[----:B------:R-:W-:-:S02]  /*c730*/  PRMT R19, R6, 0x7773, RZ ;  /* 0x0000777306137816 */ /* 0x000fc400000000ff */
[----:B-1----:R-:W-:Y:S02]  /*c740*/  IADD3 R4, P4, PT, R176, R15, RZ ;  /* 0x0000000fb0047210 */ /* 0x002fe40007f9e0ff */
[----:B------:R-:W-:Y:S01]  /*c750*/  LEA.HI.X.SX32 R3, R0, R17, 0x1, P6 ;  /* 0x0000001100037211 */ /* 0x000fe200030f0eff */
[----:B------:R-:W-:Y:S01]  /*c760*/  IMAD R0, R177, R11, RZ ;  /* 0x0000000bb1007224 */ /* 0x000fe200078e02ff */
[----:B------:R-:W-:Y:S02]  /*c770*/  LEA.HI.X.SX32 R5, R176, R17, 0x1, P4 ;  /* 0x00000011b0057211 */ /* 0x000fe400020f0eff */
[----:B------:R-:W-:Y:S01]  /*c780*/  PRMT R9, R7, 0x7770, RZ ;  /* 0x0000777007097816 */ /* 0x000fe200000000ff */
[----:B------:R1:W-:Y:S01]  /*c790*/  @P3 STG.E.U8 desc[UR24][R2.64], R19 ;  /* 0x0000001302003986 */ /* 0x0003e2000c101118 */
[----:B----4-:R-:W-:Y:S01]  /*c7a0*/  ISETP.LT.AND P6, PT, R177, UR6, !P0 ;  /* 0x00000006b1007c0c */ /* 0x010fe2000c7c1270 */
[----:B------:R-:W4:Y:S01]  /*c7b0*/  LDCU UR6, c[0x0][0x39c] ;  /* 0x00007380ff0677ac */ /* 0x000f220008000800 */
[----:B---3--:R-:W-:Y:S01]  /*c7c0*/  ISETP.LT.AND P3, PT, R178, UR4, !P0 ;  /* 0x00000004b2007c0c */ /* 0x008fe2000c761270 */
[----:B------:R3:W-:Y:S01]  /*c7d0*/  @P2 STG.E.U8 desc[UR24][R4.64], R9 ;  /* 0x0000000904002986 */ /* 0x0007e2000c101118 */
[----:B0-----:R-:W-:Y:S01]  /*c7e0*/  IADD3 R12, P2, PT, R0, R15, RZ ;  /* 0x0000000f000c7210 */ /* 0x001fe20007f5e0ff */
[----:B------:R-:W-:Y:S01]  /*c7f0*/  IMAD R178, R178, R11, RZ ;  /* 0x0000000bb2b27224 */ /* 0x000fe200078e02ff */
[----:B------:R-:W-:Y:S01]  /*c800*/  PRMT R57, R7, 0x7771, RZ ;  /* 0x0000777107397816 */ /* 0x000fe200000000ff */
[----:B------:R-:W0:Y:S01]  /*c810*/  LDCU UR4, c[0x0][0x39c] ;  /* 0x00007380ff0477ac */ /* 0x000e220008000800 */
[----:B------:R-:W-:Y:S01]  /*c820*/  LEA.HI.X.SX32 R13, R0, R17, 0x1, P2 ;  /* 0x00000011000d7211 */ /* 0x000fe200010f0eff */
[----:B------:R-:W-:Y:S01]  /*c830*/  IMAD R0, R179, R11, RZ ;  /* 0x0000000bb3007224 */ /* 0x000fe200078e02ff */
[----:B------:R-:W-:-:S02]  /*c840*/  LOP3.LUT R6, R180, 0x22, RZ, 0xfc, !PT ;  /* 0x00000022b4067812 */ /* 0x000fc400078efcff */
[----:B-1----:R-:W-:Y:S01]  /*c850*/  IADD3 R2, P4, PT, R178, R15, RZ ;  /* 0x0000000fb2027210 */ /* 0x002fe20007f9e0ff */
[----:B------:R1:W-:Y:S01]  /*c860*/  @P6 STG.E.U8 desc[UR24][R12.64], R57 ;  /* 0x000000390c006986 */ /* 0x0003e2000c101118 */
[----:B------:R-:W-:Y:S02]  /*c870*/  ISETP.LT.AND P2, PT, R179, UR7, !P0 ;  /* 0x00000007b3007c0c */ /* 0x000fe4000c741270 */
[----:B--2---:R-:W-:Y:S01]  /*c880*/  ISETP.LT.AND P6, PT, R6, UR5, !P0 ;  /* 0x0000000506007c0c */ /* 0x004fe2000c7c1270 */
[----:B------:R-:W2:Y:S01]  /*c890*/  LDCU UR5, c[0x0][0x39c] ;  /* 0x00007380ff0577ac */ /* 0x000ea20008000800 */
[----:B------:R-:W-:Y:S02]  /*c8a0*/  LEA.HI.X.SX32 R3, R178, R17, 0x1, P4 ;  /* 0x00000011b2037211 */ /* 0x000fe400020f0eff */
[----:B---3--:R-:W-:Y:S02]  /*c8b0*/  IADD3 R4, P4, PT, R0, R15, RZ ;  /* 0x0000000f00047210 */ /* 0x008fe40007f9e0ff */
[----:B------:R-:W-:-:S02]  /*c8c0*/  PRMT R19, R7, 0x7772, RZ ;  /* 0x0000777207137816 */ /* 0x000fc400000000ff */
[----:B------:R-:W-:Y:S02]  /*c8d0*/  LOP3.LUT R6, R180, 0x24, RZ, 0xfc, !PT ;  /* 0x00000024b4067812 */ /* 0x000fe400078efcff */
[----:B------:R-:W-:Y:S01]  /*c8e0*/  LEA.HI.X.SX32 R5, R0, R17, 0x1, P4 ;  /* 0x0000001100057211 */ /* 0x000fe200020f0eff */
[----:B------:R3:W-:Y:S01]  /*c8f0*/  @P3 STG.E.U8 desc[UR24][R2.64], R19 ;  /* 0x0000001302003986 */ /* 0x0007e2000c101118 */
[----:B----4-:R-:W-:Y:S01]  /*c900*/  ISETP.LT.AND P4, PT, R6, UR6, !P0 ;  /* 0x0000000606007c0c */ /* 0x010fe2000c781270 */
[----:B------:R-:W-:Y:S01]  /*c910*/  IMAD R0, R11, 0x2, R10 ;  /* 0x000000020b007824 */ /* 0x000fe200078e020a */
[----:B------:R-:W-:Y:S01]  /*c920*/  PRMT R9, R7, 0x7773, RZ ;  /* 0x0000777307097816 */ /* 0x000fe200000000ff */
[----:B------:R-:W4:Y:S01]  /*c930*/  LDCU UR6, c[0x0][0x39c] ;  /* 0x00007380ff0677ac */ /* 0x000f220008000800 */
[----:B------:R-:W-:Y:S02]  /*c940*/  IADD3 R6, P3, PT, R10, R15, RZ ;  /* 0x0000000f0a067210 */ /* 0x000fe40007f7e0ff */
[----:B-1----:R-:W-:Y:S01]  /*c950*/  LOP3.LUT R12, R180, 0x26, RZ, 0xfc, !PT ;  /* 0x00000026b40c7812 */ /* 0x002fe200078efcff */
[----:B------:R1:W-:Y:S01]  /*c960*/  @P2 STG.E.U8 desc[UR24][R4.64], R9 ;  /* 0x0000000904002986 */ /* 0x0003e2000c101118 */
[----:B------:R-:W-:Y:S01]  /*c970*/  LEA.HI.X.SX32 R7, R10, R17, 0x1, P3 ;  /* 0x000000110a077211 */ /* 0x000fe200018f0eff */
[----:B------:R-:W-:Y:S01]  /*c980*/  IMAD R10, R11, 0x2, R0 ;  /* 0x000000020b0a7824 */ /* 0x000fe200078e0200 */
[----:B0-----:R-:W-:Y:S01]  /*c990*/  ISETP.LT.AND P3, PT, R12, UR4, !P0 ;  /* 0x000000040c007c0c */ /* 0x001fe2000c761270 */
[----:B------:R-:W0:Y:S01]  /*c9a0*/  LDCU UR4, c[0x0][0x39c] ;  /* 0x00007380ff0477ac */ /* 0x000e220008000800 */
[----:B---3--:R-:W-:-:S02]  /*c9b0*/  IADD3 R2, P2, PT, R0, R15, RZ ;  /* 0x0000000f00027210 */ /* 0x008fc40007f5e0ff */
[----:B------:R-:W-:Y:S02]  /*c9c0*/  LOP3.LUT R12, R180, 0x28, RZ, 0xfc, !PT ;  /* 0x00000028b40c7812 */ /* 0x000fe400078efcff */
[----:B------:R-:W-:Y:S02]  /*c9d0*/  PRMT R57, R28, 0x7770, RZ ;  /* 0x000077701c397816 */ /* 0x000fe400000000ff */
[----:B------:R-:W-:Y:S01]  /*c9e0*/  LEA.HI.X.SX32 R3, R0, R17, 0x1, P2 ;  /* 0x0000001100037211 */ /* 0x000fe200010f0eff */
[----:B------:R-:W-:Y:S01]  /*c9f0*/  IMAD R0, R11, 0x2, R10 ;  /* 0x000000020b007824 */ /* 0x000fe200078e020a */
[----:B--2---:R-:W-:Y:S01]  /*ca00*/  ISETP.LT.AND P2, PT, R12, UR5, !P0 ;  /* 0x000000050c007c0c */ /* 0x004fe2000c741270 */
[----:B------:R-:W2:Y:S01]  /*ca10*/  LDCU UR5, c[0x0][0x39c] ;  /* 0x00007380ff0577ac */ /* 0x000ea20008000800 */
[----:B------:R3:W-:Y:S01]  /*ca20*/  @P5 STG.E.U8 desc[UR24][R6.64], R57 ;  /* 0x0000003906005986 */ /* 0x0007e2000c101118 */
[----:B------:R-:W-:Y:S02]  /*ca30*/  PRMT R13, R28, 0x7771, RZ ;  /* 0x000077711c0d7816 */ /* 0x000fe400000000ff */
[----:B-1----:R-:W-:-:S02]  /*ca40*/  IADD3 R4, P5, PT, R10, R15, RZ ;  /* 0x0000000f0a047210 */ /* 0x002fc40007fbe0ff */
[----:B------:R-:W-:Y:S01]  /*ca50*/  LOP3.LUT R12, R180, 0x2a, RZ, 0xfc, !PT ;  /* 0x0000002ab40c7812 */ /* 0x000fe200078efcff */
[----:B------:R1:W-:Y:S01]  /*ca60*/  @P6 STG.E.U8 desc[UR24][R2.64], R13 ;  /* 0x0000000d02006986 */ /* 0x0003e2000c101118 */
[----:B------:R-:W-:Y:S01]  /*ca70*/  LEA.HI.X.SX32 R5, R10, R17, 0x1, P5 ;  /* 0x000000110a057211 */ /* 0x000fe200028f0eff */
[----:B------:R-:W-:Y:S01]  /*ca80*/  IMAD R10, R11, 0x2, R0 ;  /* 0x000000020b0a7824 */ /* 0x000fe200078e0200 */
[----:B------:R-:W-:Y:S02]  /*ca90*/  PRMT R9, R28, 0x7772, RZ ;  /* 0x000077721c097816 */ /* 0x000fe400000000ff */
[----:B----4-:R-:W-:Y:S01]  /*caa0*/  ISETP.LT.AND P5, PT, R12, UR6, !P0 ;  /* 0x000000060c007c0c */ /* 0x010fe2000c7a1270 */
[----:B------:R-:W4:Y:S01]  /*cab0*/  LDCU UR6, c[0x0][0x39c] ;  /* 0x00007380ff0677ac */ /* 0x000f220008000800 */
[----:B---3--:R-:W-:Y:S01]  /*cac0*/  IADD3 R6, P6, PT, R0, R15, RZ ;  /* 0x0000000f00067210 */ /* 0x008fe20007fde0ff */
[----:B------:R3:W-:Y:S01]  /*cad0*/  @P4 STG.E.U8 desc[UR24][R4.64], R9 ;  /* 0x0000000904004986 */ /* 0x0007e2000c101118 */
[----:B------:R-:W-:-:S02]  /*cae0*/  LOP3.LUT R12, R180, 0x2c, RZ, 0xfc, !PT ;  /* 0x0000002cb40c7812 */ /* 0x000fc400078efcff */
[----:B------:R-:W-:Y:S01]  /*caf0*/  LEA.HI.X.SX32 R7, R0, R17, 0x1, P6 ;  /* 0x0000001100077211 */ /* 0x000fe200030f0eff */
[C---:B------:R-:W-:Y:S01]  /*cb00*/  IMAD R0, R11.reuse, 0x2, R10 ;  /* 0x000000020b007824 */ /* 0x040fe200078e020a */
[----:B-1----:R-:W-:Y:S02]  /*cb10*/  PRMT R13, R28, 0x7773, RZ ;  /* 0x000077731c0d7816 */ /* 0x002fe400000000ff */
[----:B0-----:R-:W-:Y:S01]  /*cb20*/  ISETP.LT.AND P4, PT, R12, UR4, !P0 ;  /* 0x000000040c007c0c */ /* 0x001fe2000c781270 */
[----:B------:R-:W0:Y:S01]  /*cb30*/  LDCU UR4, c[0x0][0x39c] ;  /* 0x00007380ff0477ac */ /* 0x000e220008000800 */
[----:B------:R-:W-:Y:S01]  /*cb40*/  IADD3 R2, P6, PT, R10, R15, RZ ;  /* 0x0000000f0a027210 */ /* 0x000fe20007fde0ff */
[----:B------:R1:W-:Y:S01]  /*cb50*/  @P3 STG.E.U8 desc[UR24][R6.64], R13 ;  /* 0x0000000d06003986 */ /* 0x0003e2000c101118 */
[----:B------:R-:W-:Y:S02]  /*cb60*/  LOP3.LUT R12, R180, 0x2e, RZ, 0xfc, !PT ;  /* 0x0000002eb40c7812 */ /* 0x000fe400078efcff */
[----:B------:R-:W-:Y:S01]  /*cb70*/  LEA.HI.X.SX32 R3, R10, R17, 0x1, P6 ;  /* 0x000000110a037211 */ /* 0x000fe200030f0eff */
[----:B------:R-:W-:Y:S01]  /*cb80*/  IMAD R10, R11, 0x2, R0 ;  /* 0x000000020b0a7824 */ /* 0x000fe200078e0200 */
[----:B--2---:R-:W-:Y:S01]  /*cb90*/  ISETP.LT.AND P3, PT, R12, UR5, !P0 ;  /* 0x000000050c007c0c */ /* 0x004fe2000c761270 */
[----:B------:R-:W2:Y:S01]  /*cba0*/  LDCU UR5, c[0x0][0x39c] ;  /* 0x00007380ff0577ac */ /* 0x000ea20008000800 */
[----:B---3--:R-:W-:-:S02]  /*cbb0*/  IADD3 R4, P6, PT, R0, R15, RZ ;  /* 0x0000000f00047210 */ /* 0x008fc40007fde0ff */
[----:B------:R-:W-:Y:S02]  /*cbc0*/  PRMT R9, R29, 0x7770, RZ ;  /* 0x000077701d097816 */ /* 0x000fe400000000ff */
[----:B------:R-:W-:Y:S02]  /*cbd0*/  LOP3.LUT R12, R180, 0x30, RZ, 0xfc, !PT ;  /* 0x00000030b40c7812 */ /* 0x000fe400078efcff */
[----:B------:R-:W-:Y:S01]  /*cbe0*/  LEA.HI.X.SX32 R5, R0, R17, 0x1, P6 ;  /* 0x0000001100057211 */ /* 0x000fe200030f0eff */
[----:B------:R-:W-:Y:S01]  /*cbf0*/  IMAD R0, R11, 0x2, R10 ;  /* 0x000000020b007824 */ /* 0x000fe200078e020a */
[----:B-1----:R-:W-:Y:S01]  /*cc00*/  IADD3 R6, P6, PT, R10, R15, RZ ;  /* 0x0000000f0a067210 */ /* 0x002fe20007fde0ff */
[----:B------:R1:W-:Y:S01]  /*cc10*/  @P2 STG.E.U8 desc[UR24][R2.64], R9 ;  /* 0x0000000902002986 */ /* 0x0003e2000c101118 */
[----:B------:R-:W-:Y:S02]  /*cc20*/  PRMT R13, R29, 0x7771, RZ ;  /* 0x000077711d0d7816 */ /* 0x000fe400000000ff */
[----:B----4-:R-:W-:Y:S01]  /*cc30*/  ISETP.LT.AND P2, PT, R12, UR6, !P0 ;  /* 0x000000060c007c0c */ /* 0x010fe2000c741270 */
[----:B------:R-:W3:Y:S01]  /*cc40*/  LDCU UR6, c[0x0][0x39c] ;  /* 0x00007380ff0677ac */ /* 0x000ee20008000800 */
[----:B------:R-:W-:Y:S01]  /*cc50*/  LOP3.LUT R12, R180, 0x32, RZ, 0xfc, !PT ;  /* 0x00000032b40c7812 */ /* 0x000fe200078efcff */
[----:B------:R4:W-:Y:S01]  /*cc60*/  @P5 STG.E.U8 desc[UR24][R4.64], R13 ;  /* 0x0000000d04005986 */ /* 0x0009e2000c101118 */
[----:B------:R-:W-:-:S02]  /*cc70*/  LEA.HI.X.SX32 R7, R10, R17, 0x1, P6 ;  /* 0x000000110a077211 */ /* 0x000fc400030f0eff */
[----:B0-----:R-:W-:Y:S01]  /*cc80*/  ISETP.LT.AND P5, PT, R12, UR4, !P0 ;  /* 0x000000040c007c0c */ /* 0x001fe2000c7a1270 */
[----:B------:R-:W0:Y:S01]  /*cc90*/  LDCU UR4, c[0x0][0x39c] ;  /* 0x00007380ff0477ac */ /* 0x000e220008000800 */
[----:B------:R-:W-:Y:S02]  /*cca0*/  LOP3.LUT R10, R180, 0x34, RZ, 0xfc, !PT ;  /* 0x00000034b40a7812 */ /* 0x000fe400078efcff */
[C---:B-1----:R-:W-:Y:S02]  /*ccb0*/  IADD3 R2, P6, PT, R0.reuse, R15, RZ ;  /* 0x0000000f00027210 */ /* 0x042fe40007fde0ff */
[----:B------:R-:W-:Y:S02]  /*ccc0*/  PRMT R9, R29, 0x7772, RZ ;  /* 0x000077721d097816 */ /* 0x000fe400000000ff */
[----:B------:R-:W-:Y:S01]  /*ccd0*/  LEA.HI.X.SX32 R3, R0, R17, 0x1, P6 ;  /* 0x0000001100037211 */ /* 0x000fe200030f0eff */
[----:B------:R-:W-:Y:S01]  /*cce0*/  IMAD R0, R11, 0x2, R0 ;  /* 0x000000020b007824 */ /* 0x000fe200078e0200 */
[----:B------:R-:W-:Y:S01]  /*ccf0*/  PRMT R29, R29, 0x7773, RZ ;  /* 0x000077731d1d7816 */ /* 0x000fe200000000ff */
[----:B------:R1:W-:Y:S01]  /*cd00*/  @P4 STG.E.U8 desc[UR24][R6.64], R9 ;  /* 0x0000000906004986 */ /* 0x0003e2000c101118 */
[----:B--2---:R-:W-:Y:S01]  /*cd10*/  ISETP.LT.AND P4, PT, R10, UR5, !P0 ;  /* 0x000000050a007c0c */ /* 0x004fe2000c781270 */
[----:B------:R-:W2:Y:S01]  /*cd20*/  LDCU UR5, c[0x0][0x39c] ;  /* 0x00007380ff0577ac */ /* 0x000ea20008000800 */
[----:B------:R-:W-:Y:S01]  /*cd30*/  IMAD R10, R11, 0x2, R0 ;  /* 0x000000020b0a7824 */ /* 0x000fe200078e0200 */
[----:B------:R5:W-:Y:S01]  /*cd40*/  @P3 STG.E.U8 desc[UR24][R2.64], R29 ;  /* 0x0000001d02003986 */ /* 0x000be2000c101118 */
[----:B----4-:R-:W-:-:S02]  /*cd50*/  IADD3 R4, P3, PT, R0, R15, RZ ;  /* 0x0000000f00047210 */ /* 0x010fc40007f7e0ff */
[----:B------:R-:W-:Y:S02]  /*cd60*/  LOP3.LUT R12, R180, 0x36, RZ, 0xfc, !PT ;  /* 0x00000036b40c7812 */ /* 0x000fe400078efcff */
[----:B------:R-:W-:Y:S02]  /*cd70*/  LEA.HI.X.SX32 R5, R0, R17, 0x1, P3 ;  /* 0x0000001100057211 */ /* 0x000fe400018f0eff */
[----:B------:R-:W-:Y:S02]  /*cd80*/  PRMT R13, R30, 0x7770, RZ ;  /* 0x000077701e0d7816 */ /* 0x000fe400000000ff */
[----:B-1----:R-:W-:Y:S02]  /*cd90*/  IADD3 R6, P6, PT, R10, R15, RZ ;  /* 0x0000000f0a067210 */ /* 0x002fe40007fde0ff */
[----:B------:R-:W-:Y:S01]  /*cda0*/  LOP3.LUT R0, R180, 0x38, RZ, 0xfc, !PT ;  /* 0x00000038b4007812 */ /* 0x000fe200078efcff */
[----:B------:R1:W-:Y:S01]  /*cdb0*/  @P2 STG.E.U8 desc[UR24][R4.64], R13 ;  /* 0x0000000d04002986 */ /* 0x0003e2000c101118 */
[----:B------:R-:W-:Y:S01]  /*cdc0*/  LEA.HI.X.SX32 R7, R10, R17, 0x1, P6 ;  /* 0x000000110a077211 */ /* 0x000fe200030f0eff */
[----:B------:R-:W-:Y:S01]  /*cdd0*/  IMAD R10, R11, 0x2, R10 ;  /* 0x000000020b0a7824 */ /* 0x000fe200078e020a */
[----:B0-----:R-:W-:Y:S01]  /*cde0*/  ISETP.LT.AND P3, PT, R12, UR4, !P0 ;  /* 0x000000040c007c0c */ /* 0x001fe2000c761270 */
[----:B------:R-:W0:Y:S01]  /*cdf0*/  LDCU UR4, c[0x0][0x39c] ;  /* 0x00007380ff0477ac */ /* 0x000e220008000800 */
[----:B------:R-:W-:-:S02]  /*ce00*/  PRMT R9, R30, 0x7771, RZ ;  /* 0x000077711e097816 */ /* 0x000fc400000000ff */
[----:B---3--:R-:W-:Y:S01]  /*ce10*/  ISETP.LT.AND P2, PT, R0, UR6, !P0 ;  /* 0x0000000600007c0c */ /* 0x008fe2000c741270 */
[----:B------:R-:W-:Y:S01]  /*ce20*/  IMAD R0, R11, 0x2, R10 ;  /* 0x000000020b007824 */ /* 0x000fe200078e020a */
[----:B-----5:R-:W-:Y:S01]  /*ce30*/  LOP3.LUT R3, R180, 0x3a, RZ, 0xfc, !PT ;  /* 0x0000003ab4037812 */ /* 0x020fe200078efcff */
[----:B------:R3:W-:Y:S01]  /*ce40*/  @P5 STG.E.U8 desc[UR24][R6.64], R9 ;  /* 0x0000000906005986 */ /* 0x0007e2000c101118 */
[C---:B------:R-:W-:Y:S01]  /*ce50*/  IADD3 R2, P6, PT, R10.reuse, R15, RZ ;  /* 0x0000000f0a027210 */ /* 0x040fe20007fde0ff */
[----:B------:R-:W4:Y:S01]  /*ce60*/  LDCU UR6, c[0x0][0x39c] ;  /* 0x00007380ff0677ac */ /* 0x000f220008000800 */
[----:B--2---:R-:W-:Y:S02]  /*ce70*/  ISETP.LT.AND P5, PT, R3, UR5, !P0 ;  /* 0x0000000503007c0c */ /* 0x004fe4000c7a1270 */
[----:B------:R-:W-:Y:S01]  /*ce80*/  LEA.HI.X.SX32 R3, R10, R17, 0x1, P6 ;  /* 0x000000110a037211 */ /* 0x000fe200030f0eff */
[----:B------:R-:W2:Y:S01]  /*ce90*/  LDCU UR5, c[0x0][0x39c] ;  /* 0x00007380ff0577ac */ /* 0x000ea20008000800 */
[----:B-1----:R-:W-:-:S02]  /*cea0*/  IADD3 R4, P6, PT, R0, R15, RZ ;  /* 0x0000000f00047210 */ /* 0x002fc40007fde0ff */
[----:B------:R-:W-:Y:S02]  /*ceb0*/  PRMT R19, R30, 0x7772, RZ ;  /* 0x000077721e137816 */ /* 0x000fe400000000ff */
[----:B------:R-:W-:Y:S01]  /*cec0*/  LEA.HI.X.SX32 R5, R0, R17, 0x1, P6 ;  /* 0x0000001100057211 */ /* 0x000fe200030f0eff */
[----:B------:R-:W-:Y:S01]  /*ced0*/  IMAD R0, R11, 0x2, R0 ;  /* 0x000000020b007824 */ /* 0x000fe200078e0200 */
[----:B------:R-:W-:Y:S01]  /*cee0*/  PRMT R13, R30, 0x7773, RZ ;  /* 0x000077731e0d7816 */ /* 0x000fe200000000ff */
[----:B------:R1:W-:Y:S01]  /*cef0*/  @P4 STG.E.U8 desc[UR24][R2.64], R19 ;  /* 0x0000001302004986 */ /* 0x0003e2000c101118 */
[----:B------:R-:W-:Y:S02]  /*cf00*/  LOP3.LUT R10, R180, 0x3c, RZ, 0xfc, !PT ;  /* 0x0000003cb40a7812 */ /* 0x000fe400078efcff */
[----:B---3--:R-:W-:Y:S01]  /*cf10*/  PRMT R9, R31, 0x7770, RZ ;  /* 0x000077701f097816 */ /* 0x008fe200000000ff */
[----:B------:R3:W-:Y:S01]  /*cf20*/  @P3 STG.E.U8 desc[UR24][R4.64], R13 ;  /* 0x0000000d04003986 */ /* 0x0007e2000c101118 */
[----:B------:R-:W-:-:S02]  /*cf30*/  IADD3 R6, P3, PT, R0, R15, RZ ;  /* 0x0000000f00067210 */ /* 0x000fc40007f7e0ff */
[----:B0-----:R-:W-:Y:S01]  /*cf40*/  ISETP.LT.AND P4, PT, R10, UR4, !P0 ;  /* 0x000000040a007c0c */ /* 0x001fe2000c781270 */
[----:B------:R-:W0:Y:S01]  /*cf50*/  LDCU UR4, c[0x0][0x39c] ;  /* 0x00007380ff0477ac */ /* 0x000e220008000800 */
[C---:B------:R-:W-:Y:S01]  /*cf60*/  IMAD R10, R11.reuse, 0x2, R0 ;  /* 0x000000020b0a7824 */ /* 0x040fe200078e0200 */
[----:B------:R-:W-:Y:S02]  /*cf70*/  LEA.HI.X.SX32 R7, R0, R17, 0x1, P3 ;  /* 0x0000001100077211 */ /* 0x000fe400018f0eff */
[----:B------:R-:W-:Y:S02]  /*cf80*/  LOP3.LUT R0, R180, 0x40, RZ, 0xfc, !PT ;  /* 0x00000040b4007812 */ /* 0x000fe400078efcff */
[----:B-1----:R-:W-:Y:S01]  /*cf90*/  IADD3 R2, P6, PT, R10, R15, RZ ;  /* 0x0000000f0a027210 */ /* 0x002fe20007fde0ff */
[----:B------:R1:W-:Y:S01]  /*cfa0*/  @P2 STG.E.U8 desc[UR24][R6.64], R9 ;  /* 0x0000000906002986 */ /* 0x0003e2000c101118 */
[----:B--2---:R-:W-:Y:S01]  /*cfb0*/  ISETP.LT.AND P2, PT, R0, UR5, !P0 ;  /* 0x0000000500007c0c */ /* 0x004fe2000c741270 */
[----:B------:R-:W2:Y:S01]  /*cfc0*/  LDCU UR5, c[0x0][0x39c] ;  /* 0x00007380ff0577ac */ /* 0x000ea20008000800 */
[----:B------:R-:W-:Y:S01]  /*cfd0*/  LEA.HI.X.SX32 R3, R10, R17, 0x1, P6 ;  /* 0x000000110a037211 */ /* 0x000fe200030f0eff */
[----:B------:R-:W-:Y:S01]  /*cfe0*/  IMAD R10, R11, 0x2, R10 ;  /* 0x000000020b0a7824 */ /* 0x000fe200078e020a */
[----:B---3--:R-:W-:-:S02]  /*cff0*/  PRMT R13, R31, 0x7771, RZ ;  /* 0x000077711f0d7816 */ /* 0x008fc400000000ff */
[----:B------:R-:W-:Y:S02]  /*d000*/  LOP3.LUT R0, R180, 0x42, RZ, 0xfc, !PT ;  /* 0x00000042b4007812 */ /* 0x000fe400078efcff */
[----:B------:R-:W-:Y:S01]  /*d010*/  IADD3 R4, P6, PT, R10, R15, RZ ;  /* 0x0000000f0a047210 */ /* 0x000fe20007fde0ff */
[----:B------:R3:W-:Y:S01]  /*d020*/  @P5 STG.E.U8 desc[UR24][R2.64], R13 ;  /* 0x0000000d02005986 */ /* 0x0007e2000c101118 */
[----:B------:R-:W-:Y:S02]  /*d030*/  LOP3.LUT R12, R180, 0x3e, RZ, 0xfc, !PT ;  /* 0x0000003eb40c7812 */ /* 0x000fe400078efcff */
[----:B0-----:R-:W-:Y:S01]  /*d040*/  ISETP.LT.AND P5, PT, R0, UR4, !P0 ;  /* 0x0000000400007c0c */ /* 0x001fe2000c7a1270 */
[----:B------:R-:W0:Y:S01]  /*d050*/  LDCU UR4, c[0x0][0x39c] ;  /* 0x00007380ff0477ac */ /* 0x000e220008000800 */
[----:B-1----:R-:W-:Y:S01]  /*d060*/  PRMT R9, R31, 0x7773, RZ ;  /* 0x000077731f097816 */ /* 0x002fe200000000ff */
[----:B------:R-:W-:Y:S01]  /*d070*/  IMAD R0, R11, 0x2, R10 ;  /* 0x000000020b007824 */ /* 0x000fe200078e020a */
[----:B------:R-:W-:-:S02]  /*d080*/  LEA.HI.X.SX32 R5, R10, R17, 0x1, P6 ;  /* 0x000000110a057211 */ /* 0x000fc400030f0eff */
[----:B------:R-:W-:Y:S01]  /*d090*/  PRMT R31, R31, 0x7772, RZ ;  /* 0x000077721f1f7816 */ /* 0x000fe200000000ff */
[C---:B------:R-:W-:Y:S01]  /*d0a0*/  IMAD R10, R11.reuse, 0x2, R0 ;  /* 0x000000020b0a7824 */ /* 0x040fe200078e0200 */
[----:B----4-:R-:W-:Y:S01]  /*d0b0*/  ISETP.LT.AND P3, PT, R12, UR6, !P0 ;  /* 0x000000060c007c0c */ /* 0x010fe2000c761270 */
[----:B------:R-:W1:Y:S01]  /*d0c0*/  LDCU UR6, c[0x0][0x39c] ;  /* 0x00007380ff0677ac */ /* 0x000e620008000800 */
[----:B------:R-:W-:Y:S01]  /*d0d0*/  LOP3.LUT R12, R180, 0x44, RZ, 0xfc, !PT ;  /* 0x00000044b40c7812 */ /* 0x000fe200078efcff */
[----:B------:R4:W-:Y:S01]  /*d0e0*/  @P4 STG.E.U8 desc[UR24][R4.64], R31 ;  /* 0x0000001f04004986 */ /* 0x0009e2000c101118 */
[----:B------:R-:W-:Y:S02]  /*d0f0*/  IADD3 R6, P6, PT, R0, R15, RZ ;  /* 0x0000000f00067210 */ /* 0x000fe40007fde0ff */
[----:B--2---:R-:W-:Y:S01]  /*d100*/  ISETP.LT.AND P4, PT, R12, UR5, !P0 ;  /* 0x000000050c007c0c */ /* 0x004fe2000c781270 */
[----:B------:R-:W2:Y:S01]  /*d110*/  LDCU UR5, c[0x0][0x39c] ;  /* 0x00007380ff0577ac */ /* 0x000ea20008000800 */
[----:B------:R-:W-:Y:S01]  /*d120*/  LEA.HI.X.SX32 R7, R0, R17, 0x1, P6 ;  /* 0x0000001100077211 */ /* 0x000fe200030f0eff */
[----:B------:R-:W-:Y:S01]  /*d130*/  IMAD R0, R11, 0x2, R10 ;  /* 0x000000020b007824 */ /* 0x000fe200078e020a */
[----:B------:R-:W-:-:S02]  /*d140*/  LOP3.LUT R12, R180, 0x46, RZ, 0xfc, !PT ;  /* 0x00000046b40c7812 */ /* 0x000fc400078efcff */
[----:B---3--:R-:W-:Y:S01]  /*d150*/  IADD3 R2, P6, PT, R10, R15, RZ ;  /* 0x0000000f0a027210 */ /* 0x008fe20007fde0ff */
[----:B------:R3:W-:Y:S01]  /*d160*/  @P3 STG.E.U8 desc[UR24][R6.64], R9 ;  /* 0x0000000906003986 */ /* 0x0007e2000c101118 */
[----:B0-----:R-:W-:Y:S01]  /*d170*/  ISETP.LT.AND P3, PT, R12, UR4, !P0 ;  /* 0x000000040c007c0c */ /* 0x001fe2000c761270 */
[----:B------:R-:W0:Y:S01]  /*d180*/  LDCU UR4, c[0x0][0x39c] ;  /* 0x00007380ff0477ac */ /* 0x000e220008000800 */
[----:B------:R-:W-:Y:S01]  /*d190*/  LEA.HI.X.SX32 R3, R10, R17, 0x1, P6 ;  /* 0x000000110a037211 */ /* 0x000fe200030f0eff */
[C---:B------:R-:W-:Y:S01]  /*d1a0*/  IMAD R10, R11.reuse, 0x2, R0 ;  /* 0x000000020b0a7824 */ /* 0x040fe200078e0200 */
[----:B------:R-:W-:Y:S02]  /*d1b0*/  PRMT R19, R44, 0x7770, RZ ;  /* 0x000077702c137816 */ /* 0x000fe400000000ff */
[----:B----4-:R-:W-:Y:S02]  /*d1c0*/  IADD3 R4, P6, PT, R0, R15, RZ ;  /* 0x0000000f00047210 */ /* 0x010fe40007fde0ff */
[----:B------:R-:W-:Y:S01]  /*d1d0*/  LOP3.LUT R12, R180, 0x48, RZ, 0xfc, !PT ;  /* 0x00000048b40c7812 */ /* 0x000fe200078efcff */
[----:B------:R4:W-:Y:S01]  /*d1e0*/  @P2 STG.E.U8 desc[UR24][R2.64], R19 ;  /* 0x0000001302002986 */ /* 0x0009e2000c101118 */
[----:B------:R-:W-:Y:S01]  /*d1f0*/  LEA.HI.X.SX32 R5, R0, R17, 0x1, P6 ;  /* 0x0000001100057211 */ /* 0x000fe200030f0eff */
[----:B------:R-:W-:Y:S01]  /*d200*/  IMAD R0, R11, 0x2, R10 ;  /* 0x000000020b007824 */ /* 0x000fe200078e020a */
[----:B------:R-:W-:-:S02]  /*d210*/  PRMT R13, R44, 0x7771, RZ ;  /* 0x000077712c0d7816 */ /* 0x000fc400000000ff */
[----:B--2---:R-:W-:Y:S01]  /*d220*/  ISETP.LT.AND P2, PT, R12, UR5, !P0 ;  /* 0x000000050c007c0c */ /* 0x004fe2000c741270 */
[----:B------:R-:W2:Y:S01]  /*d230*/  LDCU UR5, c[0x0][0x39c] ;  /* 0x00007380ff0577ac */ /* 0x000ea20008000800 */
[----:B---3--:R-:W-:Y:S01]  /*d240*/  IADD3 R6, P6, PT, R10, R15, RZ ;  /* 0x0000000f0a067210 */ /* 0x008fe20007fde0ff */
[----:B------:R3:W-:Y:S01]  /*d250*/  @P5 STG.E.U8 desc[UR24][R4.64], R13 ;  /* 0x0000000d04005986 */ /* 0x0007e2000c101118 */
[----:B------:R-:W-:Y:S02]  /*d260*/  LOP3.LUT R12, R180, 0x4a, RZ, 0xfc, !PT ;  /* 0x0000004ab40c7812 */ /* 0x000fe400078efcff */
[----:B------:R-:W-:Y:S01]  /*d270*/  LEA.HI.X.SX32 R7, R10, R17, 0x1, P6 ;  /* 0x000000110a077211 */ /* 0x000fe200030f0eff */
[----:B------:R-:W-:Y:S01]  /*d280*/  IMAD R10, R11, 0x2, R0 ;  /* 0x000000020b0a7824 */ /* 0x000fe200078e0200 */
[----:B------:R-:W-:Y:S02]  /*d290*/  PRMT R9, R44, 0x7772, RZ ;  /* 0x000077722c097816 */ /* 0x000fe400000000ff */
[----:B-1----:R-:W-:Y:S01]  /*d2a0*/  ISETP.LT.AND P5, PT, R12, UR6, !P0 ;  /* 0x000000060c007c0c */ /* 0x002fe2000c7a1270 */
[----:B------:R-:W1:Y:S01]  /*d2b0*/  LDCU UR6, c[0x0][0x39c] ;  /* 0x00007380ff0677ac */ /* 0x000e620008000800 */
[----:B------:R-:W-:Y:S01]  /*d2c0*/  LOP3.LUT R12, R180, 0x4c, RZ, 0xfc, !PT ;  /* 0x0000004cb40c7812 */ /* 0x000fe200078efcff */
[----:B------:R5:W-:Y:S01]  /*d2d0*/  @P4 STG.E.U8 desc[UR24][R6.64], R9 ;  /* 0x0000000906004986 */ /* 0x000be2000c101118 */
[----:B----4-:R-:W-:-:S02]  /*d2e0*/  IADD3 R2, P6, PT, R0, R15, RZ ;  /* 0x0000000f00027210 */ /* 0x010fc40007fde0ff */
[----:B0-----:R-:W-:Y:S01]  /*d2f0*/  ISETP.LT.AND P4, PT, R12, UR4, !P0 ;  /* 0x000000040c007c0c */ /* 0x001fe2000c781270 */
[----:B------:R-:W0:Y:S01]  /*d300*/  LDCU UR4, c[0x0][0x39c] ;  /* 0x00007380ff0477ac */ /* 0x000e220008000800 */
[----:B------:R-:W-:Y:S01]  /*d310*/  LEA.HI.X.SX32 R3, R0, R17, 0x1, P6 ;  /* 0x0000001100037211 */ /* 0x000fe200030f0eff */
[C---:B------:R-:W-:Y:S01]  /*d320*/  IMAD R0, R11.reuse, 0x2, R10 ;  /* 0x000000020b007824 */ /* 0x040fe200078e020a */
[----:B---3--:R-:W-:Y:S02]  /*d330*/  PRMT R13, R44, 0x7773, RZ ;  /* 0x000077732c0d7816 */ /* 0x008fe400000000ff */
[----:B------:R-:W-:Y:S02]  /*d340*/  IADD3 R4, P6, PT, R10, R15, RZ ;  /* 0x0000000f0a047210 */ /* 0x000fe40007fde0ff */
[----:B------:R-:W-:Y:S01]  /*d350*/  LOP3.LUT R12, R180, 0x4e, RZ, 0xfc, !PT ;  /* 0x0000004eb40c7812 */ /* 0x000fe200078efcff */
[----:B------:R3:W-:Y:S01]  /*d360*/  @P3 STG.E.U8 desc[UR24][R2.64], R13 ;  /* 0x0000000d02003986 */ /* 0x0007e2000c101118 */
[----:B------:R-:W-:Y:S01]  /*d370*/  LEA.HI.X.SX32 R5, R10, R17, 0x1, P6 ;  /* 0x000000110a057211 */ /* 0x000fe200030f0eff */
[----:B------:R-:W-:Y:S01]  /*d380*/  IMAD R10, R11, 0x2, R0 ;  /* 0x000000020b0a7824 */ /* 0x000fe200078e0200 */
[----:B-----5:R-:W-:-:S02]  /*d390*/  PRMT R9, R45, 0x7770, RZ ;  /* 0x000077702d097816 */ /* 0x020fc400000000ff */
[----:B--2---:R-:W-:Y:S01]  /*d3a0*/  ISETP.LT.AND P3, PT, R12, UR5, !P0 ;  /* 0x000000050c007c0c */ /* 0x004fe2000c761270 */
[----:B------:R-:W2:Y:S01]  /*d3b0*/  LDCU UR5, c[0x0][0x39c] ;  /* 0x00007380ff0577ac */ /* 0x000ea20008000800 */
[----:B------:R-:W-:Y:S01]  /*d3c0*/  IADD3 R6, P6, PT, R0, R15, RZ ;  /* 0x0000000f00067210 */ /* 0x000fe20007fde0ff */
[----:B------:R4:W-:Y:S01]  /*d3d0*/  @P2 STG.E.U8 desc[UR24][R4.64], R9 ;  /* 0x0000000904002986 */ /* 0x0009e2000c101118 */
[----:B------:R-:W-:Y:S02]  /*d3e0*/  LOP3.LUT R12, R180, 0x50, RZ, 0xfc, !PT ;  /* 0x00000050b40c7812 */ /* 0x000fe400078efcff */
[----:B------:R-:W-:Y:S01]  /*d3f0*/  LEA.HI.X.SX32 R7, R0, R17, 0x1, P6 ;  /* 0x0000001100077211 */ /* 0x000fe200030f0eff */
[----:B------:R-:W-:Y:S01]  /*d400*/  IMAD R0, R11, 0x2, R10 ;  /* 0x000000020b007824 */ /* 0x000fe200078e020a */
[----:B0-----:R-:W-:Y:S01]  /*d410*/  ISETP.LT.AND P2, PT, R12, UR4, !P0 ;  /* 0x000000040c007c0c */ /* 0x001fe2000c741270 */
[----:B------:R-:W0:Y:S01]  /*d420*/  LDCU UR4, c[0x0][0x39c] ;  /* 0x00007380ff0477ac */ /* 0x000e220008000800 */
[----:B---3--:R-:W-:-:S02]  /*d430*/  IADD3 R2, P6, PT, R10, R15, RZ ;  /* 0x0000000f0a027210 */ /* 0x008fc40007fde0ff */
[----:B------:R-:W-:Y:S02]  /*d440*/  PRMT R13, R45, 0x7771, RZ ;  /* 0x000077712d0d7816 */ /* 0x000fe400000000ff */
[----:B------:R-:W-:Y:S02]  /*d450*/  LOP3.LUT R12, R180, 0x52, RZ, 0xfc, !PT ;  /* 0x00000052b40c7812 */ /* 0x000fe400078efcff */
[----:B------:R-:W-:Y:S01]  /*d460*/  LEA.HI.X.SX32 R3, R10, R17, 0x1, P6 ;  /* 0x000000110a037211 */ /* 0x000fe200030f0eff */
[----:B------:R-:W-:Y:S01]  /*d470*/  IMAD R10, R11, 0x2, R0 ;  /* 0x000000020b0a7824 */ /* 0x000fe200078e0200 */
[----:B----4-:R-:W-:Y:S01]  /*d480*/  IADD3 R4, P6, PT, R0, R15, RZ ;  /* 0x0000000f00047210 */ /* 0x010fe20007fde0ff */
[----:B------:R3:W-:Y:S01]  /*d490*/  @P5 STG.E.U8 desc[UR24][R6.64], R13 ;  /* 0x0000000d06005986 */ /* 0x0007e2000c101118 */
[----:B------:R-:W-:Y:S02]  /*d4a0*/  PRMT R9, R45, 0x7772, RZ ;  /* 0x000077722d097816 */ /* 0x000fe400000000ff */
[----:B-1----:R-:W-:Y:S01]  /*d4b0*/  ISETP.LT.AND P5, PT, R12, UR6, !P0 ;  /* 0x000000060c007c0c */ /* 0x002fe2000c7a1270 */
[----:B------:R-:W1:Y:S01]  /*d4c0*/  LDCU UR6, c[0x0][0x39c] ;  /* 0x00007380ff0677ac */ /* 0x000e620008000800 */
[----:B------:R-:W-:Y:S01]  /*d4d0*/  LOP3.LUT R12, R180, 0x54, RZ, 0xfc, !PT ;  /* 0x00000054b40c7812 */ /* 0x000fe200078efcff */
[----:B------:R4:W-:Y:S01]  /*d4e0*/  @P4 STG.E.U8 desc[UR24][R2.64], R9 ;  /* 0x0000000902004986 */ /* 0x0009e2000c101118 */
[----:B------:R-:W-:-:S02]  /*d4f0*/  LEA.HI.X.SX32 R5, R0, R17, 0x1, P6 ;  /* 0x0000001100057211 */ /* 0x000fc400030f0eff */
[----:B------:R-:W-:Y:S02]  /*d500*/  PRMT R45, R45, 0x7773, RZ ;  /* 0x000077732d2d7816 */ /* 0x000fe400000000ff */
[----:B--2---:R-:W-:Y:S01]  /*d510*/  ISETP.LT.AND P4, PT, R12, UR5, !P0 ;  /* 0x000000050c007c0c */ /* 0x004fe2000c781270 */
[----:B------:R-:W2:Y:S01]  /*d520*/  LDCU UR5, c[0x0][0x39c] ;  /* 0x00007380ff0577ac */ /* 0x000ea20008000800 */
[----:B---3--:R-:W-:Y:S01]  /*d530*/  IADD3 R6, P6, PT, R10, R15, RZ ;  /* 0x0000000f0a067210 */ /* 0x008fe20007fde0ff */
[----:B------:R3:W-:Y:S01]  /*d540*/  @P3 STG.E.U8 desc[UR24][R4.64], R45 ;  /* 0x0000002d04003986 */ /* 0x0007e2000c101118 */
[----:B------:R-:W-:Y:S02]  /*d550*/  LOP3.LUT R0, R180, 0x56, RZ, 0xfc, !PT ;  /* 0x00000056b4007812 */ /* 0x000fe400078efcff */
[----:B------:R-:W-:Y:S01]  /*d560*/  LEA.HI.X.SX32 R7, R10, R17, 0x1, P6 ;  /* 0x000000110a077211 */ /* 0x000fe200030f0eff */
[----:B------:R-:W-:Y:S01]  /*d570*/  IMAD R10, R11, 0x2, R10 ;  /* 0x000000020b0a7824 */ /* 0x000fe200078e020a */
[----:B----4-:R-:W-:-:S02]  /*d580*/  PRMT R9, R46, 0x7770, RZ ;  /* 0x000077702e097816 */ /* 0x010fc400000000ff */
[----:B0-----:R-:W-:Y:S01]  /*d590*/  ISETP.LT.AND P3, PT, R0, UR4, !P0 ;  /* 0x0000000400007c0c */ /* 0x001fe2000c761270 */
[----:B------:R-:W0:Y:S01]  /*d5a0*/  LDCU UR4, c[0x0][0x39c] ;  /* 0x00007380ff0477ac */ /* 0x000e220008000800 */
[----:B------:R-:W-:Y:S01]  /*d5b0*/  IMAD R0, R11, 0x2, R10 ;  /* 0x000000020b007824 */ /* 0x000fe200078e020a */
[----:B------:R4:W-:Y:S01]  /*d5c0*/  @P2 STG.E.U8 desc[UR24][R6.64], R9 ;  /* 0x0000000906002986 */ /* 0x0009e2000c101118 */
[-C--:B------:R-:W-:Y:S02]  /*d5d0*/  IADD3 R2, P2, PT, R10, R15.reuse, RZ ;  /* 0x0000000f0a027210 */ /* 0x080fe40007f5e0ff */
[----:B------:R-:W-:Y:S02]  /*d5e0*/  LOP3.LUT R12, R180, 0x58, RZ, 0xfc, !PT ;  /* 0x00000058b40c7812 */ /* 0x000fe400078efcff */
[----:B---3--:R-:W-:Y:S02]  /*d5f0*/  IADD3 R4, P6, PT, R0, R15, RZ ;  /* 0x0000000f00047210 */ /* 0x008fe40007fde0ff */
[----:B------:R-:W-:-:S02]  /*d600*/  LEA.HI.X.SX32 R3, R10, R17, 0x1, P2 ;  /* 0x000000110a037211 */ /* 0x000fc400010f0eff */
[----:B------:R-:W-:Y:S02]  /*d610*/  PRMT R13, R46, 0x7771, RZ ;  /* 0x000077712e0d7816 */ /* 0x000fe400000000ff */
[----:B------:R-:W-:Y:S01]  /*d620*/  LEA.HI.X.SX32 R5, R0, R17, 0x1, P6 ;  /* 0x0000001100057211 */ /* 0x000fe200030f0eff */
[C---:B------:R-:W-:Y:S01]  /*d630*/  IMAD R0, R11.reuse, 0x2, R0 ;  /* 0x000000020b007824 */ /* 0x040fe200078e0200 */
[----:B----4-:R-:W-:Y:S01]  /*d640*/  PRMT R9, R46, 0x7772, RZ ;  /* 0x000077722e097816 */ /* 0x010fe200000000ff */
[----:B------:R3:W-:Y:S01]  /*d650*/  @P5 STG.E.U8 desc[UR24][R2.64], R13 ;  /* 0x0000000d02005986 */ /* 0x0007e2000c101118 */
[----:B------:R-:W-:Y:S02]  /*d660*/  LOP3.LUT R10, R180, 0x5a, RZ, 0xfc, !PT ;  /* 0x0000005ab40a7812 */ /* 0x000fe400078efcff */
[----:B--2---:R-:W-:Y:S01]  /*d670*/  ISETP.LT.AND P2, PT, R12, UR5, !P0 ;  /* 0x000000050c007c0c */ /* 0x004fe2000c741270 */
[----:B------:R-:W2:Y:S01]  /*d680*/  LDCU UR5, c[0x0][0x39c] ;  /* 0x00007380ff0577ac */ /* 0x000ea20008000800 */
[----:B-1----:R-:W-:Y:S01]  /*d690*/  ISETP.LT.AND P5, PT, R10, UR6, !P0 ;  /* 0x000000060a007c0c */ /* 0x002fe2000c7a1270 */
[----:B------:R1:W-:Y:S01]  /*d6a0*/  @P4 STG.E.U8 desc[UR24][R4.64], R9 ;  /* 0x0000000904004986 */ /* 0x0003e2000c101118 */
[----:B------:R-:W-:Y:S01]  /*d6b0*/  LOP3.LUT R7, R180, 0x5c, RZ, 0xfc, !PT ;  /* 0x0000005cb4077812 */ /* 0x000fe200078efcff */
[----:B------:R-:W-:Y:S01]  /*d6c0*/  IMAD R10, R11, 0x2, R0 ;  /* 0x000000020b0a7824 */ /* 0x000fe200078e0200 */
[----:B------:R-:W-:Y:S01]  /*d6d0*/  IADD3 R6, P4, PT, R0, R15, RZ ;  /* 0x0000000f00067210 */ /* 0x000fe20007f9e0ff */
[----:B------:R-:W4:Y:S01]  /*d6e0*/  LDCU UR6, c[0x0][0x39c] ;  /* 0x00007380ff0677ac */ /* 0x000f220008000800 */
[----:B0-----:R-:W-:-:S02]  /*d6f0*/  ISETP.LT.AND P6, PT, R7, UR4, !P0 ;  /* 0x0000000407007c0c */ /* 0x001fc4000c7c1270 */
[----:B------:R-:W-:Y:S01]  /*d700*/  LEA.HI.X.SX32 R7, R0, R17, 0x1, P4 ;  /* 0x0000001100077211 */ /* 0x000fe200020f0eff */
[----:B------:R-:W0:Y:S01]  /*d710*/  LDCU UR4, c[0x0][0x39c] ;  /* 0x00007380ff0477ac */ /* 0x000e220008000800 */
[----:B---3--:R-:W-:Y:S02]  /*d720*/  IADD3 R2, P4, PT, R10, R15, RZ ;  /* 0x0000000f0a027210 */ /* 0x008fe40007f9e0ff */
[----:B------:R-:W-:Y:S02]  /*d730*/  PRMT R19, R46, 0x7773, RZ ;  /* 0x000077732e137816 */ /* 0x000fe400000000ff */
[----:B-1----:R-:W-:Y:S02]  /*d740*/  PRMT R9, R47, 0x7770, RZ ;  /* 0x000077702f097816 */ /* 0x002fe400000000ff */
[----:B------:R-:W-:Y:S01]  /*d750*/  LEA.HI.X.SX32 R3, R10, R17, 0x1, P4 ;  /* 0x000000110a037211 */ /* 0x000fe200020f0eff */
[----:B------:R-:W-:Y:S01]  /*d760*/  IMAD R10, R11, 0x2, R10 ;  /* 0x000000020b0a7824 */ /* 0x000fe200078e020a */
[----:B------:R-:W-:Y:S01]  /*d770*/  LOP3.LUT R0, R180, 0x5e, RZ, 0xfc, !PT ;  /* 0x0000005eb4007812 */ /* 0x000fe200078efcff */
[----:B------:R-:W-:Y:S01]  /*d780*/  @P3 STG.E.U8 desc[UR24][R6.64], R19 ;  /* 0x0000001306003986 */ /* 0x000fe2000c101118 */
[----:B------:R-:W-:-:S02]  /*d790*/  PRMT R13, R47, 0x7771, RZ ;  /* 0x000077712f0d7816 */ /* 0x000fc400000000ff */
[----:B--2---:R-:W-:Y:S01]  /*d7a0*/  ISETP.LT.AND P3, PT, R0, UR5, !P0 ;  /* 0x0000000500007c0c */ /* 0x004fe2000c761270 */
[----:B------:R1:W-:Y:S01]  /*d7b0*/  @P2 STG.E.U8 desc[UR24][R2.64], R9 ;  /* 0x0000000902002986 */ /* 0x0003e2000c101118 */
[----:B------:R-:W-:Y:S01]  /*d7c0*/  IADD3 R4, P2, PT, R10, R15, RZ ;  /* 0x0000000f0a047210 */ /* 0x000fe20007f5e0ff */
[----:B------:R-:W2:Y:S01]  /*d7d0*/  LDCU UR5, c[0x0][0x39c] ;  /* 0x00007380ff0577ac */ /* 0x000ea20008000800 */
[----:B------:R-:W-:Y:S02]  /*d7e0*/  LOP3.LUT R0, R180, 0x62, RZ, 0xfc, !PT ;  /* 0x00000062b4007812 */ /* 0x000fe400078efcff */
[----:B------:R-:W-:Y:S01]  /*d7f0*/  LEA.HI.X.SX32 R5, R10, R17, 0x1, P2 ;  /* 0x000000110a057211 */ /* 0x000fe200010f0eff */
[C---:B------:R-:W-:Y:S01]  /*d800*/  IMAD R10, R11.reuse, 0x2, R10 ;  /* 0x000000020b0a7824 */ /* 0x040fe200078e020a */
[----:B0-----:R-:W-:Y:S01]  /*d810*/  ISETP.LT.AND P4, PT, R0, UR4, !P0 ;  /* 0x0000000400007c0c */ /* 0x001fe2000c781270 */
[----:B------:R-:W0:Y:S01]  /*d820*/  LDCU UR4, c[0x0][0x39c] ;  /* 0x00007380ff0477ac */ /* 0x000e220008000800 */
[----:B------:R-:W-:Y:S01]  /*d830*/  LOP3.LUT R12, R180, 0x60, RZ, 0xfc, !PT ;  /* 0x00000060b40c7812 */ /* 0x000fe200078efcff */
[----:B------:R3:W-:Y:S01]  /*d840*/  @P5 STG.E.U8 desc[UR24][R4.64], R13 ;  /* 0x0000000d04005986 */ /* 0x0007e2000c101118 */
[----:B------:R-:W-:Y:S01]  /*d850*/  IMAD R0, R11, 0x2, R10 ;  /* 0x000000020b007824 */ /* 0x000fe200078e020a */
[----:B-1----:R-:W-:-:S02]  /*d860*/  IADD3 R2, P5, PT, R10, R15, RZ ;  /* 0x0000000f0a027210 */ /* 0x002fc40007fbe0ff */
[----:B----4-:R-:W-:Y:S01]  /*d870*/  ISETP.LT.AND P2, PT, R12, UR6, !P0 ;  /* 0x000000060c007c0c */ /* 0x010fe2000c741270 */
[----:B------:R-:W1:Y:S01]  /*d880*/  LDCU UR6, c[0x0][0x39c] ;  /* 0x00007380ff0677ac */ /* 0x000e620008000800 */
[----:B------:R-:W-:Y:S01]  /*d890*/  LEA.HI.X.SX32 R3, R10, R17, 0x1, P5 ;  /* 0x000000110a037211 */ /* 0x000fe200028f0eff */
[C---:B------:R-:W-:Y:S01]  /*d8a0*/  IMAD R10, R11.reuse, 0x2, R0 ;  /* 0x000000020b0a7824 */ /* 0x040fe200078e0200 */
[----:B------:R-:W-:Y:S02]  /*d8b0*/  IADD3 R6, P5, PT, R0, R15, RZ ;  /* 0x0000000f00067210 */ /* 0x000fe40007fbe0ff */
[----:B------:R-:W-:Y:S02]  /*d8c0*/  LOP3.LUT R12, R180, 0x64, RZ, 0xfc, !PT ;  /* 0x00000064b40c7812 */ /* 0x000fe400078efcff */
[----:B------:R-:W-:Y:S01]  /*d8d0*/  LEA.HI.X.SX32 R7, R0, R17, 0x1, P5 ;  /* 0x0000001100077211 */ /* 0x000fe200028f0eff */
[----:B------:R-:W-:Y:S01]  /*d8e0*/  IMAD R0, R11, 0x2, R10 ;  /* 0x000000020b007824 */ /* 0x000fe200078e020a */
[----:B--2---:R-:W-:Y:S01]  /*d8f0*/  ISETP.LT.AND P5, PT, R12, UR5, !P0 ;  /* 0x000000050c007c0c */ /* 0x004fe2000c7a1270 */
[----:B------:R-:W2:Y:S01]  /*d900*/  LDCU UR5, c[0x0][0x39c] ;  /* 0x00007380ff0577ac */ /* 0x000ea20008000800 */
[----:B------:R-:W-:-:S02]  /*d910*/  PRMT R9, R47, 0x7773, RZ ;  /* 0x000077732f097816 */ /* 0x000fc400000000ff */
[----:B------:R-:W-:Y:S02]  /*d920*/  PRMT R47, R47, 0x7772, RZ ;  /* 0x000077722f2f7816 */ /* 0x000fe400000000ff */
[----:B------:R-:W-:Y:S02]  /*d930*/  LOP3.LUT R12, R180, 0x66, RZ, 0xfc, !PT ;  /* 0x00000066b40c7812 */ /* 0x000fe400078efcff */
[----:B------:R-:W-:Y:S01]  /*d940*/  PRMT R19, R60, 0x7770, RZ ;  /* 0x000077703c137816 */ /* 0x000fe200000000ff */
[----:B------:R4:W-:Y:S01]  /*d950*/  @P6 STG.E.U8 desc[UR24][R2.64], R47 ;  /* 0x0000002f02006986 */ /* 0x0009e2000c101118 */
[----:B---3--:R-:W-:Y:S02]  /*d960*/  IADD3 R4, P6, PT, R10, R15, RZ ;  /* 0x0000000f0a047210 */ /* 0x008fe40007fde0ff */
[----:B------:R-:W-:Y:S01]  /*d970*/  PRMT R13, R60, 0x7771, RZ ;  /* 0x000077713c0d7816 */ /* 0x000fe200000000ff */
[----:B------:R3:W-:Y:S01]  /*d980*/  @P3 STG.E.U8 desc[UR24][R6.64], R9 ;  /* 0x0000000906003986 */ /* 0x0007e2000c101118 */
[----:B0-----:R-:W-:Y:S01]  /*d990*/  ISETP.LT.AND P3, PT, R12, UR4, !P0 ;  /* 0x000000040c007c0c */ /* 0x001fe2000c761270 */
[----:B------:R-:W0:Y:S01]  /*d9a0*/  LDCU UR4, c[0x0][0x39c] ;  /* 0x00007380ff0477ac */ /* 0x000e220008000800 */
[----:B------:R-:W-:Y:S01]  /*d9b0*/  LEA.HI.X.SX32 R5, R10, R17, 0x1, P6 ;  /* 0x000000110a057211 */ /* 0x000fe200030f0eff */
[----:B------:R-:W-:Y:S01]  /*d9c0*/  IMAD R10, R11, 0x2, R0 ;  /* 0x000000020b0a7824 */ /* 0x000fe200078e0200 */
[----:B------:R-:W-:-:S02]  /*d9d0*/  LOP3.LUT R12, R180, 0x68, RZ, 0xfc, !PT ;  /* 0x00000068b40c7812 */ /* 0x000fc400078efcff */
[----:B------:R-:W-:Y:S01]  /*d9e0*/  PRMT R29, R50, 0x7772, RZ ;  /* 0x00007772321d7816 */ /* 0x000fe200000000ff */
[----:B------:R5:W-:Y:S01]  /*d9f0*/  @P2 STG.E.U8 desc[UR24][R4.64], R19 ;  /* 0x0000001304002986 */ /* 0x000be2000c101118 */
[----:B----4-:R-:W-:Y:S02]  /*da00*/  IADD3 R2, P6, PT, R0, R15, RZ ;  /* 0x0000000f00027210 */ /* 0x010fe40007fde0ff */
[----:B--2---:R-:W-:Y:S01]  /*da10*/  ISETP.LT.AND P2, PT, R12, UR5, !P0 ;  /* 0x000000050c007c0c */ /* 0x004fe2000c741270 */
[----:B------:R-:W2:Y:S01]  /*da20*/  LDCU UR5, c[0x0][0x39c] ;  /* 0x00007380ff0577ac */ /* 0x000ea20008000800 */
[----:B------:R-:W-:Y:S01]  /*da30*/  LEA.HI.X.SX32 R3, R0, R17, 0x1, P6 ;  /* 0x0000001100037211 */ /* 0x000fe200030f0eff */
[C---:B------:R-:W-:Y:S01]  /*da40*/  IMAD R0, R11.reuse, 0x2, R10 ;  /* 0x000000020b007824 */ /* 0x040fe200078e020a */
[----:B---3--:R-:W-:Y:S02]  /*da50*/  IADD3 R6, P6, PT, R10, R15, RZ ;  /* 0x0000000f0a067210 */ /* 0x008fe40007fde0ff */
[----:B------:R-:W-:Y:S01]  /*da60*/  LOP3.LUT R12, R180, 0x6a, RZ, 0xfc, !PT ;  /* 0x0000006ab40c7812 */ /* 0x000fe200078efcff */
[----:B------:R3:W-:Y:S01]  /*da70*/  @P4 STG.E.U8 desc[UR24][R2.64], R13 ;  /* 0x0000000d02004986 */ /* 0x0007e2000c101118 */
[----:B------:R-:W-:Y:S01]  /*da80*/  LEA.HI.X.SX32 R7, R10, R17, 0x1, P6 ;  /* 0x000000110a077211 */ /* 0x000fe200030f0eff */
[----:B------:R-:W-:Y:S01]  /*da90*/  IMAD R10, R11, 0x2, R0 ;  /* 0x000000020b0a7824 */ /* 0x000fe200078e0200 */
[----:B------:R-:W-:-:S02]  /*daa0*/  PRMT R9, R60, 0x7772, RZ ;  /* 0x000077723c097816 */ /* 0x000fc400000000ff */
[----:B-1----:R-:W-:Y:S01]  /*dab0*/  ISETP.LT.AND P4, PT, R12, UR6, !P0 ;  /* 0x000000060c007c0c */ /* 0x002fe2000c781270 */
[----:B------:R-:W1:Y:S01]  /*dac0*/  LDCU UR6, c[0x0][0x39c] ;  /* 0x00007380ff0677ac */ /* 0x000e620008000800 */
[----:B------:R-:W-:Y:S01]  /*dad0*/  LOP3.LUT R12, R180, 0x6c, RZ, 0xfc, !PT ;  /* 0x0000006cb40c7812 */ /* 0x000fe200078efcff */
[----:B------:R4:W-:Y:S01]  /*dae0*/  @P5 STG.E.U8 desc[UR24][R6.64], R9 ;  /* 0x0000000906005986 */ /* 0x0009e2000c101118 */
[----:B-----5:R-:W-:Y:S02]  /*daf0*/  IADD3 R4, P6, PT, R0, R15, RZ ;  /* 0x0000000f00047210 */ /* 0x020fe40007fde0ff */
[----:B0-----:R-:W-:Y:S01]  /*db00*/  ISETP.LT.AND P5, PT, R12, UR4, !P0 ;  /* 0x000000040c007c0c */ /* 0x001fe2000c7a1270 */
[----:B------:R-:W0:Y:S01]  /*db10*/  LDCU UR4, c[0x0][0x39c] ;  /* 0x00007380ff0477ac */ /* 0x000e220008000800 */
[----:B------:R-:W-:Y:S01]  /*db20*/  LEA.HI.X.SX32 R5, R0, R17, 0x1, P6 ;  /* 0x0000001100057211 */ /* 0x000fe200030f0eff */
[----:B------:R-:W-:Y:S01]  /*db30*/  IMAD R0, R11, 0x2, R10 ;  /* 0x000000020b007824 */ /* 0x000fe200078e020a */
[----:B---3--:R-:W-:-:S02]  /*db40*/  PRMT R13, R60, 0x7773, RZ ;  /* 0x000077733c0d7816 */ /* 0x008fc400000000ff */
[----:B------:R-:W-:Y:S02]  /*db50*/  IADD3 R2, P6, PT, R10, R15, RZ ;  /* 0x0000000f0a027210 */ /* 0x000fe40007fde0ff */
[----:B------:R-:W-:Y:S01]  /*db60*/  LOP3.LUT R12, R180, 0x6e, RZ, 0xfc, !PT ;  /* 0x0000006eb40c7812 */ /* 0x000fe200078efcff */
[----:B------:R3:W-:Y:S01]  /*db70*/  @P3 STG.E.U8 desc[UR24][R4.64], R13 ;  /* 0x0000000d04003986 */ /* 0x0007e2000c101118 */
[----:B------:R-:W-:Y:S01]  /*db80*/  LEA.HI.X.SX32 R3, R10, R17, 0x1, P6 ;  /* 0x000000110a037211 */ /* 0x000fe200030f0eff */
[----:B------:R-:W-:Y:S01]  /*db90*/  IMAD R10, R11, 0x2, R0 ;  /* 0x000000020b0a7824 */ /* 0x000fe200078e0200 */
[----:B----4-:R-:W-:Y:S02]  /*dba0*/  PRMT R9, R61, 0x7770, RZ ;  /* 0x000077703d097816 */ /* 0x010fe400000000ff */
[----:B--2---:R-:W-:Y:S01]  /*dbb0*/  ISETP.LT.AND P3, PT, R12, UR5, !P0 ;  /* 0x000000050c007c0c */ /* 0x004fe2000c761270 */
[----:B------:R-:W2:Y:S01]  /*dbc0*/  LDCU UR5, c[0x0][0x39c] ;  /* 0x00007380ff0577ac */ /* 0x000ea20008000800 */
[----:B------:R-:W-:Y:S01]  /*dbd0*/  IADD3 R6, P6, PT, R0, R15, RZ ;  /* 0x0000000f00067210 */ /* 0x000fe20007fde0ff */
[----:B------:R4:W-:Y:S01]  /*dbe0*/  @P2 STG.E.U8 desc[UR24][R2.64], R9 ;  /* 0x0000000902002986 */ /* 0x0009e2000c101118 */
[----:B------:R-:W-:-:S02]  /*dbf0*/  LOP3.LUT R12, R180, 0x70, RZ, 0xfc, !PT ;  /* 0x00000070b40c7812 */ /* 0x000fc400078efcff */
[----:B------:R-:W-:Y:S01]  /*dc00*/  LEA.HI.X.SX32 R7, R0, R17, 0x1, P6 ;  /* 0x0000001100077211 */ /* 0x000fe200030f0eff */
[----:B------:R-:W-:Y:S01]  /*dc10*/  IMAD R0, R11, 0x2, R10 ;  /* 0x000000020b007824 */ /* 0x000fe200078e020a */
[----:B0-----:R-:W-:Y:S01]  /*dc20*/  ISETP.LT.AND P2, PT, R12, UR4, !P0 ;  /* 0x000000040c007c0c */ /* 0x001fe2000c741270 */
[----:B------:R-:W0:Y:S01]  /*dc30*/  LDCU UR4, c[0x0][0x39c] ;  /* 0x00007380ff0477ac */ /* 0x000e220008000800 */
[----:B---3--:R-:W-:Y:S02]  /*dc40*/  IADD3 R4, P6, PT, R10, R15, RZ ;  /* 0x0000000f0a047210 */ /* 0x008fe40007fde0ff */
[----:B------:R-:W-:Y:S02]  /*dc50*/  PRMT R13, R61, 0x7771, RZ ;  /* 0x000077713d0d7816 */ /* 0x000fe400000000ff */
[----:B------:R-:W-:Y:S02]  /*dc60*/  LOP3.LUT R12, R180, 0x72, RZ, 0xfc, !PT ;  /* 0x00000072b40c7812 */ /* 0x000fe400078efcff */
[----:B------:R-:W-:Y:S01]  /*dc70*/  LEA.HI.X.SX32 R5, R10, R17, 0x1, P6 ;  /* 0x000000110a057211 */ /* 0x000fe200030f0eff */
[----:B------:R-:W-:Y:S01]  /*dc80*/  IMAD R10, R11, 0x2, R0 ;  /* 0x000000020b0a7824 */ /* 0x000fe200078e0200 */
[----:B----4-:R-:W-:Y:S01]  /*dc90*/  IADD3 R2, P6, PT, R0, R15, RZ ;  /* 0x0000000f00027210 */ /* 0x010fe20007fde0ff */
[----:B------:R3:W-:Y:S01]  /*dca0*/  @P4 STG.E.U8 desc[UR24][R6.64], R13 ;  /* 0x0000000d06004986 */ /* 0x0007e2000c101118 */
[----:B------:R-:W-:-:S02]  /*dcb0*/  PRMT R9, R61, 0x7772, RZ ;  /* 0x000077723d097816 */ /* 0x000fc400000000ff */
[----:B-1----:R-:W-:Y:S01]  /*dcc0*/  ISETP.LT.AND P4, PT, R12, UR6, !P0 ;  /* 0x000000060c007c0c */ /* 0x002fe2000c781270 */
[----:B------:R-:W1:Y:S01]  /*dcd0*/  LDCU UR6, c[0x0][0x39c] ;  /* 0x00007380ff0677ac */ /* 0x000e620008000800 */
[----:B------:R-:W-:Y:S01]  /*dce0*/  LOP3.LUT R12, R180, 0x74, RZ, 0xfc, !PT ;  /* 0x00000074b40c7812 */ /* 0x000fe200078efcff */
[----:B------:R4:W-:Y:S01]  /*dcf0*/  @P5 STG.E.U8 desc[UR24][R4.64], R9 ;  /* 0x0000000904005986 */ /* 0x0009e2000c101118 */
[----:B------:R-:W-:Y:S02]  /*dd00*/  LEA.HI.X.SX32 R3, R0, R17, 0x1, P6 ;  /* 0x0000001100037211 */ /* 0x000fe400030f0eff */
[----:B------:R-:W-:Y:S02]  /*dd10*/  PRMT R61, R61, 0x7773, RZ ;  /* 0x000077733d3d7816 */ /* 0x000fe400000000ff */
[----:B--2---:R-:W-:Y:S01]  /*dd20*/  ISETP.LT.AND P5, PT, R12, UR5, !P0 ;  /* 0x000000050c007c0c */ /* 0x004fe2000c7a1270 */
[----:B------:R-:W2:Y:S01]  /*dd30*/  LDCU UR5, c[0x0][0x39c] ;  /* 0x00007380ff0577ac */ /* 0x000ea20008000800 */
[----:B---3--:R-:W-:Y:S01]  /*dd40*/  IADD3 R6, P6, PT, R10, R15, RZ ;  /* 0x0000000f0a067210 */ /* 0x008fe20007fde0ff */
[----:B------:R3:W-:Y:S01]  /*dd50*/  @P3 STG.E.U8 desc[UR24][R2.64], R61 ;  /* 0x0000003d02003986 */ /* 0x0007e2000c101118 */
[----:B------:R-:W-:-:S02]  /*dd60*/  LOP3.LUT R0, R180, 0x76, RZ, 0xfc, !PT ;  /* 0x00000076b4007812 */ /* 0x000fc400078efcff */
[----:B------:R-:W-:Y:S01]  /*dd70*/  LEA.HI.X.SX32 R7, R10, R17, 0x1, P6 ;  /* 0x000000110a077211 */ /* 0x000fe200030f0eff */
[C---:B------:R-:W-:Y:S01]  /*dd80*/  IMAD R10, R11.reuse, 0x2, R10 ;  /* 0x000000020b0a7824 */ /* 0x040fe200078e020a */
[----:B----4-:R-:W-:Y:S02]  /*dd90*/  PRMT R9, R62, 0x7770, RZ ;  /* 0x000077703e097816 */ /* 0x010fe400000000ff */
[----:B0-----:R-:W-:Y:S01]  /*dda0*/  ISETP.LT.AND P3, PT, R0, UR4, !P0 ;  /* 0x0000000400007c0c */ /* 0x001fe2000c761270 */
[----:B------:R-:W0:Y:S01]  /*ddb0*/  LDCU UR4, c[0x0][0x39c] ;  /* 0x00007380ff0477ac */ /* 0x000e220008000800 */
[----:B------:R-:W-:Y:S01]  /*ddc0*/  IMAD R0, R11, 0x2, R10 ;  /* 0x000000020b007824 */ /* 0x000fe200078e020a */
[----:B------:R4:W-:Y:S01]  /*ddd0*/  @P2 STG.E.U8 desc[UR24][R6.64], R9 ;  /* 0x0000000906002986 */ /* 0x0009e2000c101118 */
[----:B------:R-:W-:Y:S02]  /*dde0*/  IADD3 R4, P2, PT, R10, R15, RZ ;  /* 0x0000000f0a047210 */ /* 0x000fe40007f5e0ff */
[----:B------:R-:W-:-:S02]  /*ddf0*/  LOP3.LUT R12, R180, 0x78, RZ, 0xfc, !PT ;  /* 0x00000078b40c7812 */ /* 0x000fc400078efcff */
[----:B---3--:R-:W-:Y:S02]  /*de00*/  IADD3 R2, P6, PT, R0, R15, RZ ;  /* 0x0000000f00027210 */ /* 0x008fe40007fde0ff */
[-C--:B------:R-:W-:Y:S02]  /*de10*/  LEA.HI.X.SX32 R5, R10, R17.reuse, 0x1, P2 ;  /* 0x000000110a057211 */ /* 0x080fe400010f0eff */
[----:B------:R-:W-:Y:S02]  /*de20*/  PRMT R13, R62, 0x7771, RZ ;  /* 0x000077713e0d7816 */ /* 0x000fe400000000ff */
[----:B------:R-:W-:Y:S01]  /*de30*/  LEA.HI.X.SX32 R3, R0, R17, 0x1, P6 ;  /* 0x0000001100037211 */ /* 0x000fe200030f0eff */
[----:B------:R-:W-:Y:S01]  /*de40*/  IMAD R0, R11, 0x2, R0 ;  /* 0x000000020b007824 */ /* 0x000fe200078e0200 */
[----:B----4-:R-:W-:Y:S01]  /*de50*/  PRMT R9, R62, 0x7772, RZ ;  /* 0x000077723e097816 */ /* 0x010fe200000000ff */
[----:B------:R3:W-:Y:S01]  /*de60*/  @P4 STG.E.U8 desc[UR24][R4.64], R13 ;  /* 0x0000000d04004986 */ /* 0x0007e2000c101118 */
[----:B------:R-:W-:-:S02]  /*de70*/  LOP3.LUT R10, R180, 0x7a, RZ, 0xfc, !PT ;  /* 0x0000007ab40a7812 */ /* 0x000fc400078efcff */
[----:B--2---:R-:W-:Y:S01]  /*de80*/  ISETP.LT.AND P2, PT, R12, UR5, !P0 ;  /* 0x000000050c007c0c */ /* 0x004fe2000c741270 */
[----:B------:R-:W2:Y:S01]  /*de90*/  LDCU UR5, c[0x0][0x39c] ;  /* 0x00007380ff0577ac */ /* 0x000ea20008000800 */
[----:B-1----:R-:W-:Y:S01]  /*dea0*/  ISETP.LT.AND P4, PT, R10, UR6, !P0 ;  /* 0x000000060a007c0c */ /* 0x002fe2000c781270 */
[----:B------:R1:W-:Y:S01]  /*deb0*/  @P5 STG.E.U8 desc[UR24][R2.64], R9 ;  /* 0x0000000902005986 */ /* 0x0003e2000c101118 */
[----:B------:R-:W-:Y:S01]  /*dec0*/  LOP3.LUT R7, R180, 0x7c, RZ, 0xfc, !PT ;  /* 0x0000007cb4077812 */ /* 0x000fe200078efcff */
[----:B------:R-:W-:Y:S01]  /*ded0*/  IMAD R10, R11, 0x2, R0 ;  /* 0x000000020b0a7824 */ /* 0x000fe200078e0200 */
[C---:B------:R-:W-:Y:S01]  /*dee0*/  IADD3 R6, P5, PT, R0.reuse, R15, RZ ;  /* 0x0000000f00067210 */ /* 0x040fe20007fbe0ff */
[----:B------:R-:W4:Y:S01]  /*def0*/  LDCU UR6, c[0x0][0x39c] ;  /* 0x00007380ff0677ac */ /* 0x000f220008000800 */
[----:B0-----:R-:W-:Y:S02]  /*df00*/  ISETP.LT.AND P6, PT, R7, UR4, !P0 ;  /* 0x0000000407007c0c */ /* 0x001fe4000c7c1270 */
[----:B------:R-:W-:Y:S01]  /*df10*/  LEA.HI.X.SX32 R7, R0, R17, 0x1, P5 ;  /* 0x0000001100077211 */ /* 0x000fe200028f0eff */
[----:B------:R-:W0:Y:S01]  /*df20*/  LDCU UR4, c[0x0][0x39c] ;  /* 0x00007380ff0477ac */ /* 0x000e220008000800 */
[----:B---3--:R-:W-:-:S02]  /*df30*/  IADD3 R4, P5, PT, R10, R15, RZ ;  /* 0x0000000f0a047210 */ /* 0x008fc40007fbe0ff */
[----:B------:R-:W-:Y:S02]  /*df40*/  PRMT R19, R62, 0x7773, RZ ;  /* 0x000077733e137816 */ /* 0x000fe400000000ff */
[----:B-1----:R-:W-:Y:S02]  /*df50*/  PRMT R9, R63, 0x7770, RZ ;  /* 0x000077703f097816 */ /* 0x002fe400000000ff */
[----:B------:R-:W-:Y:S01]  /*df60*/  LEA.HI.X.SX32 R5, R10, R17, 0x1, P5 ;  /* 0x000000110a057211 */ /* 0x000fe200028f0eff */
[----:B------:R-:W-:Y:S01]  /*df70*/  IMAD R10, R11, 0x2, R10 ;  /* 0x000000020b0a7824 */ /* 0x000fe200078e020a */
[----:B------:R-:W-:Y:S01]  /*df80*/  LOP3.LUT R0, R180, 0x7e, RZ, 0xfc, !PT ;  /* 0x0000007eb4007812 */ /* 0x000fe200078efcff */
[----:B------:R-:W-:Y:S01]  /*df90*/  @P3 STG.E.U8 desc[UR24][R6.64], R19 ;  /* 0x0000001306003986 */ /* 0x000fe2000c101118 */
[----:B------:R-:W-:Y:S02]  /*dfa0*/  PRMT R13, R63, 0x7771, RZ ;  /* 0x000077713f0d7816 */ /* 0x000fe400000000ff */
[----:B--2---:R-:W-:Y:S01]  /*dfb0*/  ISETP.LT.AND P3, PT, R0, UR5, !P0 ;  /* 0x0000000500007c0c */ /* 0x004fe2000c761270 */
[----:B------:R1:W-:Y:S01]  /*dfc0*/  @P2 STG.E.U8 desc[UR24][R4.64], R9 ;  /* 0x0000000904002986 */ /* 0x0003e2000c101118 */
[----:B------:R-:W-:Y:S01]  /*dfd0*/  IADD3 R2, P2, PT, R10, R15, RZ ;  /* 0x0000000f0a027210 */ /* 0x000fe20007f5e0ff */
[----:B------:R-:W2:Y:S01]  /*dfe0*/  LDCU UR5, c[0x0][0x39c] ;  /* 0x00007380ff0577ac */ /* 0x000ea20008000800 */
[----:B------:R-:W-:-:S02]  /*dff0*/  LOP3.LUT R0, R180, 0x82, RZ, 0xfc, !PT ;  /* 0x00000082b4007812 */ /* 0x000fc400078efcff */
[----:B------:R-:W-:Y:S01]  /*e000*/  LEA.HI.X.SX32 R3, R10, R17, 0x1, P2 ;  /* 0x000000110a037211 */ /* 0x000fe200010f0eff */
[C---:B------:R-:W-:Y:S01]  /*e010*/  IMAD R10, R11.reuse, 0x2, R10 ;  /* 0x000000020b0a7824 */ /* 0x040fe200078e020a */
[----:B0-----:R-:W-:Y:S01]  /*e020*/  ISETP.LT.AND P5, PT, R0, UR4, !P0 ;  /* 0x0000000400007c0c */ /* 0x001fe2000c7a1270 */
[----:B------:R-:W0:Y:S01]  /*e030*/  LDCU UR4, c[0x0][0x39c] ;  /* 0x00007380ff0477ac */ /* 0x000e220008000800 */
[----:B------:R-:W-:Y:S01]  /*e040*/  LOP3.LUT R12, R180, 0x80, RZ, 0xfc, !PT ;  /* 0x00000080b40c7812 */ /* 0x000fe200078efcff */
[----:B------:R3:W-:Y:S01]  /*e050*/  @P4 STG.E.U8 desc[UR24][R2.64], R13 ;  /* 0x0000000d02004986 */ /* 0x0007e2000c101118 */
[C---:B------:R-:W-:Y:S01]  /*e060*/  IMAD R0, R11.reuse, 0x2, R10 ;  /* 0x000000020b007824 */ /* 0x040fe200078e020a */
[----:B-1----:R-:W-:Y:S02]  /*e070*/  IADD3 R4, P4, PT, R10, R15, RZ ;  /* 0x0000000f0a047210 */ /* 0x002fe40007f9e0ff */
[----:B----4-:R-:W-:Y:S01]  /*e080*/  ISETP.LT.AND P2, PT, R12, UR6, !P0 ;  /* 0x000000060c007c0c */ /* 0x010fe2000c741270 */
[----:B------:R-:W1:Y:S01]  /*e090*/  LDCU UR6, c[0x0][0x39c] ;  /* 0x00007380ff0677ac */ /* 0x000e620008000800 */
[----:B------:R-:W-:Y:S01]  /*e0a0*/  LEA.HI.X.SX32 R5, R10, R17, 0x1, P4 ;  /* 0x000000110a057211 */ /* 0x000fe200020f0eff */
[----:B------:R-:W-:Y:S01]  /*e0b0*/  IMAD R10, R11, 0x2, R0 ;  /* 0x000000020b0a7824 */ /* 0x000fe200078e0200 */
[----:B------:R-:W-:-:S02]  /*e0c0*/  IADD3 R6, P4, PT, R0, R15, RZ ;  /* 0x0000000f00067210 */ /* 0x000fc40007f9e0ff */
[----:B------:R-:W-:Y:S02]  /*e0d0*/  LOP3.LUT R12, R180, 0x84, RZ, 0xfc, !PT ;  /* 0x00000084b40c7812 */ /* 0x000fe400078efcff */
[----:B------:R-:W-:Y:S01]  /*e0e0*/  LEA.HI.X.SX32 R7, R0, R17, 0x1, P4 ;  /* 0x0000001100077211 */ /* 0x000fe200020f0eff */
[----:B------:R-:W-:Y:S01]  /*e0f0*/  IMAD R0, R11, 0x2, R10 ;  /* 0x000000020b007824 */ /* 0x000fe200078e020a */
[----:B--2---:R-:W-:Y:S01]  /*e100*/  ISETP.LT.AND P4, PT, R12, UR5, !P0 ;  /* 0x000000050c007c0c */ /* 0x004fe2000c781270 */
[----:B------:R-:W2:Y:S01]  /*e110*/  LDCU UR5, c[0x0][0x39c] ;  /* 0x00007380ff0577ac */ /* 0x000ea20008000800 */
[C---:B------:R-:W-:Y:S02]  /*e120*/  PRMT R9, R63.reuse, 0x7773, RZ ;  /* 0x000077733f097816 */ /* 0x040fe400000000ff */
[----:B------:R-:W-:Y:S02]  /*e130*/  PRMT R63, R63, 0x7772, RZ ;  /* 0x000077723f3f7816 */ /* 0x000fe400000000ff */
[----:B------:R-:W-:-:S02]  /*e140*/  LOP3.LUT R12, R180, 0x86, RZ, 0xfc, !PT ;  /* 0x00000086b40c7812 */ /* 0x000fc400078efcff */
        /* <DEDUP_REMOVED lines=139> */
[----:B----4-:R-:W-:Y:S01]  /*ea00*/  IADD3 R2, P6, PT, R0, R15, RZ ;  /* 0x0000000f00027210 */ /* 0x010fe20007fde0ff */
[----:B------:R4:W-:Y:S01]  /*ea10*/  @P2 STG.E.U8 desc[UR24][R4.64], R19 ;  /* 0x0000001304002986 */ /* 0x0009e2000c101118 */
        /* <DEDUP_REMOVED lines=14> */
[----:B----4-:R-:W-:Y:S02]  /*eb00*/  IADD3 R4, P6, PT, R0, R15, RZ ;  /* 0x0000000f00047210 */ /* 0x010fe40007fde0ff */
        /* <DEDUP_REMOVED lines=10> */
[----:B-----5:R-:W-:Y:S02]  /*ebb0*/  PRMT R9, R33, 0x7770, RZ ;  /* 0x0000777021097816 */ /* 0x020fe400000000ff */
        /* <DEDUP_REMOVED lines=83> */
[----:B------:R-:W-:Y:S02]  /*f0f0*/  PRMT R9, R35, 0x7773, RZ ;  /* 0x0000777323097816 */ /* 0x000fe400000000ff */
[----:B------:R-:W-:Y:S01]  /*f100*/  LEA.HI.X.SX32 R7, R0, R17, 0x1, P3 ;  /* 0x0000001100077211 */ /* 0x000fe200018f0eff */
[----:B------:R-:W-:Y:S01]  /*f110*/  IMAD R0, R11, 0x2, R10 ;  /* 0x000000020b007824 */ /* 0x000fe200078e020a */
[----:B------:R-:W-:Y:S02]  /*f120*/  PRMT R35, R35, 0x7772, RZ ;  /* 0x0000777223237816 */ /* 0x000fe400000000ff */
[----:B--2---:R-:W-:Y:S01]  /*f130*/  ISETP.LT.AND P3, PT, R12, UR5, !P0 ;  /* 0x000000050c007c0c */ /* 0x004fe2000c761270 */
[----:B------:R-:W2:Y:S01]  /*f140*/  LDCU UR5, c[0x0][0x39c] ;  /* 0x00007380ff0577ac */ /* 0x000ea20008000800 */
[----:B------:R-:W-:Y:S01]  /*f150*/  LOP3.LUT R12, R180, 0xc6, RZ, 0xfc, !PT ;  /* 0x000000c6b40c7812 */ /* 0x000fe200078efcff */
[----:B------:R4:W-:Y:S01]  /*f160*/  @P6 STG.E.U8 desc[UR24][R4.64], R35 ;  /* 0x0000002304006986 */ /* 0x0009e2000c101118 */
[----:B---3--:R-:W-:-:S02]  /*f170*/  IADD3 R2, P6, PT, R10, R15, RZ ;  /* 0x0000000f0a027210 */ /* 0x008fc40007fde0ff */
[----:B------:R-:W-:Y:S01]  /*f180*/  PRMT R13, R48, 0x7770, RZ ;  /* 0x00007770300d7816 */ /* 0x000fe200000000ff */
[----:B------:R3:W-:Y:S01]  /*f190*/  @P4 STG.E.U8 desc[UR24][R6.64], R9 ;  /* 0x0000000906004986 */ /* 0x0007e2000c101118 */
[----:B0-----:R-:W-:Y:S01]  /*f1a0*/  ISETP.LT.AND P4, PT, R12, UR4, !P0 ;  /* 0x000000040c007c0c */ /* 0x001fe2000c781270 */
[----:B------:R-:W0:Y:S01]  /*f1b0*/  LDCU UR4, c[0x0][0x39c] ;  /* 0x00007380ff0477ac */ /* 0x000e220008000800 */
[----:B------:R-:W-:Y:S02]  /*f1c0*/  LEA.HI.X.SX32 R3, R10, R17, 0x1, P6 ;  /* 0x000000110a037211 */ /* 0x000fe400030f0eff */
[C---:B------:R-:W-:Y:S02]  /*f1d0*/  LOP3.LUT R10, R180.reuse, 0xc8, RZ, 0xfc, !PT ;  /* 0x000000c8b40a7812 */ /* 0x040fe400078efcff */
[----:B------:R-:W-:Y:S01]  /*f1e0*/  LOP3.LUT R12, R180, 0xca, RZ, 0xfc, !PT ;  /* 0x000000cab40c7812 */ /* 0x000fe200078efcff */
[----:B------:R5:W-:Y:S01]  /*f1f0*/  @P2 STG.E.U8 desc[UR24][R2.64], R13 ;  /* 0x0000000d02002986 */ /* 0x000be2000c101118 */
[----:B----4-:R-:W-:-:S02]  /*f200*/  IADD3 R4, P6, PT, R0, R15, RZ ;  /* 0x0000000f00047210 */ /* 0x010fc40007fde0ff */
[----:B------:R-:W-:Y:S02]  /*f210*/  PRMT R19, R49, 0x7770, RZ ;  /* 0x0000777031137816 */ /* 0x000fe400000000ff */
[----:B------:R-:W-:Y:S01]  /*f220*/  LEA.HI.X.SX32 R5, R0, R17, 0x1, P6 ;  /* 0x0000001100057211 */ /* 0x000fe200030f0eff */
[C---:B------:R-:W-:Y:S01]  /*f230*/  IMAD R0, R11.reuse, 0x2, R0 ;  /* 0x000000020b007824 */ /* 0x040fe200078e0200 */
[----:B---3--:R-:W-:Y:S02]  /*f240*/  PRMT R9, R48, 0x7771, RZ ;  /* 0x0000777130097816 */ /* 0x008fe400000000ff */
[----:B--2---:R-:W-:Y:S01]  /*f250*/  ISETP.LT.AND P2, PT, R10, UR5, !P0 ;  /* 0x000000050a007c0c */ /* 0x004fe2000c741270 */
[----:B------:R-:W2:Y:S01]  /*f260*/  LDCU UR5, c[0x0][0x39c] ;  /* 0x00007380ff0577ac */ /* 0x000ea20008000800 */
[----:B------:R-:W-:Y:S01]  /*f270*/  IMAD R10, R11, 0x2, R0 ;  /* 0x000000020b0a7824 */ /* 0x000fe200078e0200 */
[----:B------:R3:W-:Y:S01]  /*f280*/  @P5 STG.E.U8 desc[UR24][R4.64], R9 ;  /* 0x0000000904005986 */ /* 0x0007e2000c101118 */
[----:B------:R-:W-:-:S02]  /*f290*/  IADD3 R6, P5, PT, R0, R15, RZ ;  /* 0x0000000f00067210 */ /* 0x000fc40007fbe0ff */
[----:B-----5:R-:W-:Y:S02]  /*f2a0*/  PRMT R13, R48, 0x7772, RZ ;  /* 0x00007772300d7816 */ /* 0x020fe400000000ff */
[----:B------:R-:W-:Y:S02]  /*f2b0*/  IADD3 R2, P6, PT, R10, R15, RZ ;  /* 0x0000000f0a027210 */ /* 0x000fe40007fde0ff */
[-C--:B------:R-:W-:Y:S02]  /*f2c0*/  LEA.HI.X.SX32 R7, R0, R17.reuse, 0x1, P5 ;  /* 0x0000001100077211 */ /* 0x080fe400028f0eff */
[----:B0-----:R-:W-:Y:S01]  /*f2d0*/  ISETP.LT.AND P5, PT, R12, UR4, !P0 ;  /* 0x000000040c007c0c */ /* 0x001fe2000c7a1270 */
[----:B------:R-:W0:Y:S01]  /*f2e0*/  LDCU UR4, c[0x0][0x39c] ;  /* 0x00007380ff0477ac */ /* 0x000e220008000800 */
[----:B------:R-:W-:Y:S01]  /*f2f0*/  LEA.HI.X.SX32 R3, R10, R17, 0x1, P6 ;  /* 0x000000110a037211 */ /* 0x000fe200030f0eff */
[----:B------:R-:W-:Y:S01]  /*f300*/  IMAD R10, R11, 0x2, R10 ;  /* 0x000000020b0a7824 */ /* 0x000fe200078e020a */
[----:B------:R-:W-:Y:S01]  /*f310*/  LOP3.LUT R0, R180, 0xcc, RZ, 0xfc, !PT ;  /* 0x000000ccb4007812 */ /* 0x000fe200078efcff */
[----:B------:R4:W-:Y:S01]  /*f320*/  @P3 STG.E.U8 desc[UR24][R6.64], R13 ;  /* 0x0000000d06003986 */ /* 0x0009e2000c101118 */
[----:B---3--:R-:W-:-:S02]  /*f330*/  PRMT R9, R48, 0x7773, RZ ;  /* 0x0000777330097816 */ /* 0x008fc400000000ff */
[----:B-1----:R-:W-:Y:S01]  /*f340*/  ISETP.LT.AND P3, PT, R0, UR6, !P0 ;  /* 0x0000000600007c0c */ /* 0x002fe2000c761270 */
[----:B------:R-:W-:Y:S01]  /*f350*/  IMAD R0, R11, 0x2, R10 ;  /* 0x000000020b007824 */ /* 0x000fe200078e020a */
[----:B------:R-:W-:Y:S01]  /*f360*/  LOP3.LUT R5, R180, 0xce, RZ, 0xfc, !PT ;  /* 0x000000ceb4057812 */ /* 0x000fe200078efcff */
[----:B------:R1:W-:Y:S01]  /*f370*/  @P4 STG.E.U8 desc[UR24][R2.64], R9 ;  /* 0x0000000902004986 */ /* 0x0003e2000c101118 */
[C---:B------:R-:W-:Y:S01]  /*f380*/  IADD3 R4, P6, PT, R10.reuse, R15, RZ ;  /* 0x0000000f0a047210 */ /* 0x040fe20007fde0ff */
[----:B------:R-:W3:Y:S01]  /*f390*/  LDCU UR6, c[0x0][0x39c] ;  /* 0x00007380ff0677ac */ /* 0x000ee20008000800 */
[----:B--2---:R-:W-:Y:S02]  /*f3a0*/  ISETP.LT.AND P4, PT, R5, UR5, !P0 ;  /* 0x0000000505007c0c */ /* 0x004fe4000c781270 */
[----:B------:R-:W-:Y:S01]  /*f3b0*/  LEA.HI.X.SX32 R5, R10, R17, 0x1, P6 ;  /* 0x000000110a057211 */ /* 0x000fe200030f0eff */
[----:B------:R-:W2:Y:S01]  /*f3c0*/  LDCU UR5, c[0x0][0x39c] ;  /* 0x00007380ff0577ac */ /* 0x000ea20008000800 */
[----:B----4-:R-:W-:-:S02]  /*f3d0*/  IADD3 R6, P6, PT, R0, R15, RZ ;  /* 0x0000000f00067210 */ /* 0x010fc40007fde0ff */
[----:B------:R-:W-:Y:S01]  /*f3e0*/  LOP3.LUT R10, R180, 0xd0, RZ, 0xfc, !PT ;  /* 0x000000d0b40a7812 */ /* 0x000fe200078efcff */
[----:B------:R4:W-:Y:S01]  /*f3f0*/  @P2 STG.E.U8 desc[UR24][R4.64], R19 ;  /* 0x0000001304002986 */ /* 0x0009e2000c101118 */
[----:B------:R-:W-:Y:S02]  /*f400*/  PRMT R13, R49, 0x7771, RZ ;  /* 0x00007771310d7816 */ /* 0x000fe400000000ff */
[----:B------:R-:W-:Y:S01]  /*f410*/  LEA.HI.X.SX32 R7, R0, R17, 0x1, P6 ;  /* 0x0000001100077211 */ /* 0x000fe200030f0eff */
[----:B------:R-:W-:Y:S01]  /*f420*/  IMAD R0, R11, 0x2, R0 ;  /* 0x000000020b007824 */ /* 0x000fe200078e0200 */
[----:B0-----:R-:W-:Y:S01]  /*f430*/  ISETP.LT.AND P2, PT, R10, UR4, !P0 ;  /* 0x000000040a007c0c */ /* 0x001fe2000c741270 */
[----:B------:R-:W0:Y:S01]  /*f440*/  LDCU UR4, c[0x0][0x39c] ;  /* 0x00007380ff0477ac */ /* 0x000e220008000800 */
[----:B-1----:R-:W-:Y:S01]  /*f450*/  PRMT R9, R49, 0x7772, RZ ;  /* 0x0000777231097816 */ /* 0x002fe200000000ff */
[----:B------:R1:W-:Y:S01]  /*f460*/  @P5 STG.E.U8 desc[UR24][R6.64], R13 ;  /* 0x0000000d06005986 */ /* 0x0003e2000c101118 */
[----:B------:R-:W-:Y:S01]  /*f470*/  IADD3 R2, P5, PT, R0, R15, RZ ;  /* 0x0000000f00027210 */ /* 0x000fe20007fbe0ff */
[----:B------:R-:W-:Y:S01]  /*f480*/  IMAD R10, R11, 0x2, R0 ;  /* 0x000000020b0a7824 */ /* 0x000fe200078e0200 */
[----:B------:R-:W-:-:S02]  /*f490*/  PRMT R49, R49, 0x7773, RZ ;  /* 0x0000777331317816 */ /* 0x000fc400000000ff */
[----:B------:R-:W-:Y:S02]  /*f4a0*/  LEA.HI.X.SX32 R3, R0, R17, 0x1, P5 ;  /* 0x0000001100037211 */ /* 0x000fe400028f0eff */
[----:B----4-:R-:W-:Y:S02]  /*f4b0*/  IADD3 R4, P6, PT, R10, R15, RZ ;  /* 0x0000000f0a047210 */ /* 0x010fe40007fde0ff */
[----:B------:R-:W-:Y:S01]  /*f4c0*/  LOP3.LUT R0, R180, 0xd4, RZ, 0xfc, !PT ;  /* 0x000000d4b4007812 */ /* 0x000fe200078efcff */
[----:B------:R4:W-:Y:S01]  /*f4d0*/  @P3 STG.E.U8 desc[UR24][R2.64], R9 ;  /* 0x0000000902003986 */ /* 0x0009e2000c101118 */
[----:B------:R-:W-:Y:S01]  /*f4e0*/  LEA.HI.X.SX32 R5, R10, R17, 0x1, P6 ;  /* 0x000000110a057211 */ /* 0x000fe200030f0eff */
[----:B------:R-:W-:Y:S01]  /*f4f0*/  IMAD R10, R11, 0x2, R10 ;  /* 0x000000020b0a7824 */ /* 0x000fe200078e020a */
[----:B--2---:R-:W-:Y:S01]  /*f500*/  ISETP.LT.AND P3, PT, R0, UR5, !P0 ;  /* 0x0000000500007c0c */ /* 0x004fe2000c761270 */
[----:B------:R-:W2:Y:S01]  /*f510*/  LDCU UR5, c[0x0][0x39c] ;  /* 0x00007380ff0577ac */ /* 0x000ea20008000800 */
[----:B------:R-:W-:Y:S01]  /*f520*/  LOP3.LUT R0, R180, 0xd6, RZ, 0xfc, !PT ;  /* 0x000000d6b4007812 */ /* 0x000fe200078efcff */
[----:B------:R5:W-:Y:S01]  /*f530*/  @P4 STG.E.U8 desc[UR24][R4.64], R49 ;  /* 0x0000003104004986 */ /* 0x000be2000c101118 */
[----:B-1----:R-:W-:-:S02]  /*f540*/  IADD3 R6, P6, PT, R10, R15, RZ ;  /* 0x0000000f0a067210 */ /* 0x002fc40007fde0ff */
[----:B0-----:R-:W-:Y:S01]  /*f550*/  ISETP.LT.AND P4, PT, R0, UR4, !P0 ;  /* 0x0000000400007c0c */ /* 0x001fe2000c781270 */
[C---:B------:R-:W-:Y:S01]  /*f560*/  IMAD R0, R11.reuse, 0x2, R10 ;  /* 0x000000020b007824 */ /* 0x040fe200078e020a */
[----:B------:R-:W-:Y:S01]  /*f570*/  LOP3.LUT R12, R180, 0xd2, RZ, 0xfc, !PT ;  /* 0x000000d2b40c7812 */ /* 0x000fe200078efcff */
[----:B------:R-:W0:Y:S01]  /*f580*/  LDCU UR4, c[0x0][0x39c] ;  /* 0x00007380ff0477ac */ /* 0x000e220008000800 */
[----:B------:R-:W-:Y:S02]  /*f590*/  LEA.HI.X.SX32 R7, R10, R17, 0x1, P6 ;  /* 0x000000110a077211 */ /* 0x000fe400030f0eff */
[----:B----4-:R-:W-:Y:S02]  /*f5a0*/  IADD3 R2, P6, PT, R0, R15, RZ ;  /* 0x0000000f00027210 */ /* 0x010fe40007fde0ff */
[----:B---3--:R-:W-:Y:S01]  /*f5b0*/  ISETP.LT.AND P5, PT, R12, UR6, !P0 ;  /* 0x000000060c007c0c */ /* 0x008fe2000c7a1270 */
[----:B------:R-:W1:Y:S01]  /*f5c0*/  LDCU UR6, c[0x0][0x39c] ;  /* 0x00007380ff0677ac */ /* 0x000e620008000800 */
[----:B------:R-:W-:Y:S01]  /*f5d0*/  LEA.HI.X.SX32 R3, R0, R17, 0x1, P6 ;  /* 0x0000001100037211 */ /* 0x000fe200030f0eff */
[----:B------:R-:W-:Y:S01]  /*f5e0*/  IMAD R0, R11, 0x2, R0 ;  /* 0x000000020b007824 */ /* 0x000fe200078e0200 */
[----:B------:R-:W-:-:S02]  /*f5f0*/  PRMT R9, R50, 0x7770, RZ ;  /* 0x0000777032097816 */ /* 0x000fc400000000ff */
[----:B------:R-:W-:Y:S02]  /*f600*/  LOP3.LUT R10, R180, 0xd8, RZ, 0xfc, !PT ;  /* 0x000000d8b40a7812 */ /* 0x000fe400078efcff */
[----:B------:R-:W-:Y:S01]  /*f610*/  IADD3 R12, P6, PT, R0, R15, RZ ;  /* 0x0000000f000c7210 */ /* 0x000fe20007fde0ff */
[----:B------:R3:W-:Y:S01]  /*f620*/  @P2 STG.E.U8 desc[UR24][R6.64], R9 ;  /* 0x0000000906002986 */ /* 0x0007e2000c101118 */
[----:B-----5:R-:W-:Y:S02]  /*f630*/  PRMT R5, R50, 0x7771, RZ ;  /* 0x0000777132057816 */ /* 0x020fe400000000ff */
[----:B------:R-:W-:Y:S01]  /*f640*/  LEA.HI.X.SX32 R13, R0, R17, 0x1, P6 ;  /* 0x00000011000d7211 */ /* 0x000fe200030f0eff */
[C---:B------:R-:W-:Y:S01]  /*f650*/  IMAD R0, R11.reuse, 0x2, R0 ;  /* 0x000000020b007824 */ /* 0x040fe200078e0200 */
[----:B--2---:R-:W-:Y:S01]  /*f660*/  ISETP.LT.AND P2, PT, R10, UR5, !P0 ;  /* 0x000000050a007c0c */ /* 0x004fe2000c741270 */
[----:B------:R2:W-:Y:S01]  /*f670*/  @P5 STG.E.U8 desc[UR24][R2.64], R5 ;  /* 0x0000000502005986 */ /* 0x0005e2000c101118 */
[----:B------:R-:W-:Y:S01]  /*f680*/  LOP3.LUT R4, R180, 0xda, RZ, 0xfc, !PT ;  /* 0x000000dab4047812 */ /* 0x000fe200078efcff */
[----:B------:R-:W4:Y:S01]  /*f690*/  LDCU UR5, c[0x0][0x39c] ;  /* 0x00007380ff0577ac */ /* 0x000f220008000800 */
[----:B------:R-:W-:Y:S01]  /*f6a0*/  IMAD R10, R11, 0x2, R0 ;  /* 0x000000020b0a7824 */ /* 0x000fe200078e0200 */
[----:B------:R5:W-:Y:S01]  /*f6b0*/  @P3 STG.E.U8 desc[UR24][R12.64], R29 ;  /* 0x0000001d0c003986 */ /* 0x000be2000c101118 */
[----:B-1----:R-:W-:Y:S01]  /*f6c0*/  ISETP.LT.AND P5, PT, R4, UR6, !P0 ;  /* 0x0000000604007c0c */ /* 0x002fe2000c7a1270 */
[----:B------:R-:W1:Y:S01]  /*f6d0*/  LDCU UR6, c[0x0][0x39c] ;  /* 0x00007380ff0677ac */ /* 0x000e620008000800 */
[----:B------:R-:W-:-:S02]  /*f6e0*/  LOP3.LUT R4, R180, 0xdc, RZ, 0xfc, !PT ;  /* 0x000000dcb4047812 */ /* 0x000fc400078efcff */
[C---:B---3--:R-:W-:Y:S02]  /*f6f0*/  PRMT R9, R51.reuse, 0x7770, RZ ;  /* 0x0000777033097816 */ /* 0x048fe400000000ff */
[----:B0-----:R-:W-:Y:S01]  /*f700*/  ISETP.LT.AND P6, PT, R4, UR4, !P0 ;  /* 0x0000000404007c0c */ /* 0x001fe2000c7c1270 */
[----:B------:R-:W0:Y:S01]  /*f710*/  LDCU UR4, c[0x0][0x39c] ;  /* 0x00007380ff0477ac */ /* 0x000e220008000800 */
[C---:B--2---:R-:W-:Y:S01]  /*f720*/  IADD3 R2, P3, PT, R0.reuse, R15, RZ ;  /* 0x0000000f00027210 */ /* 0x044fe20007f7e0ff */
[----:B------:R-:W2:Y:S01]  /*f730*/  LDS.128 R4, [R8+UR11] ;  /* 0x0000000b08047984 */ /* 0x000ea20008000c00 */
[----:B-----5:R-:W-:Y:S02]  /*f740*/  PRMT R29, R51, 0x7771, RZ ;  /* 0x00007771331d7816 */ /* 0x020fe400000000ff */
[----:B------:R-:W-:Y:S02]  /*f750*/  LEA.HI.X.SX32 R3, R0, R17, 0x1, P3 ;  /* 0x0000001100037211 */ /* 0x000fe400018f0eff */
[----:B------:R-:W-:-:S02]  /*f760*/  IADD3 R18, P3, PT, R10, R15, RZ ;  /* 0x0000000f0a127210 */ /* 0x000fc40007f7e0ff */
[----:B------:R-:W-:Y:S01]  /*f770*/  LOP3.LUT R0, R180, 0xe2, RZ, 0xfc, !PT ;  /* 0x000000e2b4007812 */ /* 0x000fe200078efcff */
[----:B------:R3:W-:Y:S01]  /*f780*/  @P4 STG.E.U8 desc[UR24][R2.64], R31 ;  /* 0x0000001f02004986 */ /* 0x0007e2000c101118 */
[----:B------:R-:W-:Y:S01]  /*f790*/  LEA.HI.X.SX32 R19, R10, R17, 0x1, P3 ;  /* 0x000000110a137211 */ /* 0x000fe200018f0eff */
[C---:B------:R-:W-:Y:S01]  /*f7a0*/  IMAD R10, R11.reuse, 0x2, R10 ;  /* 0x000000020b0a7824 */ /* 0x040fe200078e020a */
[----:B----4-:R-:W-:Y:S01]  /*f7b0*/  ISETP.LT.AND P3, PT, R14, UR5, !P0 ;  /* 0x000000050e007c0c */ /* 0x010fe2000c761270 */
[----:B------:R-:W4:Y:S01]  /*f7c0*/  LDCU UR5, c[0x0][0x39c] ;  /* 0x00007380ff0577ac */ /* 0x000f220008000800 */
[----:B------:R-:W-:Y:S01]  /*f7d0*/  LOP3.LUT R14, R180, 0xe0, RZ, 0xfc, !PT ;  /* 0x000000e0b40e7812 */ /* 0x000fe200078efcff */
[----:B------:R5:W-:Y:S01]  /*f7e0*/  @P2 STG.E.U8 desc[UR24][R18.64], R9 ;  /* 0x0000000912002986 */ /* 0x000be2000c101118 */
[----:B------:R-:W-:Y:S02]  /*f7f0*/  IADD3 R12, P2, PT, R10, R15, RZ ;  /* 0x0000000f0a0c7210 */ /* 0x000fe40007f5e0ff */
[----:B-1----:R-:W-:Y:S01]  /*f800*/  ISETP.LT.AND P4, PT, R0, UR6, !P0 ;  /* 0x0000000600007c0c */ /* 0x002fe2000c781270 */
[----:B------:R-:W1:Y:S01]  /*f810*/  LDCU UR6, c[0x0][0x39c] ;  /* 0x00007380ff0677ac */ /* 0x000e620008000800 */
[----:B------:R-:W-:Y:S01]  /*f820*/  LEA.HI.X.SX32 R13, R10, R17, 0x1, P2 ;  /* 0x000000110a0d7211 */ /* 0x000fe200010f0eff */
[C---:B------:R-:W-:Y:S01]  /*f830*/  IMAD R10, R11.reuse, 0x2, R10 ;  /* 0x000000020b0a7824 */ /* 0x040fe200078e020a */
[----:B0-----:R-:W-:Y:S01]  /*f840*/  ISETP.LT.AND P2, PT, R14, UR4, !P0 ;  /* 0x000000040e007c0c */ /* 0x001fe2000c741270 */
[----:B------:R-:W0:Y:S01]  /*f850*/  LDCU UR4, c[0x0][0x39c] ;  /* 0x00007380ff0477ac */ /* 0x000e220008000800 */
[----:B------:R-:W-:Y:S01]  /*f860*/  LOP3.LUT R14, R180, 0xe4, RZ, 0xfc, !PT ;  /* 0x000000e4b40e7812 */ /* 0x000fe200078efcff */
[----:B------:R0:W-:Y:S01]  /*f870*/  @P5 STG.E.U8 desc[UR24][R12.64], R29 ;  /* 0x0000001d0c005986 */ /* 0x0001e2000c101118 */
[----:B---3--:R-:W-:Y:S01]  /*f880*/  IADD3 R2, P5, PT, R10, R15, RZ ;  /* 0x0000000f0a027210 */ /* 0x008fe20007fbe0ff */
[----:B------:R-:W-:Y:S01]  /*f890*/  IMAD R0, R11, 0x2, R10 ;  /* 0x000000020b007824 */ /* 0x000fe200078e020a */
[----:B-----5:R-:W-:-:S02]  /*f8a0*/  PRMT R9, R51, 0x7773, RZ ;  /* 0x0000777333097816 */ /* 0x020fc400000000ff */
[----:B------:R-:W-:Y:S01]  /*f8b0*/  LEA.HI.X.SX32 R3, R10, R17, 0x1, P5 ;  /* 0x000000110a037211 */ /* 0x000fe200028f0eff */
[----:B------:R-:W-:Y:S01]  /*f8c0*/  IMAD R10, R11, 0x2, R0 ;  /* 0x000000020b0a7824 */ /* 0x000fe200078e0200 */
[C---:B------:R-:W-:Y:S02]  /*f8d0*/  IADD3 R18, P5, PT, R0.reuse, R15, RZ ;  /* 0x0000000f00127210 */ /* 0x040fe40007fbe0ff */
[----:B------:R-:W-:Y:S02]  /*f8e0*/  PRMT R51, R51, 0x7772, RZ ;  /* 0x0000777233337816 */ /* 0x000fe400000000ff */
[----:B------:R-:W-:Y:S01]  /*f8f0*/  LEA.HI.X.SX32 R19, R0, R17, 0x1, P5 ;  /* 0x0000001100137211 */ /* 0x000fe200028f0eff */
[----:B------:R-:W-:Y:S01]  /*f900*/  IMAD R0, R11, 0x2, R10 ;  /* 0x000000020b007824 */ /* 0x000fe200078e020a */
[----:B----4-:R-:W-:Y:S01]  /*f910*/  ISETP.LT.AND P5, PT, R14, UR5, !P0 ;  /* 0x000000050e007c0c */ /* 0x010fe2000c7a1270 */
[----:B------:R-:W3:Y:S01]  /*f920*/  LDCU UR5, c[0x0][0x39c] ;  /* 0x00007380ff0577ac */ /* 0x000ee20008000800 */
[----:B------:R-:W-:Y:S01]  /*f930*/  LOP3.LUT R14, R180, 0xe6, RZ, 0xfc, !PT ;  /* 0x000000e6b40e7812 */ /* 0x000fe200078efcff */
[----:B------:R4:W-:Y:S01]  /*f940*/  @P6 STG.E.U8 desc[UR24][R2.64], R51 ;  /* 0x0000003302006986 */ /* 0x0009e2000c101118 */
[----:B0-----:R-:W-:-:S02]  /*f950*/  IADD3 R12, P6, PT, R10, R15, RZ ;  /* 0x0000000f0a0c7210 */ /* 0x001fc40007fde0ff */
[----:B--2---:R-:W-:Y:S01]  /*f960*/  PRMT R31, R4, 0x7770, RZ ;  /* 0x00007770041f7816 */ /* 0x004fe200000000ff */
[----:B------:R0:W-:Y:S01]  /*f970*/  @P3 STG.E.U8 desc[UR24][R18.64], R9 ;  /* 0x0000000912003986 */ /* 0x0001e2000c101118 */
[----:B------:R-:W-:Y:S01]  /*f980*/  ISETP.LT.AND P3, PT, R14, UR4, !P0 ;  /* 0x000000040e007c0c */ /* 0x000fe2000c761270 */
[----:B------:R-:W2:Y:S01]  /*f990*/  LDCU UR4, c[0x0][0x39c] ;  /* 0x00007380ff0477ac */ /* 0x000ea20008000800 */
[----:B------:R-:W-:Y:S01]  /*f9a0*/  LEA.HI.X.SX32 R13, R10, R17, 0x1, P6 ;  /* 0x000000110a0d7211 */ /* 0x000fe200030f0eff */
[----:B------:R-:W-:Y:S01]  /*f9b0*/  IMAD R10, R11, 0x2, R0 ;  /* 0x000000020b0a7824 */ /* 0x000fe200078e0200 */
[----:B------:R-:W-:Y:S02]  /*f9c0*/  LOP3.LUT R14, R180, 0xe8, RZ, 0xfc, !PT ;  /* 0x000000e8b40e7812 */ /* 0x000fe400078efcff */
[----:B------:R-:W-:Y:S01]  /*f9d0*/  PRMT R29, R4, 0x7771, RZ ;  /* 0x00007771041d7816 */ /* 0x000fe200000000ff */
[----:B------:R5:W-:Y:S01]  /*f9e0*/  @P2 STG.E.U8 desc[UR24][R12.64], R31 ;  /* 0x0000001f0c002986 */ /* 0x000be2000c101118 */
[----:B----4-:R-:W-:-:S02]  /*f9f0*/  IADD3 R2, P6, PT, R0, R15, RZ ;  /* 0x0000000f00027210 */ /* 0x010fc40007fde0ff */
[----:B---3--:R-:W-:Y:S01]  /*fa00*/  ISETP.LT.AND P2, PT, R14, UR5, !P0 ;  /* 0x000000050e007c0c */ /* 0x008fe2000c741270 */
[----:B------:R-:W3:Y:S01]  /*fa10*/  LDCU UR5, c[0x0][0x39c] ;  /* 0x00007380ff0577ac */ /* 0x000ee20008000800 */
[----:B------:R-:W-:Y:S01]  /*fa20*/  LEA.HI.X.SX32 R3, R0, R17, 0x1, P6 ;  /* 0x0000001100037211 */ /* 0x000fe200030f0eff */
[C---:B------:R-:W-:Y:S01]  /*fa30*/  IMAD R0, R11.reuse, 0x2, R10 ;  /* 0x000000020b007824 */ /* 0x040fe200078e020a */
[----:B0-----:R-:W-:Y:S02]  /*fa40*/  IADD3 R18, P6, PT, R10, R15, RZ ;  /* 0x0000000f0a127210 */ /* 0x001fe40007fde0ff */
        /* <DEDUP_REMOVED lines=10> */
[----:B--2---:R-:W-:Y:S01]  /*faf0*/  ISETP.LT.AND P5, PT, R14, UR4, !P0 ;  /* 0x000000040e007c0c */ /* 0x004fe2000c7a1270 */
[----:B------:R-:W2:Y:S01]  /*fb00*/  LDCU UR4, c[0x0][0x39c] ;  /* 0x00007380ff0477ac */ /* 0x000ea20008000800 */
[----:B------:R-:W-:Y:S01]  /*fb10*/  LEA.HI.X.SX32 R13, R0, R17, 0x1, P6 ;  /* 0x00000011000d7211 */ /* 0x000fe200030f0eff */
[----:B------:R-:W-:Y:S01]  /*fb20*/  IMAD R0, R11, 0x2, R10 ;  /* 0x000000020b007824 */ /* 0x000fe200078e020a */
[----:B0-----:R-:W-:-:S02]  /*fb30*/  PRMT R29, R4, 0x7773, RZ ;  /* 0x00007773041d7816 */ /* 0x001fc400000000ff */
[----:B------:R-:W-:Y:S02]  /*fb40*/  LOP3.LUT R4, R180, 0xee, RZ, 0xfc, !PT ;  /* 0x000000eeb4047812 */ /* 0x000fe400078efcff */
[----:B------:R-:W-:Y:S01]  /*fb50*/  IADD3 R2, P6, PT, R10, R15, RZ ;  /* 0x0000000f0a027210 */ /* 0x000fe20007fde0ff */
[----:B------:R0:W-:Y:S01]  /*fb60*/  @P3 STG.E.U8 desc[UR24][R12.64], R29 ;  /* 0x0000001d0c003986 */ /* 0x0001e2000c101118 */
[----:B---3--:R-:W-:Y:S01]  /*fb70*/  ISETP.LT.AND P3, PT, R4, UR5, !P0 ;  /* 0x0000000504007c0c */ /* 0x008fe2000c761270 */
[----:B------:R-:W3:Y:S01]  /*fb80*/  LDCU UR5, c[0x0][0x39c] ;  /* 0x00007380ff0577ac */ /* 0x000ee20008000800 */
[----:B------:R-:W-:Y:S01]  /*fb90*/  LEA.HI.X.SX32 R3, R10, R17, 0x1, P6 ;  /* 0x000000110a037211 */ /* 0x000fe200030f0eff */
[----:B------:R-:W-:Y:S01]  /*fba0*/  IMAD R4, R11, 0x2, R0 ;  /* 0x000000020b047824 */ /* 0x000fe200078e0200 */
[----:B----4-:R-:W-:Y:S02]  /*fbb0*/  PRMT R9, R5, 0x7770, RZ ;  /* 0x0000777005097816 */ /* 0x010fe400000000ff */
[----:B------:R-:W-:-:S02]  /*fbc0*/  IADD3 R18, P6, PT, R0, R15, RZ ;  /* 0x0000000f00127210 */ /* 0x000fc40007fde0ff */
[----:B------:R-:W-:Y:S01]  /*fbd0*/  LOP3.LUT R10, R180, 0xf0, RZ, 0xfc, !PT ;  /* 0x000000f0b40a7812 */ /* 0x000fe200078efcff */
[----:B------:R4:W-:Y:S01]  /*fbe0*/  @P2 STG.E.U8 desc[UR24][R2.64], R9 ;  /* 0x0000000902002986 */ /* 0x0009e2000c101118 */
[----:B------:R-:W-:Y:S01]  /*fbf0*/  LEA.HI.X.SX32 R19, R0, R17, 0x1, P6 ;  /* 0x0000001100137211 */ /* 0x000fe200030f0eff */
[----:B------:R-:W-:Y:S01]  /*fc00*/  IMAD R0, R11, 0x2, R4 ;  /* 0x000000020b007824 */ /* 0x000fe200078e0204 */
[----:B0-----:R-:W-:Y:S02]  /*fc10*/  PRMT R29, R5, 0x7771, RZ ;  /* 0x00007771051d7816 */ /* 0x001fe400000000ff */
[----:B--2---:R-:W-:Y:S01]  /*fc20*/  ISETP.LT.AND P2, PT, R10, UR4, !P0 ;  /* 0x000000040a007c0c */ /* 0x004fe2000c741270 */
[----:B------:R-:W0:Y:S01]  /*fc30*/  LDCU UR4, c[0x0][0x39c] ;  /* 0x00007380ff0477ac */ /* 0x000e220008000800 */
[----:B------:R-:W-:Y:S01]  /*fc40*/  IADD3 R12, P6, PT, R4, R15, RZ ;  /* 0x0000000f040c7210 */ /* 0x000fe20007fde0ff */
[----:B------:R2:W-:Y:S01]  /*fc50*/  @P4 STG.E.U8 desc[UR24][R18.64], R29 ;  /* 0x0000001d12004986 */ /* 0x0005e2000c101118 */
[----:B------:R-:W-:-:S02]  /*fc60*/  LOP3.LUT R10, R180, 0xf2, RZ, 0xfc, !PT ;  /* 0x000000f2b40a7812 */ /* 0x000fc400078efcff */
[----:B------:R-:W-:Y:S02]  /*fc70*/  LEA.HI.X.SX32 R13, R4, R17, 0x1, P6 ;  /* 0x00000011040d7211 */ /* 0x000fe400030f0eff */
[----:B----4-:R-:W-:Y:S02]  /*fc80*/  PRMT R9, R5, 0x7772, RZ ;  /* 0x0000777205097816 */ /* 0x010fe400000000ff */
[----:B-1----:R-:W-:Y:S01]  /*fc90*/  ISETP.LT.AND P4, PT, R10, UR6, !P0 ;  /* 0x000000060a007c0c */ /* 0x002fe2000c781270 */
[----:B------:R-:W-:Y:S01]  /*fca0*/  IMAD R10, R11, 0x2, R0 ;  /* 0x000000020b0a7824 */ /* 0x000fe200078e0200 */
[----:B------:R-:W-:Y:S01]  /*fcb0*/  IADD3 R2, P6, PT, R0, R15, RZ ;  /* 0x0000000f00027210 */ /* 0x000fe20007fde0ff */
[----:B------:R1:W-:Y:S01]  /*fcc0*/  @P5 STG.E.U8 desc[UR24][R12.64], R9 ;  /* 0x000000090c005986 */ /* 0x0003e2000c101118 */
[----:B------:R-:W-:Y:S01]  /*fcd0*/  LOP3.LUT R4, R180, 0xf4, RZ, 0xfc, !PT ;  /* 0x000000f4b4047812 */ /* 0x000fe200078efcff */
[----:B------:R-:W4:Y:S01]  /*fce0*/  LDCU UR6, c[0x0][0x39c] ;  /* 0x00007380ff0677ac */ /* 0x000f220008000800 */
[----:B------:R-:W-:-:S02]  /*fcf0*/  LEA.HI.X.SX32 R3, R0, R17, 0x1, P6 ;  /* 0x0000001100037211 */ /* 0x000fc400030f0eff */
[----:B---3--:R-:W-:Y:S01]  /*fd00*/  ISETP.LT.AND P5, PT, R4, UR5, !P0 ;  /* 0x0000000504007c0c */ /* 0x008fe2000c7a1270 */
[----:B------:R-:W3:Y:S01]  /*fd10*/  LDCU UR5, c[0x0][0x39c] ;  /* 0x00007380ff0577ac */ /* 0x000ee20008000800 */
[----:B------:R-:W-:Y:S02]  /*fd20*/  IADD3 R4, P6, PT, R10, R15, RZ ;  /* 0x0000000f0a047210 */ /* 0x000fe40007fde0ff */
[----:B--2---:R-:W-:Y:S02]  /*fd30*/  PRMT R19, R5, 0x7773, RZ ;  /* 0x0000777305137816 */ /* 0x004fe400000000ff */
[----:B------:R-:W-:Y:S02]  /*fd40*/  LOP3.LUT R0, R180, 0xf6, RZ, 0xfc, !PT ;  /* 0x000000f6b4007812 */ /* 0x000fe400078efcff */
[----:B------:R-:W-:Y:S01]  /*fd50*/  LEA.HI.X.SX32 R5, R10, R17, 0x1, P6 ;  /* 0x000000110a057211 */ /* 0x000fe200030f0eff */
[----:B------:R-:W-:Y:S01]  /*fd60*/  IMAD R10, R11, 0x2, R10 ;  /* 0x000000020b0a7824 */ /* 0x000fe200078e020a */
[----:B------:R2:W-:Y:S01]  /*fd70*/  @P3 STG.E.U8 desc[UR24][R2.64], R19 ;  /* 0x0000001302003986 */ /* 0x0005e2000c101118 */
[----:B-1----:R-:W-:-:S02]  /*fd80*/  PRMT R9, R6, 0x7770, RZ ;  /* 0x0000777006097816 */ /* 0x002fc400000000ff */
[----:B0-----:R-:W-:Y:S01]  /*fd90*/  ISETP.LT.AND P3, PT, R0, UR4, !P0 ;  /* 0x0000000400007c0c */ /* 0x001fe2000c761270 */
[----:B------:R-:W0:Y:S01]  /*fda0*/  LDCU UR4, c[0x0][0x39c] ;  /* 0x00007380ff0477ac */ /* 0x000e220008000800 */
[----:B------:R-:W-:Y:S01]  /*fdb0*/  IMAD R0, R11, 0x2, R10 ;  /* 0x000000020b007824 */ /* 0x000fe200078e020a */
[----:B------:R1:W-:Y:S01]  /*fdc0*/  @P2 STG.E.U8 desc[UR24][R4.64], R9 ;  /* 0x0000000904002986 */ /* 0x0003e2000c101118 */
[----:B------:R-:W-:Y:S02]  /*fdd0*/  IADD3 R12, P2, PT, R10, R15, RZ ;  /* 0x0000000f0a0c7210 */ /* 0x000fe40007f5e0ff */
[----:B------:R-:W-:Y:S02]  /*fde0*/  LOP3.LUT R14, R180, 0xf8, RZ, 0xfc, !PT ;  /* 0x000000f8b40e7812 */ /* 0x000fe400078efcff */
[----:B------:R-:W-:Y:S02]  /*fdf0*/  LEA.HI.X.SX32 R13, R10, R17, 0x1, P2 ;  /* 0x000000110a0d7211 */ /* 0x000fe400010f0eff */
[----:B--2---:R-:W-:-:S02]  /*fe00*/  IADD3 R2, P6, PT, R0, R15, RZ ;  /* 0x0000000f00027210 */ /* 0x004fc40007fde0ff */
[----:B------:R-:W-:Y:S02]  /*fe10*/  PRMT R19, R6, 0x7771, RZ ;  /* 0x0000777106137816 */ /* 0x000fe400000000ff */
[----:B------:R-:W-:Y:S01]  /*fe20*/  LEA.HI.X.SX32 R3, R0, R17, 0x1, P6 ;  /* 0x0000001100037211 */ /* 0x000fe200030f0eff */
[C---:B------:R-:W-:Y:S01]  /*fe30*/  IMAD R0, R11.reuse, 0x2, R0 ;  /* 0x000000020b007824 */ /* 0x040fe200078e0200 */
[----:B-1----:R-:W-:Y:S01]  /*fe40*/  PRMT R9, R6, 0x7772, RZ ;  /* 0x0000777206097816 */ /* 0x002fe200000000ff */
[----:B------:R1:W-:Y:S01]  /*fe50*/  @P4 STG.E.U8 desc[UR24][R12.64], R19 ;  /* 0x000000130c004986 */ /* 0x0003e2000c101118 */
[----:B------:R-:W-:Y:S02]  /*fe60*/  LOP3.LUT R10, R180, 0xfa, RZ, 0xfc, !PT ;  /* 0x000000fab40a7812 */ /* 0x000fe400078efcff */
[----:B---3--:R-:W-:Y:S01]  /*fe70*/  ISETP.LT.AND P2, PT, R14, UR5, !P0 ;  /* 0x000000050e007c0c */ /* 0x008fe2000c741270 */
[----:B------:R-:W2:Y:S01]  /*fe80*/  LDCU UR5, c[0x0][0x39c] ;  /* 0x00007380ff0577ac */ /* 0x000ea20008000800 */
[----:B----4-:R-:W-:Y:S01]  /*fe90*/  ISETP.LT.AND P4, PT, R10, UR6, !P0 ;  /* 0x000000060a007c0c */ /* 0x010fe2000c781270 */
        /* <DEDUP_REMOVED lines=8> */
[----:B-1----:R-:W-:Y:S02]  /*ff20*/  IADD3 R12, P5, PT, R10, R15, RZ ;  /* 0x0000000f0a0c7210 */ /* 0x002fe40007fbe0ff */
[----:B------:R-:W-:Y:S02]  /*ff30*/  PRMT R29, R6, 0x7773, RZ ;  /* 0x00007773061d7816 */ /* 0x000fe400000000ff */
[----:B------:R-:W-:Y:S02]  /*ff40*/  PRMT R19, R7, 0x7770, RZ ;  /* 0x0000777007137816 */ /* 0x000fe400000000ff */
[----:B------:R-:W-:Y:S01]  /*ff50*/  LEA.HI.X.SX32 R13, R10, R17, 0x1, P5 ;  /* 0x000000110a0d7211 */ /* 0x000fe200028f0eff */
[----:B------:R-:W-:Y:S01]  /*ff60*/  IMAD R10, R11, 0x2, R10 ;  /* 0x000000020b0a7824 */ /* 0x000fe200078e020a */
[----:B------:R-:W-:Y:S01]  /*ff70*/  LOP3.LUT R0, R180, 0xfe, RZ, 0xfc, !PT ;  /* 0x000000feb4007812 */ /* 0x000fe200078efcff */
[----:B------:R1:W-:Y:S01]  /*ff80*/  @P3 STG.E.U8 desc[UR24][R4.64], R29 ;  /* 0x0000001d04003986 */ /* 0x0003e2000c101118 */
[----:B---3--:R-:W-:-:S02]  /*ff90*/  PRMT R9, R7, 0x7771, RZ ;  /* 0x0000777107097816 */ /* 0x008fc400000000ff */
[----:B--2---:R-:W-:Y:S01]  /*ffa0*/  ISETP.LT.AND P3, PT, R0, UR5, !P0 ;  /* 0x0000000500007c0c */ /* 0x004fe2000c761270 */
[----:B------:R2:W-:Y:S01]  /*ffb0*/  @P2 STG.E.U8 desc[UR24][R12.64], R19 ;  /* 0x000000130c002986 */ /* 0x0005e2000c101118 */
[----:B------:R-:W-:Y:S01]  /*ffc0*/  IADD3 R2, P2, PT, R10, R15, RZ ;  /* 0x0000000f0a027210 */ /* 0x000fe20007f5e0ff */
[----:B------:R-:W3:Y:S01]  /*ffd0*/  LDCU UR5, c[0x0][0x39c] ;  /* 0x00007380ff0577ac */ /* 0x000ee20008000800 */
[----:B------:R-:W-:Y:S02]  /*ffe0*/  LOP3.LUT R0, R180, 0x102, RZ, 0xfc, !PT ;  /* 0x00000102b4007812 */ /* 0x000fe400078efcff */
[----:B------:R-:W-:Y:S01]  /*fff0*/  LEA.HI.X.SX32 R3, R10, R17, 0x1, P2 ;  /* 0x000000110a037211 */ /* 0x000fe200010f0eff */
[C---:B------:R-:W-:Y:S01]  /*10000*/  IMAD R10, R11.reuse, 0x2, R10 ;  /* 0x000000020b0a7824 */ /* 0x040fe200078e020a */
[----:B0-----:R-:W-:Y:S01]  /*10010*/  ISETP.LT.AND P5, PT, R0, UR4, !P0 ;  /* 0x0000000400007c0c */ /* 0x001fe2000c7a1270 */
[----:B------:R-:W0:Y:S01]  /*10020*/  LDCU UR4, c[0x0][0x39c] ;  /* 0x00007380ff0477ac */ /* 0x000e220008000800 */
[----:B------:R-:W-:Y:S01]  /*10030*/  LOP3.LUT R6, R180, 0x100, RZ, 0xfc, !PT ;  /* 0x00000100b4067812 */ /* 0x000fe200078efcff */
[----:B------:R5:W-:Y:S01]  /*10040*/  @P4 STG.E.U8 desc[UR24][R2.64], R9 ;  /* 0x0000000902004986 */ /* 0x000be2000c101118 */
[----:B-1----:R-:W-:Y:S01]  /*10050*/  IADD3 R4, P4, PT, R10, R15, RZ ;  /* 0x0000000f0a047210 */ /* 0x002fe20007f9e0ff */
[C---:B------:R-:W-:Y:S01]  /*10060*/  IMAD R0, R11.reuse, 0x2, R10 ;  /* 0x000000020b007824 */ /* 0x040fe200078e020a */
[----:B----4-:R-:W-:Y:S01]  /*10070*/  ISETP.LT.AND P2, PT, R6, UR6, !P0 ;  /* 0x0000000606007c0c */ /* 0x010fe2000c741270 */
[----:B------:R-:W1:Y:S01]  /*10080*/  LDCU UR6, c[0x0][0x39c] ;  /* 0x00007380ff0677ac */ /* 0x000e620008000800 */
[----:B------:R-:W-:Y:S01]  /*10090*/  LEA.HI.X.SX32 R5, R10, R17, 0x1, P4 ;  /* 0x000000110a057211 */ /* 0x000fe200020f0eff */
[----:B------:R-:W-:Y:S01]  /*100a0*/  IMAD R10, R11, 0x2, R0 ;  /* 0x000000020b0a7824 */ /* 0x000fe200078e0200 */
[----:B------:R-:W-:-:S02]  /*100b0*/  IADD3 R6, P4, PT, R0, R15, RZ ;  /* 0x0000000f00067210 */ /* 0x000fc40007f9e0ff */
[----:B--2---:R-:W-:Y:S02]  /*100c0*/  LOP3.LUT R12, R180, 0x104, RZ, 0xfc, !PT ;  /* 0x00000104b40c7812 */ /* 0x004fe400078efcff */
[C---:B------:R-:W-:Y:S02]  /*100d0*/  PRMT R13, R7.reuse, 0x7773, RZ ;  /* 0x00007773070d7816 */ /* 0x040fe400000000ff */
[----:B------:R-:W-:Y:S02]  /*100e0*/  PRMT R19, R7, 0x7772, RZ ;  /* 0x0000777207137816 */ /* 0x000fe400000000ff */
[----:B------:R-:W-:Y:S01]  /*100f0*/  LEA.HI.X.SX32 R7, R0, R17, 0x1, P4 ;  /* 0x0000001100077211 */ /* 0x000fe200020f0eff */
[----:B------:R-:W-:Y:S01]  /*10100*/  IMAD R0, R11, 0x2, R10 ;  /* 0x000000020b007824 */ /* 0x000fe200078e020a */
[----:B---3--:R-:W-:Y:S01]  /*10110*/  ISETP.LT.AND P4, PT, R12, UR5, !P0 ;  /* 0x000000050c007c0c */ /* 0x008fe2000c781270 */
[----:B------:R-:W2:Y:S01]  /*10120*/  LDCU UR5, c[0x0][0x39c] ;  /* 0x00007380ff0577ac */ /* 0x000ea20008000800 */
[----:B------:R-:W-:Y:S01]  /*10130*/  LOP3.LUT R12, R180, 0x106, RZ, 0xfc, !PT ;  /* 0x00000106b40c7812 */ /* 0x000fe200078efcff */
[----:B------:R3:W-:Y:S01]  /*10140*/  @P6 STG.E.U8 desc[UR24][R4.64], R19 ;  /* 0x0000001304006986 */ /* 0x0007e2000c101118 */
[----:B-----5:R-:W-:-:S02]  /*10150*/  IADD3 R2, P6, PT, R10, R15, RZ ;  /* 0x0000000f0a027210 */ /* 0x020fc40007fde0ff */
[----:B------:R-:W-:Y:S01]  /*10160*/  PRMT R9, R20, 0x7770, RZ ;  /* 0x0000777014097816 */ /* 0x000fe200000000ff */
[----:B------:R4:W-:Y:S01]  /*10170*/  @P3 STG.E.U8 desc[UR24][R6.64], R13 ;  /* 0x0000000d06003986 */ /* 0x0009e2000c101118 */
[----:B0-----:R-:W-:Y:S01]  /*10180*/  ISETP.LT.AND P3, PT, R12, UR4, !P0 ;  /* 0x000000040c007c0c */ /* 0x001fe2000c761270 */
[----:B------:R-:W0:Y:S01]  /*10190*/  LDCU UR4, c[0x0][0x39c] ;  /* 0x00007380ff0477ac */ /* 0x000e220008000800 */
[----:B------:R-:W-:Y:S01]  /*101a0*/  LEA.HI.X.SX32 R3, R10, R17, 0x1, P6 ;  /* 0x000000110a037211 */ /* 0x000fe200030f0eff */
[----:B------:R-:W-:Y:S01]  /*101b0*/  IMAD R10, R11, 0x2, R0 ;  /* 0x000000020b0a7824 */ /* 0x000fe200078e0200 */
[C---:B------:R-:W-:Y:S02]  /*101c0*/  LOP3.LUT R12, R180.reuse, 0x108, RZ, 0xfc, !PT ;  /* 0x00000108b40c7812 */ /* 0x040fe400078efcff */
[----:B------:R-:W-:Y:S01]  /*101d0*/  LOP3.LUT R14, R180, 0x1de, RZ, 0xfc, !PT ;  /* 0x000001deb40e7812 */ /* 0x000fe200078efcff */
[----:B------:R5:W-:Y:S01]  /*101e0*/  @P2 STG.E.U8 desc[UR24][R2.64], R9 ;  /* 0x0000000902002986 */ /* 0x000be2000c101118 */
[----:B---3--:R-:W-:-:S02]  /*101f0*/  IADD3 R4, P6, PT, R0, R15, RZ ;  /* 0x0000000f00047210 */ /* 0x008fc40007fde0ff */
[----:B------:R-:W-:Y:S02]  /*10200*/  PRMT R19, R22, 0x7773, RZ ;  /* 0x0000777316137816 */ /* 0x000fe400000000ff */
        /* <DEDUP_REMOVED lines=9> */
[C---:B------:R-:W-:Y:S01]  /*102a0*/  IMAD R10, R11.reuse, 0x2, R0 ;  /* 0x000000020b0a7824 */ /* 0x040fe200078e0200 */
[----:B-----5:R-:W-:Y:S02]  /*102b0*/  PRMT R9, R20, 0x7772, RZ ;  /* 0x0000777214097816 */ /* 0x020fe400000000ff */
[----:B-1----:R-:W-:Y:S01]  /*102c0*/  ISETP.LT.AND P5, PT, R12, UR6, !P0 ;  /* 0x000000060c007c0c */ /* 0x002fe2000c7a1270 */
[----:B------:R-:W1:Y:S01]  /*102d0*/  LDCU UR6, c[0x0][0x39c] ;  /* 0x00007380ff0677ac */ /* 0x000e620008000800 */
[----:B------:R-:W-:Y:S01]  /*102e0*/  LOP3.LUT R12, R180, 0x10c, RZ, 0xfc, !PT ;  /* 0x0000010cb40c7812 */ /* 0x000fe200078efcff */
[----:B------:R4:W-:Y:S01]  /*102f0*/  @P4 STG.E.U8 desc[UR24][R6.64], R9 ;  /* 0x0000000906004986 */ /* 0x0009e2000c101118 */
[----:B------:R-:W-:Y:S02]  /*10300*/  IADD3 R2, P6, PT, R0, R15, RZ ;  /* 0x0000000f00027210 */ /* 0x000fe40007fde0ff */
        /* <DEDUP_REMOVED lines=68> */
[----:B------:R-:W-:Y:S01]  /*10750*/  LOP3.LUT R0, R180, 0x11e, RZ, 0xfc, !PT ;  /* 0x0000011eb4007812 */ /* 0x000fe200078efcff */
[----:B------:R-:W-:Y:S01]  /*10760*/  @P3 STG.E.U8 desc[UR24][R6.64], R19 ;  /* 0x0000001306003986 */ /* 0x000fe2000c101118 */
[----:B-1----:R-:W-:Y:S02]  /*10770*/  PRMT R9, R23, 0x7770, RZ ;  /* 0x0000777017097816 */ /* 0x002fe400000000ff */
[----:B------:R-:W-:Y:S01]  /*10780*/  LEA.HI.X.SX32 R3, R10, R17, 0x1, P4 ;  /* 0x000000110a037211 */ /* 0x000fe200020f0eff */
[----:B------:R-:W-:Y:S01]  /*10790*/  IMAD R10, R11, 0x2, R10 ;  /* 0x000000020b0a7824 */ /* 0x000fe200078e020a */
[----:B--2---:R-:W-:Y:S01]  /*107a0*/  ISETP.LT.AND P3, PT, R0, UR5, !P0 ;  /* 0x0000000500007c0c */ /* 0x004fe2000c761270 */
[----:B------:R-:W1:Y:S01]  /*107b0*/  LDCU UR5, c[0x0][0x39c] ;  /* 0x00007380ff0577ac */ /* 0x000e620008000800 */
[----:B------:R-:W-:Y:S01]  /*107c0*/  PRMT R13, R23, 0x7771, RZ ;  /* 0x00007771170d7816 */ /* 0x000fe200000000ff */
[----:B------:R2:W-:Y:S01]  /*107d0*/  @P2 STG.E.U8 desc[UR24][R2.64], R9 ;  /* 0x0000000902002986 */ /* 0x0005e2000c101118 */
[----:B------:R-:W-:-:S02]  /*107e0*/  IADD3 R4, P2, PT, R10, R15, RZ ;  /* 0x0000000f0a047210 */ /* 0x000fc40007f5e0ff */
[----:B------:R-:W-:Y:S02]  /*107f0*/  LOP3.LUT R0, R180, 0x122, RZ, 0xfc, !PT ;  /* 0x00000122b4007812 */ /* 0x000fe400078efcff */
[----:B------:R-:W-:Y:S01]  /*10800*/  LEA.HI.X.SX32 R5, R10, R17, 0x1, P2 ;  /* 0x000000110a057211 */ /* 0x000fe200010f0eff */
[C---:B------:R-:W-:Y:S01]  /*10810*/  IMAD R10, R11.reuse, 0x2, R10 ;  /* 0x000000020b0a7824 */ /* 0x040fe200078e020a */
[----:B0-----:R-:W-:Y:S01]  /*10820*/  ISETP.LT.AND P4, PT, R0, UR4, !P0 ;  /* 0x0000000400007c0c */ /* 0x001fe2000c781270 */
[----:B------:R-:W0:Y:S01]  /*10830*/  LDCU UR4, c[0x0][0x39c] ;  /* 0x00007380ff0477ac */ /* 0x000e220008000800 */
[----:B------:R-:W-:Y:S01]  /*10840*/  LOP3.LUT R12, R180, 0x120, RZ, 0xfc, !PT ;  /* 0x00000120b40c7812 */ /* 0x000fe200078efcff */
[----:B------:R3:W-:Y:S01]  /*10850*/  @P5 STG.E.U8 desc[UR24][R4.64], R13 ;  /* 0x0000000d04005986 */ /* 0x0007e2000c101118 */
[C---:B------:R-:W-:Y:S01]  /*10860*/  IMAD R0, R11.reuse, 0x2, R10 ;  /* 0x000000020b007824 */ /* 0x040fe200078e020a */
[----:B--2---:R-:W-:Y:S02]  /*10870*/  IADD3 R2, P5, PT, R10, R15, RZ ;  /* 0x0000000f0a027210 */ /* 0x004fe40007fbe0ff */
[----:B----4-:R-:W-:Y:S01]  /*10880*/  ISETP.LT.AND P2, PT, R12, UR6, !P0 ;  /* 0x000000060c007c0c */ /* 0x010fe2000c741270 */
[----:B------:R-:W2:Y:S01]  /*10890*/  LDCU UR6, c[0x0][0x39c] ;  /* 0x00007380ff0677ac */ /* 0x000ea20008000800 */
[----:B------:R-:W-:Y:S01]  /*108a0*/  LEA.HI.X.SX32 R3, R10, R17, 0x1, P5 ;  /* 0x000000110a037211 */ /* 0x000fe200028f0eff */
[----:B------:R-:W-:Y:S01]  /*108b0*/  IMAD R10, R11, 0x2, R0 ;  /* 0x000000020b0a7824 */ /* 0x000fe200078e0200 */
[----:B------:R-:W-:-:S02]  /*108c0*/  IADD3 R6, P5, PT, R0, R15, RZ ;  /* 0x0000000f00067210 */ /* 0x000fc40007fbe0ff */
[----:B------:R-:W-:Y:S02]  /*108d0*/  LOP3.LUT R12, R180, 0x124, RZ, 0xfc, !PT ;  /* 0x00000124b40c7812 */ /* 0x000fe400078efcff */
[----:B------:R-:W-:Y:S01]  /*108e0*/  LEA.HI.X.SX32 R7, R0, R17, 0x1, P5 ;  /* 0x0000001100077211 */ /* 0x000fe200028f0eff */
[----:B------:R-:W-:Y:S01]  /*108f0*/  IMAD R0, R11, 0x2, R10 ;  /* 0x000000020b007824 */ /* 0x000fe200078e020a */
[----:B-1----:R-:W-:Y:S01]  /*10900*/  ISETP.LT.AND P5, PT, R12, UR5, !P0 ;  /* 0x000000050c007c0c */ /* 0x002fe2000c7a1270 */
[----:B------:R-:W1:Y:S01]  /*10910*/  LDCU UR5, c[0x0][0x39c] ;  /* 0x00007380ff0577ac */ /* 0x000e620008000800 */
        /* <DEDUP_REMOVED lines=16> */
[----:B-1----:R-:W-:Y:S01]  /*10a20*/  ISETP.LT.AND P2, PT, R12, UR5, !P0 ;  /* 0x000000050c007c0c */ /* 0x002fe2000c741270 */
[----:B------:R-:W1:Y:S01]  /*10a30*/  LDCU UR5, c[0x0][0x39c] ;  /* 0x00007380ff0577ac */ /* 0x000e620008000800 */
        /* <DEDUP_REMOVED lines=8> */
[----:B--2---:R-:W-:Y:S01]  /*10ac0*/  ISETP.LT.AND P4, PT, R12, UR6, !P0 ;  /* 0x000000060c007c0c */ /* 0x004fe2000c781270 */
[----:B------:R-:W2:Y:S01]  /*10ad0*/  LDCU UR6, c[0x0][0x39c] ;  /* 0x00007380ff0677ac */ /* 0x000ea20008000800 */
        /* <DEDUP_REMOVED lines=14> */
[----:B-1----:R-:W-:Y:S01]  /*10bc0*/  ISETP.LT.AND P3, PT, R12, UR5, !P0 ;  /* 0x000000050c007c0c */ /* 0x002fe2000c761270 */
[----:B------:R-:W1:Y:S01]  /*10bd0*/  LDCU UR5, c[0x0][0x39c] ;  /* 0x00007380ff0577ac */ /* 0x000e620008000800 */
        /* <DEDUP_REMOVED lines=15> */
[----:B--2---:R-:W-:Y:S01]  /*10cd0*/  ISETP.LT.AND P4, PT, R12, UR6, !P0 ;  /* 0x000000060c007c0c */ /* 0x004fe2000c781270 */
[----:B------:R-:W2:Y:S01]  /*10ce0*/  LDCU UR6, c[0x0][0x39c] ;  /* 0x00007380ff0677ac */ /* 0x000ea20008000800 */
[----:B------:R-:W-:Y:S01]  /*10cf0*/  LOP3.LUT R12, R180, 0x134, RZ, 0xfc, !PT ;  /* 0x00000134b40c7812 */ /* 0x000fe200078efcff */
[----:B------:R4:W-:Y:S01]  /*10d00*/  @P5 STG.E.U8 desc[UR24][R4.64], R9 ;  /* 0x0000000904005986 */ /* 0x0009e2000c101118 */
[----:B------:R-:W-:Y:S02]  /*10d10*/  LEA.HI.X.SX32 R3, R0, R17, 0x1, P6 ;  /* 0x0000001100037211 */ /* 0x000fe400030f0eff */
[----:B------:R-:W-:Y:S02]  /*10d20*/  PRMT R37, R37, 0x7773, RZ ;  /* 0x0000777325257816 */ /* 0x000fe400000000ff */
[----:B-1----:R-:W-:Y:S01]  /*10d30*/  ISETP.LT.AND P5, PT, R12, UR5, !P0 ;  /* 0x000000050c007c0c */ /* 0x002fe2000c7a1270 */
[----:B------:R-:W1:Y:S01]  /*10d40*/  LDCU UR5, c[0x0][0x39c] ;  /* 0x00007380ff0577ac */ /* 0x000e620008000800 */
        /* <DEDUP_REMOVED lines=20> */
[----:B-1----:R-:W-:Y:S01]  /*10e90*/  ISETP.LT.AND P2, PT, R12, UR5, !P0 ;  /* 0x000000050c007c0c */ /* 0x002fe2000c741270 */
[----:B------:R-:W1:Y:S01]  /*10ea0*/  LDCU UR5, c[0x0][0x39c] ;  /* 0x00007380ff0577ac */ /* 0x000e620008000800 */
[----:B--2---:R-:W-:Y:S01]  /*10eb0*/  ISETP.LT.AND P4, PT, R10, UR6, !P0 ;  /* 0x000000060a007c0c */ /* 0x004fe2000c781270 */
        /* <DEDUP_REMOVED lines=10> */
[----:B--2---:R-:W-:Y:S02]  /*10f60*/  PRMT R9, R39, 0x7770, RZ ;  /* 0x0000777027097816 */ /* 0x004fe400000000ff */
[----:B------:R-:W-:Y:S01]  /*10f70*/  LEA.HI.X.SX32 R5, R10, R17, 0x1, P5 ;  /* 0x000000110a057211 */ /* 0x000fe200028f0eff */
[----:B------:R-:W-:Y:S01]  /*10f80*/  IMAD R10, R11, 0x2, R10 ;  /* 0x000000020b0a7824 */ /* 0x000fe200078e020a */
[----:B------:R-:W-:Y:S01]  /*10f90*/  LOP3.LUT R0, R180, 0x13e, RZ, 0xfc, !PT ;  /* 0x0000013eb4007812 */ /* 0x000fe200078efcff */
[----:B------:R-:W-:Y:S01]  /*10fa0*/  @P3 STG.E.U8 desc[UR24][R6.64], R19 ;  /* 0x0000001306003986 */ /* 0x000fe2000c101118 */
[----:B------:R-:W-:Y:S02]  /*10fb0*/  PRMT R13, R39, 0x7771, RZ ;  /* 0x00007771270d7816 */ /* 0x000fe400000000ff */
[----:B-1----:R-:W-:Y:S01]  /*10fc0*/  ISETP.LT.AND P3, PT, R0, UR5, !P0 ;  /* 0x0000000500007c0c */ /* 0x002fe2000c761270 */
        /* <DEDUP_REMOVED lines=631> */
[----:B------:R-:W2:Y:S01]  /*13740*/  LDS.128 R4, [R8+UR11+0x1000] ;  /* 0x0010000b08047984 */ /* 0x000ea20008000c00 */
        /* <DEDUP_REMOVED lines=12> */
[----:B0-----:R-:W-:Y:S01]  /*13810*/  ISETP.LT.AND P3, PT, R14, UR4, !P0 ;  /* 0x000000040e007c0c */ /* 0x001fe2000c761270 */
[----:B------:R-:W0:Y:S01]  /*13820*/  LDCU UR4, c[0x0][0x39c] ;  /* 0x00007380ff0477ac */ /* 0x000e220008000800 */
[----:B------:R-:W-:Y:S01]  /*13830*/  LEA.HI.X.SX32 R13, R10, R17, 0x1, P2 ;  /* 0x000000110a0d7211 */ /* 0x000fe200010f0eff */
[C---:B------:R-:W-:Y:S01]  /*13840*/  IMAD R10, R11.reuse, 0x2, R10 ;  /* 0x000000020b0a7824 */ /* 0x040fe200078e020a */
[----:B-1----:R-:W-:Y:S01]  /*13850*/  ISETP.LT.AND P2, PT, R0, UR6, !P0 ;  /* 0x0000000600007c0c */ /* 0x002fe2000c741270 */
[----:B------:R-:W1:Y:S01]  /*13860*/  LDCU UR6, c[0x0][0x39c] ;  /* 0x00007380ff0677ac */ /* 0x000e620008000800 */
        /* <DEDUP_REMOVED lines=13> */
[----:B------:R4:W-:Y:S01]  /*13940*/  @P6 STG.E.U8 desc[UR24][R2.64], R43 ;  /* 0x0000002b02006986 */ /* 0x0009e2000c101118 */
[----:B0-----:R-:W-:-:S02]  /*13950*/  IADD3 R12, P6, PT, R10, R15, RZ ;  /* 0x0000000f0a0c7210 */ /* 0x001fc40007fde0ff */
[----:B------:R-:W-:Y:S01]  /*13960*/  LOP3.LUT R14, R180, 0x1e6, RZ, 0xfc, !PT ;  /* 0x000001e6b40e7812 */ /* 0x000fe200078efcff */
[----:B------:R0:W-:Y:S01]  /*13970*/  @P5 STG.E.U8 desc[UR24][R8.64], R19 ;  /* 0x0000001308005986 */ /* 0x0001e2000c101118 */
[----:B------:R-:W-:Y:S02]  /*13980*/  LEA.HI.X.SX32 R13, R10, R17, 0x1, P6 ;  /* 0x000000110a0d7211 */ /* 0x000fe400030f0eff */
[----:B--2---:R-:W-:Y:S02]  /*13990*/  PRMT R21, R4, 0x7770, RZ ;  /* 0x0000777004157816 */ /* 0x004fe400000000ff */
[----:B------:R-:W-:Y:S02]  /*139a0*/  LOP3.LUT R10, R180, 0x1e8, RZ, 0xfc, !PT ;  /* 0x000001e8b40a7812 */ /* 0x000fe400078efcff */
[----:B------:R-:W-:Y:S01]  /*139b0*/  ISETP.LT.AND P5, PT, R14, UR4, !P0 ;  /* 0x000000040e007c0c */ /* 0x000fe2000c7a1270 */
[----:B------:R-:W2:Y:S01]  /*139c0*/  LDCU UR4, c[0x0][0x39c] ;  /* 0x00007380ff0477ac */ /* 0x000ea20008000800 */
[----:B----4-:R-:W-:Y:S01]  /*139d0*/  IADD3 R2, P6, PT, R0, R15, RZ ;  /* 0x0000000f00027210 */ /* 0x010fe20007fde0ff */
[----:B------:R4:W-:Y:S01]  /*139e0*/  @P3 STG.E.U8 desc[UR24][R12.64], R21 ;  /* 0x000000150c003986 */ /* 0x0009e2000c101118 */
[----:B------:R-:W-:-:S02]  /*139f0*/  LOP3.LUT R14, R180, 0x1ea, RZ, 0xfc, !PT ;  /* 0x000001eab40e7812 */ /* 0x000fc400078efcff */
[----:B------:R-:W-:Y:S01]  /*13a00*/  LEA.HI.X.SX32 R3, R0, R17, 0x1, P6 ;  /* 0x0000001100037211 */ /* 0x000fe200030f0eff */
[C---:B------:R-:W-:Y:S01]  /*13a10*/  IMAD R0, R11.reuse, 0x2, R0 ;  /* 0x000000020b007824 */ /* 0x040fe200078e0200 */
[----:B0-----:R-:W-:Y:S02]  /*13a20*/  PRMT R19, R4, 0x7771, RZ ;  /* 0x0000777104137816 */ /* 0x001fe400000000ff */
[----:B---3--:R-:W-:Y:S01]  /*13a30*/  ISETP.LT.AND P3, PT, R10, UR5, !P0 ;  /* 0x000000050a007c0c */ /* 0x008fe2000c761270 */
[----:B------:R-:W0:Y:S01]  /*13a40*/  LDCU UR5, c[0x0][0x39c] ;  /* 0x00007380ff0577ac */ /* 0x000e220008000800 */
[----:B------:R-:W-:Y:S01]  /*13a50*/  IMAD R10, R11, 0x2, R0 ;  /* 0x000000020b0a7824 */ /* 0x000fe200078e0200 */
[----:B------:R3:W-:Y:S01]  /*13a60*/  @P2 STG.E.U8 desc[UR24][R2.64], R19 ;  /* 0x0000001302002986 */ /* 0x0007e2000c101118 */
[----:B------:R-:W-:Y:S02]  /*13a70*/  IADD3 R8, P2, PT, R0, R15, RZ ;  /* 0x0000000f00087210 */ /* 0x000fe40007f5e0ff */
[----:B----4-:R-:W-:-:S02]  /*13a80*/  PRMT R21, R4, 0x7772, RZ ;  /* 0x0000777204157816 */ /* 0x010fc400000000ff */
[----:B------:R-:W-:Y:S02]  /*13a90*/  IADD3 R12, P6, PT, R10, R15, RZ ;  /* 0x0000000f0a0c7210 */ /* 0x000fe40007fde0ff */
[-C--:B------:R-:W-:Y:S02]  /*13aa0*/  LEA.HI.X.SX32 R9, R0, R17.reuse, 0x1, P2 ;  /* 0x0000001100097211 */ /* 0x080fe400010f0eff */
[----:B------:R-:W-:Y:S01]  /*13ab0*/  LEA.HI.X.SX32 R13, R10, R17, 0x1, P6 ;  /* 0x000000110a0d7211 */ /* 0x000fe200030f0eff */
[C---:B------:R-:W-:Y:S01]  /*13ac0*/  IMAD R10, R11.reuse, 0x2, R10 ;  /* 0x000000020b0a7824 */ /* 0x040fe200078e020a */
[----:B------:R-:W-:Y:S01]  /*13ad0*/  LOP3.LUT R0, R180, 0x1ec, RZ, 0xfc, !PT ;  /* 0x000001ecb4007812 */ /* 0x000fe200078efcff */
[----:B------:R4:W-:Y:S01]  /*13ae0*/  @P4 STG.E.U8 desc[UR24][R8.64], R21 ;  /* 0x0000001508004986 */ /* 0x0009e2000c101118 */
[----:B---3--:R-:W-:Y:S02]  /*13af0*/  PRMT R19, R4, 0x7773, RZ ;  /* 0x0000777304137816 */ /* 0x008fe400000000ff */
[----:B-1----:R-:W-:Y:S01]  /*13b00*/  ISETP.LT.AND P4, PT, R0, UR6, !P0 ;  /* 0x0000000600007c0c */ /* 0x002fe2000c781270 */
[----:B------:R-:W-:Y:S01]  /*13b10*/  IMAD R0, R11, 0x2, R10 ;  /* 0x000000020b007824 */ /* 0x000fe200078e020a */
[----:B------:R-:W-:Y:S01]  /*13b20*/  LOP3.LUT R3, R180, 0x1ee, RZ, 0xfc, !PT ;  /* 0x000001eeb4037812 */ /* 0x000fe200078efcff */
[----:B------:R1:W-:Y:S01]  /*13b30*/  @P5 STG.E.U8 desc[UR24][R12.64], R19 ;  /* 0x000000130c005986 */ /* 0x0003e2000c101118 */
[----:B------:R-:W-:Y:S01]  /*13b40*/  IADD3 R2, P5, PT, R10, R15, RZ ;  /* 0x0000000f0a027210 */ /* 0x000fe20007fbe0ff */
[----:B------:R-:W3:Y:S01]  /*13b50*/  LDCU UR6, c[0x0][0x39c] ;  /* 0x00007380ff0677ac */ /* 0x000ee20008000800 */
[----:B--2---:R-:W-:-:S02]  /*13b60*/  ISETP.LT.AND P2, PT, R14, UR4, !P0 ;  /* 0x000000040e007c0c */ /* 0x004fc4000c741270 */
[----:B0-----:R-:W-:Y:S01]  /*13b70*/  ISETP.LT.AND P6, PT, R3, UR5, !P0 ;  /* 0x0000000503007c0c */ /* 0x001fe2000c7c1270 */
[----:B------:R-:W0:Y:S01]  /*13b80*/  LDCU UR4, c[0x0][0x39c] ;  /* 0x00007380ff0477ac */ /* 0x000e220008000800 */
[----:B------:R-:W-:Y:S02]  /*13b90*/  LEA.HI.X.SX32 R3, R10, R17, 0x1, P5 ;  /* 0x000000110a037211 */ /* 0x000fe400028f0eff */
[C---:B----4-:R-:W-:Y:S01]  /*13ba0*/  IADD3 R8, P5, PT, R0.reuse, R15, RZ ;  /* 0x0000000f00087210 */ /* 0x050fe20007fbe0ff */
[----:B------:R-:W2:Y:S01]  /*13bb0*/  LDCU UR5, c[0x0][0x39c] ;  /* 0x00007380ff0577ac */ /* 0x000ea20008000800 */
[C---:B------:R-:W-:Y:S02]  /*13bc0*/  PRMT R23, R5.reuse, 0x7770, RZ ;  /* 0x0000777005177816 */ /* 0x040fe400000000ff */
[----:B------:R-:W-:Y:S02]  /*13bd0*/  PRMT R21, R5, 0x7771, RZ ;  /* 0x0000777105157816 */ /* 0x000fe400000000ff */
[----:B------:R-:W-:Y:S01]  /*13be0*/  LEA.HI.X.SX32 R9, R0, R17, 0x1, P5 ;  /* 0x0000001100097211 */ /* 0x000fe200028f0eff */
[----:B------:R-:W-:Y:S01]  /*13bf0*/  IMAD R0, R11, 0x2, R0 ;  /* 0x000000020b007824 */ /* 0x000fe200078e0200 */
[----:B------:R4:W-:Y:S01]  /*13c00*/  @P3 STG.E.U8 desc[UR24][R2.64], R23 ;  /* 0x0000001702003986 */ /* 0x0009e2000c101118 */
[----:B-1----:R-:W-:-:S02]  /*13c10*/  PRMT R19, R5, 0x7772, RZ ;  /* 0x0000777205137816 */ /* 0x002fc400000000ff */
[----:B------:R-:W-:Y:S01]  /*13c20*/  LOP3.LUT R4, R180, 0x1f0, RZ, 0xfc, !PT ;  /* 0x000001f0b4047812 */ /* 0x000fe200078efcff */
[----:B------:R1:W-:Y:S01]  /*13c30*/  @P2 STG.E.U8 desc[UR24][R8.64], R21 ;  /* 0x0000001508002986 */ /* 0x0003e2000c101118 */
[----:B------:R-:W-:Y:S02]  /*13c40*/  IADD3 R12, P2, PT, R0, R15, RZ ;  /* 0x0000000f000c7210 */ /* 0x000fe40007f5e0ff */
[----:B0-----:R-:W-:Y:S01]  /*13c50*/  ISETP.LT.AND P3, PT, R4, UR4, !P0 ;  /* 0x0000000404007c0c */ /* 0x001fe2000c761270 */
[----:B------:R-:W0:Y:S01]  /*13c60*/  LDCU UR4, c[0x0][0x39c] ;  /* 0x00007380ff0477ac */ /* 0x000e220008000800 */
[----:B------:R-:W-:Y:S01]  /*13c70*/  LEA.HI.X.SX32 R13, R0, R17, 0x1, P2 ;  /* 0x00000011000d7211 */ /* 0x000fe200010f0eff */
[C---:B------:R-:W-:Y:S01]  /*13c80*/  IMAD R0, R11.reuse, 0x2, R0 ;  /* 0x000000020b007824 */ /* 0x040fe200078e0200 */
[C---:B------:R-:W-:Y:S02]  /*13c90*/  LOP3.LUT R4, R180.reuse, 0x1f4, RZ, 0xfc, !PT ;  /* 0x000001f4b4047812 */ /* 0x040fe400078efcff */
[----:B------:R-:W-:Y:S01]  /*13ca0*/  LOP3.LUT R10, R180, 0x1f2, RZ, 0xfc, !PT ;  /* 0x000001f2b40a7812 */ /* 0x000fe200078efcff */
[----:B------:R5:W-:Y:S01]  /*13cb0*/  @P4 STG.E.U8 desc[UR24][R12.64], R19 ;  /* 0x000000130c004986 */ /* 0x000be2000c101118 */
[----:B----4-:R-:W-:Y:S01]  /*13cc0*/  IADD3 R2, P4, PT, R0, R15, RZ ;  /* 0x0000000f00027210 */ /* 0x010fe20007f9e0ff */
[C---:B-1----:R-:W-:Y:S01]  /*13cd0*/  IMAD R8, R11.reuse, 0x2, R0 ;  /* 0x000000020b087824 */ /* 0x042fe200078e0200 */
[----:B--2---:R-:W-:Y:S01]  /*13ce0*/  ISETP.LT.AND P5, PT, R4, UR5, !P0 ;  /* 0x0000000504007c0c */ /* 0x004fe2000c7a1270 */
[----:B------:R-:W1:Y:S01]  /*13cf0*/  LDCU UR5, c[0x0][0x39c] ;  /* 0x00007380ff0577ac */ /* 0x000e620008000800 */
[----:B------:R-:W-:Y:S01]  /*13d00*/  LEA.HI.X.SX32 R3, R0, R17, 0x1, P4 ;  /* 0x0000001100037211 */ /* 0x000fe200020f0eff */
[----:B------:R-:W-:Y:S01]  /*13d10*/  IMAD R0, R11, 0x2, R8 ;  /* 0x000000020b007824 */ /* 0x000fe200078e0208 */
[----:B------:R-:W-:-:S02]  /*13d20*/  IADD3 R4, P4, PT, R8, R15, RZ ;  /* 0x0000000f08047210 */ /* 0x000fc40007f9e0ff */
[----:B------:R-:W-:Y:S02]  /*13d30*/  PRMT R23, R5, 0x7773, RZ ;  /* 0x0000777305177816 */ /* 0x000fe400000000ff */
[----:B------:R-:W-:Y:S02]  /*13d40*/  PRMT R21, R6, 0x7770, RZ ;  /* 0x0000777006157816 */ /* 0x000fe400000000ff */
[----:B------:R-:W-:Y:S01]  /*13d50*/  LEA.HI.X.SX32 R5, R8, R17, 0x1, P4 ;  /* 0x0000001108057211 */ /* 0x000fe200020f0eff */
[----:B------:R-:W-:Y:S01]  /*13d60*/  @P6 STG.E.U8 desc[UR24][R2.64], R23 ;  /* 0x0000001702006986 */ /* 0x000fe2000c101118 */
[----:B---3--:R-:W-:Y:S01]  /*13d70*/  ISETP.LT.AND P2, PT, R10, UR6, !P0 ;  /* 0x000000060a007c0c */ /* 0x008fe2000c741270 */
[C---:B------:R-:W-:Y:S01]  /*13d80*/  IMAD R10, R11.reuse, 0x2, R0 ;  /* 0x000000020b0a7824 */ /* 0x040fe200078e0200 */
[----:B------:R-:W-:Y:S01]  /*13d90*/  LOP3.LUT R9, R180, 0x1f6, RZ, 0xfc, !PT ;  /* 0x000001f6b4097812 */ /* 0x000fe200078efcff */
[----:B------:R2:W-:Y:S01]  /*13da0*/  @P3 STG.E.U8 desc[UR24][R4.64], R21 ;  /* 0x0000001504003986 */ /* 0x0005e2000c101118 */
[C---:B------:R-:W-:Y:S01]  /*13db0*/  IADD3 R8, P3, PT, R0.reuse, R15, RZ ;  /* 0x0000000f00087210 */ /* 0x040fe20007f7e0ff */
[----:B-----5:R-:W-:Y:S01]  /*13dc0*/  IMAD R12, R11, 0x2, R10 ;  /* 0x000000020b0c7824 */ /* 0x020fe200078e020a */
[----:B0-----:R-:W-:Y:S01]  /*13dd0*/  ISETP.LT.AND P4, PT, R9, UR4, !P0 ;  /* 0x0000000409007c0c */ /* 0x001fe2000c781270 */
[----:B------:R-:W0:Y:S01]  /*13de0*/  LDCU UR4, c[0x0][0x39c] ;  /* 0x00007380ff0477ac */ /* 0x000e220008000800 */
[----:B------:R-:W-:Y:S01]  /*13df0*/  LEA.HI.X.SX32 R9, R0, R17, 0x1, P3 ;  /* 0x0000001100097211 */ /* 0x000fe200018f0eff */
[----:B------:R-:W-:Y:S01]  /*13e00*/  IMAD R0, R11, 0x2, R12 ;  /* 0x000000020b007824 */ /* 0x000fe200078e020c */
[----:B------:R-:W-:-:S02]  /*13e10*/  LOP3.LUT R13, R180, 0x1f8, RZ, 0xfc, !PT ;  /* 0x000001f8b40d7812 */ /* 0x000fc400078efcff */
[----:B------:R-:W-:Y:S01]  /*13e20*/  PRMT R19, R6, 0x7771, RZ ;  /* 0x0000777106137816 */ /* 0x000fe200000000ff */
[----:B------:R-:W-:Y:S01]  /*13e30*/  IMAD R16, R11, 0x2, R0 ;  /* 0x000000020b107824 */ /* 0x000fe200078e0200 */
[----:B-1----:R-:W-:Y:S01]  /*13e40*/  ISETP.LT.AND P3, PT, R13, UR5, !P0 ;  /* 0x000000050d007c0c */ /* 0x002fe2000c761270 */
[----:B------:R-:W1:Y:S01]  /*13e50*/  LDCU UR5, c[0x0][0x39c] ;  /* 0x00007380ff0577ac */ /* 0x000e620008000800 */
[-C--:B--2---:R-:W-:Y:S01]  /*13e60*/  IADD3 R4, P6, PT, R12, R15.reuse, RZ ;  /* 0x0000000f0c047210 */ /* 0x084fe20007fde0ff */
[----:B------:R2:W-:Y:S01]  /*13e70*/  @P2 STG.E.U8 desc[UR24][R8.64], R19 ;  /* 0x0000001308002986 */ /* 0x0005e2000c101118 */
[----:B------:R-:W-:Y:S01]  /*13e80*/  IADD3 R2, P2, PT, R10, R15, RZ ;  /* 0x0000000f0a027210 */ /* 0x000fe20007f5e0ff */
[C---:B------:R-:W-:Y:S01]  /*13e90*/  IMAD R18, R11.reuse, 0x2, R16 ;  /* 0x000000020b127824 */ /* 0x040fe200078e0210 */
[-C--:B------:R-:W-:Y:S02]  /*13ea0*/  LEA.HI.X.SX32 R5, R12, R17.reuse, 0x1, P6 ;  /* 0x000000110c057211 */ /* 0x080fe400030f0eff */
[----:B------:R-:W-:Y:S01]  /*13eb0*/  LEA.HI.X.SX32 R3, R10, R17, 0x1, P2 ;  /* 0x000000110a037211 */ /* 0x000fe200010f0eff */
[----:B------:R-:W-:Y:S01]  /*13ec0*/  IMAD R20, R11, 0x2, R18 ;  /* 0x000000020b147824 */ /* 0x000fe200078e0212 */
[----:B------:R-:W-:-:S02]  /*13ed0*/  IADD3 R10, P2, PT, R0, R15, RZ ;  /* 0x0000000f000a7210 */ /* 0x000fc40007f5e0ff */
[----:B------:R-:W-:Y:S02]  /*13ee0*/  IADD3 R12, P6, PT, R16, R15, RZ ;  /* 0x0000000f100c7210 */ /* 0x000fe40007fde0ff */
[----:B------:R-:W-:Y:S02]  /*13ef0*/  LEA.HI.X.SX32 R11, R0, R17, 0x1, P2 ;  /* 0x00000011000b7211 */ /* 0x000fe400010f0eff */
[----:B------:R-:W-:Y:S02]  /*13f00*/  IADD3 R14, P2, PT, R20, R15, RZ ;  /* 0x0000000f140e7210 */ /* 0x000fe40007f5e0ff */
[C---:B------:R-:W-:Y:S02]  /*13f10*/  LOP3.LUT R21, R180.reuse, 0x1fa, RZ, 0xfc, !PT ;  /* 0x000001fab4157812 */ /* 0x040fe400078efcff */
[----:B------:R-:W-:Y:S02]  /*13f20*/  LOP3.LUT R180, R180, 0x1fc, RZ, 0xfc, !PT ;  /* 0x000001fcb4b47812 */ /* 0x000fe400078efcff */
[----:B------:R-:W-:-:S02]  /*13f30*/  LEA.HI.X.SX32 R13, R16, R17, 0x1, P6 ;  /* 0x00000011100d7211 */ /* 0x000fc400030f0eff */
[----:B--2---:R-:W-:Y:S02]  /*13f40*/  IADD3 R8, P6, PT, R18, R15, RZ ;  /* 0x0000000f12087210 */ /* 0x004fe40007fde0ff */
[-C--:B------:R-:W-:Y:S02]  /*13f50*/  LEA.HI.X.SX32 R15, R20, R17.reuse, 0x1, P2 ;  /* 0x00000011140f7211 */ /* 0x080fe400010f0eff */
[----:B0-----:R-:W-:Y:S02]  /*13f60*/  ISETP.LT.AND P2, PT, R21, UR4, !P0 ;  /* 0x0000000415007c0c */ /* 0x001fe4000c741270 */
[----:B-1----:R-:W-:Y:S02]  /*13f70*/  ISETP.LT.AND P0, PT, R180, UR5, !P0 ;  /* 0x00000005b4007c0c */ /* 0x002fe4000c701270 */
[----:B------:R-:W-:Y:S02]  /*13f80*/  LEA.HI.X.SX32 R9, R18, R17, 0x1, P6 ;  /* 0x0000001112097211 */ /* 0x000fe400030f0eff */
[----:B------:R-:W-:-:S02]  /*13f90*/  PRMT R25, R6, 0x7772, RZ ;  /* 0x0000777206197816 */ /* 0x000fc400000000ff */
[----:B------:R-:W-:Y:S02]  /*13fa0*/  PRMT R23, R6, 0x7773, RZ ;  /* 0x0000777306177816 */ /* 0x000fe400000000ff */
[C---:B------:R-:W-:Y:S01]  /*13fb0*/  PRMT R17, R7.reuse, 0x7773, RZ ;  /* 0x0000777307117816 */ /* 0x040fe200000000ff */
[----:B------:R0:W-:Y:S01]  /*13fc0*/  @P5 STG.E.U8 desc[UR24][R2.64], R25 ;  /* 0x0000001902005986 */ /* 0x0001e2000c101118 */
[C---:B------:R-:W-:Y:S02]  /*13fd0*/  PRMT R19, R7.reuse, 0x7772, RZ ;  /* 0x0000777207137816 */ /* 0x040fe400000000ff */
[C---:B------:R-:W-:Y:S01]  /*13fe0*/  PRMT R21, R7.reuse, 0x7771, RZ ;  /* 0x0000777107157816 */ /* 0x040fe200000000ff */
[----:B------:R0:W-:Y:S01]  /*13ff0*/  @P4 STG.E.U8 desc[UR24][R4.64], R23 ;  /* 0x0000001704004986 */ /* 0x0001e2000c101118 */
[----:B------:R-:W-:-:S05]  /*14000*/  PRMT R7, R7, 0x7770, RZ ;  /* 0x0000777007077816 */ /* 0x000fca00000000ff */
[----:B------:R0:W-:Y:S04]  /*14010*/  @P3 STG.E.U8 desc[UR24][R10.64], R7 ;  /* 0x000000070a003986 */ /* 0x0001e8000c101118 */
[----:B------:R0:W-:Y:S04]  /*14020*/  @P2 STG.E.U8 desc[UR24][R12.64], R21 ;  /* 0x000000150c002986 */ /* 0x0001e8000c101118 */
[----:B------:R0:W-:Y:S04]  /*14030*/  @P0 STG.E.U8 desc[UR24][R8.64], R19 ;  /* 0x0000001308000986 */ /* 0x0001e8000c101118 */
[----:B------:R0:W-:Y:S01]  /*14040*/  @P1 STG.E.U8 desc[UR24][R14.64], R17 ;  /* 0x000000110e001986 */ /* 0x0001e2000c101118 */
[----:B------:R-:W-:Y:S06]  /*14050*/  BAR.SYNC.DEFER_BLOCKING 0x0 ;  /* 0x0000000000007b1d */ /* 0x000fec0000010000 */
[----:B------:R-:W-:Y:S05]  /*14060*/  BRA.U UP0, `(.L_x_13) ;  /* 0x0000000100a07547 */ /* 0x000fea000b800000 */
[----:B------:R-:W1:Y:S01]  /*14070*/  S2UR UR5, SR_CgaCtaId ;  /* 0x00000000000579c3 */ /* 0x000e620000008800 */
[----:B------:R-:W-:Y:S01]  /*14080*/  NOP ;  /* 0x0000000000007918 */ /* 0x000fe20000000000 */
[----:B------:R-:W-:Y:S01]  /*14090*/  UMOV UR4, 0x50 ;  /* 0x0000005000047882 */ /* 0x000fe20000000000 */
[----:B------:R-:W-:Y:S02]  /*140a0*/  IMAD.U32 R0, RZ, RZ, UR10 ;  /* 0x0000000aff007e24 */ /* 0x000fe4000f8e00ff */
[----:B0-----:R-:W-:Y:S02]  /*140b0*/  IMAD.MOV.U32 R3, RZ, RZ, 0xffff ;  /* 0x0000ffffff037424 */ /* 0x001fe400078e00ff */
[----:B------:R-:W-:Y:S01]  /*140c0*/  IMAD.MOV.U32 R7, RZ, RZ, 0x1 ;  /* 0x00000001ff077424 */ /* 0x000fe200078e00ff */
[----:B------:R-:W-:-:S04]  /*140d0*/  LOP3.LUT R0, R0, 0xffff, RZ, 0xc0, !PT ;  /* 0x0000ffff00007812 */ /* 0x000fc800078ec0ff */
[----:B------:R-:W-:-:S05]  /*140e0*/  SHF.R.U32.HI R0, RZ, 0x5, R0 ;  /* 0x00000005ff007819 */ /* 0x000fca0000011600 */
[----:B------:R-:W-:Y:S01]  /*140f0*/  VIADD R2, R0, 0x10 ;  /* 0x0000001000027836 */ /* 0x000fe20000000000 */
[----:B------:R-:W-:Y:S01]  /*14100*/  SHF.L.U32 R0, R3, R0, RZ ;  /* 0x0000000003007219 */ /* 0x000fe200000006ff */
[----:B-1----:R-:W-:-:S03]  /*14110*/  ULEA UR6, UR5, UR4, 0x18 ;  /* 0x0000000405067291 */ /* 0x002fc6000f8ec0ff */
[----:B------:R-:W-:-:S04]  /*14120*/  SHF.L.U32 R3, R7, R2, RZ ;  /* 0x0000000207037219 */ /* 0x000fc800000006ff */
[----:B------:R-:W-:Y:S02]  /*14130*/  LOP3.LUT R0, R3, R0, RZ, 0xfc, !PT ;  /* 0x0000000003007212 */ /* 0x000fe400078efcff */
[----:B------:R-:W0:Y:S02]  /*14140*/  LDS R5, [UR6] ;  /* 0x00000006ff057984 */ /* 0x000e240008000800 */
[C---:B------:R-:W-:Y:S02]  /*14150*/  LOP3.LUT R2, R0.reuse, 0xffff, RZ, 0xc0, !PT ;  /* 0x0000ffff00027812 */ /* 0x040fe400078ec0ff */
[----:B0-----:R-:W-:-:S04]  /*14160*/  LOP3.LUT R3, R0, 0xffff, R5, 0x80, !PT ;  /* 0x0000ffff00037812 */ /* 0x001fc800078e8005 */
[----:B------:R-:W-:-:S13]  /*14170*/  ISETP.NE.AND P0, PT, R3, R2, PT ;  /* 0x000000020300720c */ /* 0x000fda0003f05270 */
[----:B------:R-:W-:Y:S05]  /*14180*/  @P0 BRA `(.L_x_14) ;  /* 0x0000000000500947 */ /* 0x000fea0003800000 */
[----:B------:R-:W-:Y:S02]  /*14190*/  SHF.R.U32.HI R5, RZ, 0x10, R5 ;  /* 0x00000010ff057819 */ /* 0x000fe40000011605 */
[----:B------:R-:W-:-:S04]  /*141a0*/  SHF.R.U32.HI R2, RZ, 0x10, R0 ;  /* 0x00000010ff027819 */ /* 0x000fc80000011600 */
[----:B------:R-:W-:-:S04]  /*141b0*/  LOP3.LUT R5, R5, R2, RZ, 0xc0, !PT ;  /* 0x0000000205057212 */ /* 0x000fc800078ec0ff */
[----:B------:R-:W-:-:S13]  /*141c0*/  ISETP.NE.AND P0, PT, R5, R2, PT ;  /* 0x000000020500720c */ /* 0x000fda0003f05270 */
[----:B------:R-:W-:Y:S05]  /*141d0*/  @P0 BRA `(.L_x_15) ;  /* 0x0000000000300947 */ /* 0x000fea0003800000 */
[----:B------:R-:W-:Y:S01]  /*141e0*/  R2UR UR4, R0 ;  /* 0x00000000000472ca */ /* 0x000fe200000e0000 */
[----:B------:R-:W-:Y:S01]  /*141f0*/  VOTEU.ANY UR5, UPT, PT ;  /* 0x0000000000057886 */ /* 0x000fe200038e0100 */
[----:B------:R-:W0:Y:S01]  /*14200*/  S2R R0, SR_LANEID ;  /* 0x0000000000007919 */ /* 0x000e220000000000 */
[----:B------:R-:W-:-:S10]  /*14210*/  UFLO.U32 UR5, UR5 ;  /* 0x00000005000572bd */ /* 0x000fd400080e0000 */
[----:B------:R-:W-:-:S06]  /*14220*/  ULOP3.LUT UR4, URZ, UR4, URZ, 0x33, !UPT ;  /* 0x00000004ff047292 */ /* 0x000fcc000f8e33ff */
[----:B------:R-:W-:-:S04]  /*14230*/  IMAD.U32 R2, RZ, RZ, UR4 ;  /* 0x00000004ff027e24 */ /* 0x000fc8000f8e00ff */
[----:B------:R-:W1:Y:S02]  /*14240*/  REDUX UR7, R2 ;  /* 0x00000000020773c4 */ /* 0x000e640000000000 */
[----:B------:R2:W-:Y:S01]  /*14250*/  UTCATOMSWS.AND URZ, UR4 ;  /* 0x0000000400ff79e3 */ /* 0x0005e20008000000 */
[----:B0-----:R-:W-:Y:S01]  /*14260*/  ISETP.EQ.U32.AND P0, PT, R0, UR5, PT ;  /* 0x0000000500007c0c */ /* 0x001fe2000bf02070 */
[----:B-1----:R-:W-:-:S12]  /*14270*/  IMAD.U32 R0, RZ, RZ, UR7 ;  /* 0x00000007ff007e24 */ /* 0x002fd8000f8e00ff */
[----:B------:R2:W-:Y:S01]  /*14280*/  @P0 ATOMS.AND RZ, [UR6], R0 ;  /* 0x00000000ffff098c */ /* 0x0005e2000a800006 */
[----:B------:R-:W-:Y:S05]  /*14290*/  BRA `(.L_x_13) ;  /* 0x0000000000147947 */ /* 0x000fea0003800000 */
.L_x_15:
[----:B------:R-:W-:-:S07]  /*142a0*/  MOV R2, 0x142c0 ;  /* 0x000142c000027802 */ /* 0x000fce0000000f00 */
[----:B------:R-:W-:Y:S05]  /*142b0*/  CALL.REL.NOINC `($__internal_0_$__cuda_sm10x_tcgen05_guardrail_trap_col_being_dealloced_not_returned_by_alloc) ;  /* 0x00000000002c7944 */ /* 0x000fea0003c00000 */
[----:B------:R-:W-:Y:S05]  /*142c0*/  BRA `(.L_x_13) ;  /* 0x0000000000087947 */ /* 0x000fea0003800000 */
.L_x_14:
[----:B------:R-:W-:-:S07]  /*142d0*/  MOV R2, 0x142f0 ;  /* 0x000142f000027802 */ /* 0x000fce0000000f00 */
[----:B------:R-:W-:Y:S05]  /*142e0*/  CALL.REL.NOINC `($__internal_2_$__cuda_sm10x_tcgen05_guardrail_trap_unallocated_columns_being_dealloced) ;  /* 0x0000000000387944 */ /* 0x000fea0003c00000 */
.L_x_13:
[----:B------:R-:W-:Y:S01]  /*142f0*/  NOP ;  /* 0x0000000000007918 */ /* 0x000fe20000000000 */
[----:B--2---:R-:W-:Y:S05]  /*14300*/  EXIT ;  /* 0x000000000000794d */ /* 0x004fea0003800000 */
.L_x_8:
[----:B------:R-:W0:Y:S02]  /*14310*/  SYNCS.PHASECHK.TRANS64.TRYWAIT P1, [UR21], R125 ;  /* 0x0000007dff0075a7 */ /* 0x000e240008021115 */
[----:B0-----:R-:W-:Y:S05]  /*14320*/  @!P1 BRA `(.L_x_8) ;  /* 0xfffffffc00f89947 */ /* 0x001fea000383ffff */
[----:B------:R-:W-:Y:S05]  /*14330*/  BRA `(.L_x_16) ;  /* 0xffffff3000447947 */ /* 0x000fea000383ffff */
.L_x_12:
[----:B------:R-:W1:Y:S02]  /*14340*/  SYNCS.PHASECHK.TRANS64.TRYWAIT P0, [UR21], R2 ;  /* 0x00000002ff0075a7 */ /* 0x000e640008001115 */
[----:B-1----:R-:W-:Y:S05]  /*14350*/  @!P0 BRA `(.L_x_12) ;  /* 0xfffffffc00f88947 */ /* 0x002fea000383ffff */
[----:B------:R-:W-:Y:S05]  /*14360*/  BRA `(.L_x_11) ;  /* 0xffffff4c00287947 */ /* 0x000fea000383ffff */
        .weak           $__internal_0_$__cuda_sm10x_tcgen05_guardrail_trap_col_being_dealloced_not_returned_by_alloc
        .type           $__internal_0_$__cuda_sm10x_tcgen05_guardrail_trap_col_being_dealloced_not_returned_by_alloc,@function
        .size           $__internal_0_$__cuda_sm10x_tcgen05_guardrail_trap_col_being_dealloced_not_returned_by_alloc,($__internal_1_$__cuda_sm10x_tcgen05_guardrail_trap_phase_invalid_during_alloc - $__internal_0_$__cuda_sm10x_tcgen05_guardrail_trap_col_being_dealloced_not_returned_by_alloc)
$__internal_0_$__cuda_sm10x_tcgen05_guardrail_trap_col_being_dealloced_not_returned_by_alloc:
[----:B------:R-:W-:Y:S05]  /*14370*/  BPT.TRAP 0x1 ;  /* 0x000000040000795c */ /* 0x000fea0000300000 */
[----:B------:R-:W-:-:S04]  /*14380*/  IMAD.MOV.U32 R3, RZ, RZ, 0x0 ;  /* 0x00000000ff037424 */ /* 0x000fc800078e00ff */
[----:B------:R-:W-:Y:S05]  /*14390*/  RET.REL.NODEC R2 `(matmul_kernel) ;  /* 0xfffffebc02187950 */ /* 0x000fea0003c3ffff */
        .weak           $__internal_1_$__cuda_sm10x_tcgen05_guardrail_trap_phase_invalid_during_alloc
        .type           $__internal_1_$__cuda_sm10x_tcgen05_guardrail_trap_phase_invalid_during_alloc,@function
        .size           $__internal_1_$__cuda_sm10x_tcgen05_guardrail_trap_phase_invalid_during_alloc,($__internal_2_$__cuda_sm10x_tcgen05_guardrail_trap_unallocated_columns_being_dealloced - $__internal_1_$__cuda_sm10x_tcgen05_guardrail_trap_phase_invalid_during_alloc)
$__internal_1_$__cuda_sm10x_tcgen05_guardrail_trap_phase_invalid_during_alloc:
[----:B------:R-:W-:Y:S05]  /*143a0*/  BPT.TRAP 0x1 ;  /* 0x000000040000795c */ /* 0x000fea0000300000 */
[----:B------:R-:W-:-:S04]  /*143b0*/  IMAD.MOV.U32 R3, RZ, RZ, 0x0 ;  /* 0x00000000ff037424 */ /* 0x000fc800078e00ff */
[----:B------:R-:W-:Y:S05]  /*143c0*/  RET.REL.NODEC R2 `(matmul_kernel) ;  /* 0xfffffebc020c7950 */ /* 0x000fea0003c3ffff */
        .weak           $__internal_2_$__cuda_sm10x_tcgen05_guardrail_trap_unallocated_columns_being_dealloced
        .type           $__internal_2_$__cuda_sm10x_tcgen05_guardrail_trap_unallocated_columns_being_dealloced,@function
        .size           $__internal_2_$__cuda_sm10x_tcgen05_guardrail_trap_unallocated_columns_being_dealloced,(.L_x_20 - $__internal_2_$__cuda_sm10x_tcgen05_guardrail_trap_unallocated_columns_being_dealloced)
$__internal_2_$__cuda_sm10x_tcgen05_guardrail_trap_unallocated_columns_being_dealloced:
[----:B------:R-:W-:Y:S05]  /*143d0*/  BPT.TRAP 0x1 ;  /* 0x000000040000795c */ /* 0x000fea0000300000 */
[----:B------:R-:W-:-:S04]  /*143e0*/  IMAD.MOV.U32 R3, RZ, RZ, 0x0 ;  /* 0x00000000ff037424 */ /* 0x000fc800078e00ff */
[----:B------:R-:W-:Y:S05]  /*143f0*/  RET.REL.NODEC R2 `(matmul_kernel) ;  /* 0xfffffebc02007950 */ /* 0x000fea0003c3ffff */
.L_x_17:
[----:B------:R-:W-:-:S00]  /*14400*/  BRA `(.L_x_17) ;  /* 0xfffffffc00fc7947 */ /* 0x000fc0000383ffff */
[----:B------:R-:W-:-:S00]  /*14410*/  NOP ;  /* 0x0000000000007918 */ /* 0x000fc00000000000 */
        /* <DEDUP_REMOVED lines=14> */
.L_x_20:


//--------------------- .nv.shared.matmul_kernel  --------------------------
	.section	.nv.shared.matmul_kernel,"aw",@nobits
	.sectionflags	@""
	.align	16
	.zero		1024


//--------------------- .nv.shared.reserved.0     --------------------------
	.section	.nv.shared.reserved.0,"aw",@nobits
	.align	8
	.weak		__nv_reservedSMEM_offset_0_alias
	.size		__nv_reservedSMEM_offset_0_alias, 0, 64
	.other		__nv_reservedSMEM_offset_0_alias,@"STO_CUDA_RESERVED_SHARED STV_DEFAULT"
__nv_reservedSMEM_offset_0_alias:
	.zero		0
.nv.shared.reserved.0:
	.zero		64
	.weak		__nv_reservedSMEM_allocation_phase
	.type		__nv_reservedSMEM_allocation_phase,@object
	.size		__nv_reservedSMEM_allocation_phase,(.L_0 - __nv_reservedSMEM_allocation_phase)
__nv_reservedSMEM_allocation_phase:
	.zero		1
.L_0:
	.zero		7
	.weak		__nv_reservedSMEM_devtool_atexit_pc
	.type		__nv_reservedSMEM_devtool_atexit_pc,@object
	.size		__nv_reservedSMEM_devtool_atexit_pc,(__nv_reservedSMEM_allocation_mask - __nv_reservedSMEM_devtool_atexit_pc)
__nv_reservedSMEM_devtool_atexit_pc:
	.zero		8
	.weak		__nv_reservedSMEM_allocation_mask
	.type		__nv_reservedSMEM_allocation_mask,@object
	.size		__nv_reservedSMEM_allocation_mask,(.L_2 - __nv_reservedSMEM_allocation_mask)
__nv_reservedSMEM_allocation_mask:
	.zero		4
.L_2:


//--------------------- .nv.constant0.matmul_kernel --------------------------
	.section	.nv.constant0.matmul_kernel,"a",@progbits
	.sectionflags	@""
	.align	4
.nv.constant0.matmul_kernel:
	.zero		976


//--------------------- SYMBOLS --------------------------

	.type		.nv.reservedSmem.offset0,@object
	.size		.nv.reservedSmem.offset0,0x4
	.type		.nv.reservedSmem.cap,@object
	.size		.nv.reservedSmem.cap,0x4
